//
// Generated by NVIDIA NVVM Compiler
//
// Compiler Build ID: CL-36424714
// Cuda compilation tools, release 13.0, V13.0.88
// Based on NVVM 20.0.0
//

.version 9.0
.target sm_100
.address_size 64

	// .globl	_ZN3cub18CUB_300001_SM_10006detail11EmptyKernelIvEEvv
// _ZZN3cub18CUB_300001_SM_10006detail6reduce28DeviceReduceSingleTileKernelINS2_10policy_hubIfjN4cuda3std3__44plusIfEEE10Policy1000EN6thrust24THRUST_300001_SM_1000_NS6detail15normal_iteratorINSD_10device_ptrIKiEEEEPfjS9_ffNS7_10__identityEEEvT0_T1_T2_T3_T4_T6_E12temp_storage has been demoted
// _ZZN3cub18CUB_300001_SM_10006detail6reduce18DeviceReduceKernelINS2_10policy_hubIfjN4cuda3std3__44plusIfEEE10Policy1000EN6thrust24THRUST_300001_SM_1000_NS6detail15normal_iteratorINSD_10device_ptrIKiEEEEjS9_fNS7_10__identityEEEvT0_PT3_T1_NS0_13GridEvenShareISO_EET2_T4_E12temp_storage has been demoted
// _ZZN3cub18CUB_300001_SM_10006detail6reduce28DeviceReduceSingleTileKernelINS2_10policy_hubIfjN4cuda3std3__44plusIfEEE10Policy1000EPfSC_iS9_ffNS7_10__identityEEEvT0_T1_T2_T3_T4_T6_E12temp_storage has been demoted
// _ZZN3cub18CUB_300001_SM_10006detail6reduce28DeviceReduceSingleTileKernelINS2_10policy_hubIfyN4cuda3std3__44plusIfEEE10Policy1000EN6thrust24THRUST_300001_SM_1000_NS6detail15normal_iteratorINSD_10device_ptrIKiEEEEPfyS9_ffNS7_10__identityEEEvT0_T1_T2_T3_T4_T6_E12temp_storage has been demoted
// _ZZN3cub18CUB_300001_SM_10006detail6reduce18DeviceReduceKernelINS2_10policy_hubIfyN4cuda3std3__44plusIfEEE10Policy1000EN6thrust24THRUST_300001_SM_1000_NS6detail15normal_iteratorINSD_10device_ptrIKiEEEEyS9_fNS7_10__identityEEEvT0_PT3_T1_NS0_13GridEvenShareISO_EET2_T4_E12temp_storage has been demoted
// _ZZN3cub18CUB_300001_SM_10006detail6reduce28DeviceReduceSingleTileKernelINS2_10policy_hubIfyN4cuda3std3__44plusIfEEE10Policy1000EPfSC_iS9_ffNS7_10__identityEEEvT0_T1_T2_T3_T4_T6_E12temp_storage has been demoted
// _ZZN3cub18CUB_300001_SM_10006detail6reduce28DeviceReduceSingleTileKernelINS2_10policy_hubIfjN4cuda3std3__44plusIfEEE10Policy1000EN6thrust24THRUST_300001_SM_1000_NS6detail15normal_iteratorINSD_10device_ptrIKiEEEEPfjS9_ff16SquaredDeviationEEvT0_T1_T2_T3_T4_T6_E12temp_storage has been demoted
// _ZZN3cub18CUB_300001_SM_10006detail6reduce18DeviceReduceKernelINS2_10policy_hubIfjN4cuda3std3__44plusIfEEE10Policy1000EN6thrust24THRUST_300001_SM_1000_NS6detail15normal_iteratorINSD_10device_ptrIKiEEEEjS9_f16SquaredDeviationEEvT0_PT3_T1_NS0_13GridEvenShareISO_EET2_T4_E12temp_storage has been demoted
// _ZZN3cub18CUB_300001_SM_10006detail6reduce28DeviceReduceSingleTileKernelINS2_10policy_hubIfyN4cuda3std3__44plusIfEEE10Policy1000EN6thrust24THRUST_300001_SM_1000_NS6detail15normal_iteratorINSD_10device_ptrIKiEEEEPfyS9_ff16SquaredDeviationEEvT0_T1_T2_T3_T4_T6_E12temp_storage has been demoted
// _ZZN3cub18CUB_300001_SM_10006detail6reduce18DeviceReduceKernelINS2_10policy_hubIfyN4cuda3std3__44plusIfEEE10Policy1000EN6thrust24THRUST_300001_SM_1000_NS6detail15normal_iteratorINSD_10device_ptrIKiEEEEyS9_f16SquaredDeviationEEvT0_PT3_T1_NS0_13GridEvenShareISO_EET2_T4_E12temp_storage has been demoted
// _ZZN3cub18CUB_300001_SM_10006detail6reduce28DeviceReduceSingleTileKernelINS2_10policy_hubIfjN4cuda3std3__44plusIfEEE10Policy1000EN6thrust24THRUST_300001_SM_1000_NS6detail15normal_iteratorINSD_10device_ptrIiEEEEPfjS9_ffNS7_10__identityEEEvT0_T1_T2_T3_T4_T6_E12temp_storage has been demoted
// _ZZN3cub18CUB_300001_SM_10006detail6reduce18DeviceReduceKernelINS2_10policy_hubIfjN4cuda3std3__44plusIfEEE10Policy1000EN6thrust24THRUST_300001_SM_1000_NS6detail15normal_iteratorINSD_10device_ptrIiEEEEjS9_fNS7_10__identityEEEvT0_PT3_T1_NS0_13GridEvenShareISN_EET2_T4_E12temp_storage has been demoted
// _ZZN3cub18CUB_300001_SM_10006detail6reduce28DeviceReduceSingleTileKernelINS2_10policy_hubIfyN4cuda3std3__44plusIfEEE10Policy1000EN6thrust24THRUST_300001_SM_1000_NS6detail15normal_iteratorINSD_10device_ptrIiEEEEPfyS9_ffNS7_10__identityEEEvT0_T1_T2_T3_T4_T6_E12temp_storage has been demoted
// _ZZN3cub18CUB_300001_SM_10006detail6reduce18DeviceReduceKernelINS2_10policy_hubIfyN4cuda3std3__44plusIfEEE10Policy1000EN6thrust24THRUST_300001_SM_1000_NS6detail15normal_iteratorINSD_10device_ptrIiEEEEyS9_fNS7_10__identityEEEvT0_PT3_T1_NS0_13GridEvenShareISN_EET2_T4_E12temp_storage has been demoted
.global .align 1 .b8 _ZN34_INTERNAL_72ae1f52_4_k_cu_3734bfce4cuda3std3__45__cpo5beginE[1];
.global .align 1 .b8 _ZN34_INTERNAL_72ae1f52_4_k_cu_3734bfce4cuda3std3__45__cpo3endE[1];
.global .align 1 .b8 _ZN34_INTERNAL_72ae1f52_4_k_cu_3734bfce4cuda3std3__45__cpo6cbeginE[1];
.global .align 1 .b8 _ZN34_INTERNAL_72ae1f52_4_k_cu_3734bfce4cuda3std3__45__cpo4cendE[1];
.global .align 1 .b8 _ZN34_INTERNAL_72ae1f52_4_k_cu_3734bfce4cuda3std3__45__cpo6rbeginE[1];
.global .align 1 .b8 _ZN34_INTERNAL_72ae1f52_4_k_cu_3734bfce4cuda3std3__45__cpo4rendE[1];
.global .align 1 .b8 _ZN34_INTERNAL_72ae1f52_4_k_cu_3734bfce4cuda3std3__45__cpo7crbeginE[1];
.global .align 1 .b8 _ZN34_INTERNAL_72ae1f52_4_k_cu_3734bfce4cuda3std3__45__cpo5crendE[1];
.global .align 1 .b8 _ZN34_INTERNAL_72ae1f52_4_k_cu_3734bfce4cuda3std3__436_GLOBAL__N__72ae1f52_4_k_cu_3734bfce6ignoreE[1];
.global .align 1 .b8 _ZN34_INTERNAL_72ae1f52_4_k_cu_3734bfce4cuda3std3__419piecewise_constructE[1];
.global .align 1 .b8 _ZN34_INTERNAL_72ae1f52_4_k_cu_3734bfce4cuda3std3__48in_placeE[1];
.global .align 1 .b8 _ZN34_INTERNAL_72ae1f52_4_k_cu_3734bfce4cuda3std3__420unreachable_sentinelE[1];
.global .align 1 .b8 _ZN34_INTERNAL_72ae1f52_4_k_cu_3734bfce4cuda3std3__47nulloptE[1];
.global .align 1 .b8 _ZN34_INTERNAL_72ae1f52_4_k_cu_3734bfce4cuda3std3__48unexpectE[1];
.global .align 1 .b8 _ZN34_INTERNAL_72ae1f52_4_k_cu_3734bfce4cuda3std6ranges3__45__cpo4swapE[1];
.global .align 1 .b8 _ZN34_INTERNAL_72ae1f52_4_k_cu_3734bfce4cuda3std6ranges3__45__cpo9iter_moveE[1];
.global .align 1 .b8 _ZN34_INTERNAL_72ae1f52_4_k_cu_3734bfce4cuda3std6ranges3__45__cpo5beginE[1];
.global .align 1 .b8 _ZN34_INTERNAL_72ae1f52_4_k_cu_3734bfce4cuda3std6ranges3__45__cpo3endE[1];
.global .align 1 .b8 _ZN34_INTERNAL_72ae1f52_4_k_cu_3734bfce4cuda3std6ranges3__45__cpo6cbeginE[1];
.global .align 1 .b8 _ZN34_INTERNAL_72ae1f52_4_k_cu_3734bfce4cuda3std6ranges3__45__cpo4cendE[1];
.global .align 1 .b8 _ZN34_INTERNAL_72ae1f52_4_k_cu_3734bfce4cuda3std6ranges3__45__cpo7advanceE[1];
.global .align 1 .b8 _ZN34_INTERNAL_72ae1f52_4_k_cu_3734bfce4cuda3std6ranges3__45__cpo9iter_swapE[1];
.global .align 1 .b8 _ZN34_INTERNAL_72ae1f52_4_k_cu_3734bfce4cuda3std6ranges3__45__cpo4nextE[1];
.global .align 1 .b8 _ZN34_INTERNAL_72ae1f52_4_k_cu_3734bfce4cuda3std6ranges3__45__cpo4prevE[1];
.global .align 1 .b8 _ZN34_INTERNAL_72ae1f52_4_k_cu_3734bfce4cuda3std6ranges3__45__cpo4dataE[1];
.global .align 1 .b8 _ZN34_INTERNAL_72ae1f52_4_k_cu_3734bfce4cuda3std6ranges3__45__cpo5cdataE[1];
.global .align 1 .b8 _ZN34_INTERNAL_72ae1f52_4_k_cu_3734bfce4cuda3std6ranges3__45__cpo4sizeE[1];
.global .align 1 .b8 _ZN34_INTERNAL_72ae1f52_4_k_cu_3734bfce4cuda3std6ranges3__45__cpo5ssizeE[1];
.global .align 1 .b8 _ZN34_INTERNAL_72ae1f52_4_k_cu_3734bfce4cuda3std6ranges3__45__cpo8distanceE[1];
.global .align 1 .b8 _ZN34_INTERNAL_72ae1f52_4_k_cu_3734bfce6thrust24THRUST_300001_SM_1000_NS8cuda_cub3parE[1];
.global .align 1 .b8 _ZN34_INTERNAL_72ae1f52_4_k_cu_3734bfce6thrust24THRUST_300001_SM_1000_NS8cuda_cub10par_nosyncE[1];
.global .align 1 .b8 _ZN34_INTERNAL_72ae1f52_4_k_cu_3734bfce6thrust24THRUST_300001_SM_1000_NS6system6detail10sequential3seqE[1];
.global .align 1 .b8 _ZN34_INTERNAL_72ae1f52_4_k_cu_3734bfce6thrust24THRUST_300001_SM_1000_NS12placeholders2_1E[1];
.global .align 1 .b8 _ZN34_INTERNAL_72ae1f52_4_k_cu_3734bfce6thrust24THRUST_300001_SM_1000_NS12placeholders2_2E[1];
.global .align 1 .b8 _ZN34_INTERNAL_72ae1f52_4_k_cu_3734bfce6thrust24THRUST_300001_SM_1000_NS12placeholders2_3E[1];
.global .align 1 .b8 _ZN34_INTERNAL_72ae1f52_4_k_cu_3734bfce6thrust24THRUST_300001_SM_1000_NS12placeholders2_4E[1];
.global .align 1 .b8 _ZN34_INTERNAL_72ae1f52_4_k_cu_3734bfce6thrust24THRUST_300001_SM_1000_NS12placeholders2_5E[1];
.global .align 1 .b8 _ZN34_INTERNAL_72ae1f52_4_k_cu_3734bfce6thrust24THRUST_300001_SM_1000_NS12placeholders2_6E[1];
.global .align 1 .b8 _ZN34_INTERNAL_72ae1f52_4_k_cu_3734bfce6thrust24THRUST_300001_SM_1000_NS12placeholders2_7E[1];
.global .align 1 .b8 _ZN34_INTERNAL_72ae1f52_4_k_cu_3734bfce6thrust24THRUST_300001_SM_1000_NS12placeholders2_8E[1];
.global .align 1 .b8 _ZN34_INTERNAL_72ae1f52_4_k_cu_3734bfce6thrust24THRUST_300001_SM_1000_NS12placeholders2_9E[1];
.global .align 1 .b8 _ZN34_INTERNAL_72ae1f52_4_k_cu_3734bfce6thrust24THRUST_300001_SM_1000_NS12placeholders3_10E[1];
.global .align 1 .b8 _ZN34_INTERNAL_72ae1f52_4_k_cu_3734bfce6thrust24THRUST_300001_SM_1000_NS3seqE[1];

.visible .entry _ZN3cub18CUB_300001_SM_10006detail11EmptyKernelIvEEvv()
{


	ret;

}
	// .globl	_ZN3cub18CUB_300001_SM_10006detail6reduce28DeviceReduceSingleTileKernelINS2_10policy_hubIfjN4cuda3std3__44plusIfEEE10Policy1000EN6thrust24THRUST_300001_SM_1000_NS6detail15normal_iteratorINSD_10device_ptrIKiEEEEPfjS9_ffNS7_10__identityEEEvT0_T1_T2_T3_T4_T6_
.visible .entry _ZN3cub18CUB_300001_SM_10006detail6reduce28DeviceReduceSingleTileKernelINS2_10policy_hubIfjN4cuda3std3__44plusIfEEE10Policy1000EN6thrust24THRUST_300001_SM_1000_NS6detail15normal_iteratorINSD_10device_ptrIKiEEEEPfjS9_ffNS7_10__identityEEEvT0_T1_T2_T3_T4_T6_(
	.param .align 8 .b8 _ZN3cub18CUB_300001_SM_10006detail6reduce28DeviceReduceSingleTileKernelINS2_10policy_hubIfjN4cuda3std3__44plusIfEEE10Policy1000EN6thrust24THRUST_300001_SM_1000_NS6detail15normal_iteratorINSD_10device_ptrIKiEEEEPfjS9_ffNS7_10__identityEEEvT0_T1_T2_T3_T4_T6__param_0[8],
	.param .u64 .ptr .align 1 _ZN3cub18CUB_300001_SM_10006detail6reduce28DeviceReduceSingleTileKernelINS2_10policy_hubIfjN4cuda3std3__44plusIfEEE10Policy1000EN6thrust24THRUST_300001_SM_1000_NS6detail15normal_iteratorINSD_10device_ptrIKiEEEEPfjS9_ffNS7_10__identityEEEvT0_T1_T2_T3_T4_T6__param_1,
	.param .u32 _ZN3cub18CUB_300001_SM_10006detail6reduce28DeviceReduceSingleTileKernelINS2_10policy_hubIfjN4cuda3std3__44plusIfEEE10Policy1000EN6thrust24THRUST_300001_SM_1000_NS6detail15normal_iteratorINSD_10device_ptrIKiEEEEPfjS9_ffNS7_10__identityEEEvT0_T1_T2_T3_T4_T6__param_2,
	.param .align 1 .b8 _ZN3cub18CUB_300001_SM_10006detail6reduce28DeviceReduceSingleTileKernelINS2_10policy_hubIfjN4cuda3std3__44plusIfEEE10Policy1000EN6thrust24THRUST_300001_SM_1000_NS6detail15normal_iteratorINSD_10device_ptrIKiEEEEPfjS9_ffNS7_10__identityEEEvT0_T1_T2_T3_T4_T6__param_3[1],
	.param .f32 _ZN3cub18CUB_300001_SM_10006detail6reduce28DeviceReduceSingleTileKernelINS2_10policy_hubIfjN4cuda3std3__44plusIfEEE10Policy1000EN6thrust24THRUST_300001_SM_1000_NS6detail15normal_iteratorINSD_10device_ptrIKiEEEEPfjS9_ffNS7_10__identityEEEvT0_T1_T2_T3_T4_T6__param_4,
	.param .align 1 .b8 _ZN3cub18CUB_300001_SM_10006detail6reduce28DeviceReduceSingleTileKernelINS2_10policy_hubIfjN4cuda3std3__44plusIfEEE10Policy1000EN6thrust24THRUST_300001_SM_1000_NS6detail15normal_iteratorINSD_10device_ptrIKiEEEEPfjS9_ffNS7_10__identityEEEvT0_T1_T2_T3_T4_T6__param_5[1]
)
.maxntid 512
.minnctapersm 1
{
	.reg .pred 	%p<67>;
	.reg .b32 	%r<302>;
	.reg .b32 	%f<384>;
	.reg .b64 	%rd<84>;
	// demoted variable
	.shared .align 4 .b8 _ZZN3cub18CUB_300001_SM_10006detail6reduce28DeviceReduceSingleTileKernelINS2_10policy_hubIfjN4cuda3std3__44plusIfEEE10Policy1000EN6thrust24THRUST_300001_SM_1000_NS6detail15normal_iteratorINSD_10device_ptrIKiEEEEPfjS9_ffNS7_10__identityEEEvT0_T1_T2_T3_T4_T6_E12temp_storage[84];
	ld.param.u64 	%rd9, [_ZN3cub18CUB_300001_SM_10006detail6reduce28DeviceReduceSingleTileKernelINS2_10policy_hubIfjN4cuda3std3__44plusIfEEE10Policy1000EN6thrust24THRUST_300001_SM_1000_NS6detail15normal_iteratorINSD_10device_ptrIKiEEEEPfjS9_ffNS7_10__identityEEEvT0_T1_T2_T3_T4_T6__param_0];
	ld.param.u64 	%rd10, [_ZN3cub18CUB_300001_SM_10006detail6reduce28DeviceReduceSingleTileKernelINS2_10policy_hubIfjN4cuda3std3__44plusIfEEE10Policy1000EN6thrust24THRUST_300001_SM_1000_NS6detail15normal_iteratorINSD_10device_ptrIKiEEEEPfjS9_ffNS7_10__identityEEEvT0_T1_T2_T3_T4_T6__param_1];
	ld.param.u32 	%r51, [_ZN3cub18CUB_300001_SM_10006detail6reduce28DeviceReduceSingleTileKernelINS2_10policy_hubIfjN4cuda3std3__44plusIfEEE10Policy1000EN6thrust24THRUST_300001_SM_1000_NS6detail15normal_iteratorINSD_10device_ptrIKiEEEEPfjS9_ffNS7_10__identityEEEvT0_T1_T2_T3_T4_T6__param_2];
	ld.param.f32 	%f42, [_ZN3cub18CUB_300001_SM_10006detail6reduce28DeviceReduceSingleTileKernelINS2_10policy_hubIfjN4cuda3std3__44plusIfEEE10Policy1000EN6thrust24THRUST_300001_SM_1000_NS6detail15normal_iteratorINSD_10device_ptrIKiEEEEPfjS9_ffNS7_10__identityEEEvT0_T1_T2_T3_T4_T6__param_4];
	cvta.to.global.u64 	%rd1, %rd10;
	setp.ne.s32 	%p1, %r51, 0;
	@%p1 bra 	$L__BB1_3;
	mov.u32 	%r284, %tid.x;
	setp.ne.s32 	%p66, %r284, 0;
	@%p66 bra 	$L__BB1_52;
	st.global.f32 	[%rd1], %f42;
	bra.uni 	$L__BB1_52;
$L__BB1_3:
	cvta.to.global.u64 	%rd2, %rd9;
	setp.gt.u32 	%p2, %r51, 8191;
	@%p2 bra 	$L__BB1_28;
	mov.u32 	%r1, %tid.x;
	setp.ge.u32 	%p24, %r1, %r51;
	mov.f32 	%f371, 0f00000000;
	mov.u32 	%r288, %r1;
	@%p24 bra 	$L__BB1_6;
	mul.wide.u32 	%rd73, %r1, 4;
	add.s64 	%rd74, %rd2, %rd73;
	ld.global.u32 	%r181, [%rd74];
	cvt.rn.f32.s32 	%f371, %r181;
	add.s32 	%r288, %r1, 512;
$L__BB1_6:
	setp.ge.u32 	%p25, %r288, %r51;
	@%p25 bra 	$L__BB1_19;
	not.b32 	%r182, %r288;
	add.s32 	%r183, %r51, %r182;
	shr.u32 	%r184, %r183, 9;
	add.s32 	%r4, %r184, 1;
	and.b32  	%r5, %r4, 15;
	setp.lt.u32 	%p26, %r183, 7680;
	@%p26 bra 	$L__BB1_10;
	and.b32  	%r185, %r4, 16777200;
	neg.s32 	%r286, %r185;
	mul.wide.u32 	%rd75, %r288, 4;
	add.s64 	%rd76, %rd75, %rd2;
	add.s64 	%rd82, %rd76, 16384;
$L__BB1_9:
	.pragma "nounroll";
	ld.global.u32 	%r186, [%rd82+-16384];
	cvt.rn.f32.s32 	%f205, %r186;
	add.f32 	%f206, %f371, %f205;
	ld.global.u32 	%r187, [%rd82+-14336];
	cvt.rn.f32.s32 	%f207, %r187;
	add.f32 	%f208, %f206, %f207;
	ld.global.u32 	%r188, [%rd82+-12288];
	cvt.rn.f32.s32 	%f209, %r188;
	add.f32 	%f210, %f208, %f209;
	ld.global.u32 	%r189, [%rd82+-10240];
	cvt.rn.f32.s32 	%f211, %r189;
	add.f32 	%f212, %f210, %f211;
	ld.global.u32 	%r190, [%rd82+-8192];
	cvt.rn.f32.s32 	%f213, %r190;
	add.f32 	%f214, %f212, %f213;
	ld.global.u32 	%r191, [%rd82+-6144];
	cvt.rn.f32.s32 	%f215, %r191;
	add.f32 	%f216, %f214, %f215;
	ld.global.u32 	%r192, [%rd82+-4096];
	cvt.rn.f32.s32 	%f217, %r192;
	add.f32 	%f218, %f216, %f217;
	ld.global.u32 	%r193, [%rd82+-2048];
	cvt.rn.f32.s32 	%f219, %r193;
	add.f32 	%f220, %f218, %f219;
	ld.global.u32 	%r194, [%rd82];
	cvt.rn.f32.s32 	%f221, %r194;
	add.f32 	%f222, %f220, %f221;
	ld.global.u32 	%r195, [%rd82+2048];
	cvt.rn.f32.s32 	%f223, %r195;
	add.f32 	%f224, %f222, %f223;
	ld.global.u32 	%r196, [%rd82+4096];
	cvt.rn.f32.s32 	%f225, %r196;
	add.f32 	%f226, %f224, %f225;
	ld.global.u32 	%r197, [%rd82+6144];
	cvt.rn.f32.s32 	%f227, %r197;
	add.f32 	%f228, %f226, %f227;
	ld.global.u32 	%r198, [%rd82+8192];
	cvt.rn.f32.s32 	%f229, %r198;
	add.f32 	%f230, %f228, %f229;
	ld.global.u32 	%r199, [%rd82+10240];
	cvt.rn.f32.s32 	%f231, %r199;
	add.f32 	%f232, %f230, %f231;
	ld.global.u32 	%r200, [%rd82+12288];
	cvt.rn.f32.s32 	%f233, %r200;
	add.f32 	%f234, %f232, %f233;
	ld.global.u32 	%r201, [%rd82+14336];
	cvt.rn.f32.s32 	%f235, %r201;
	add.f32 	%f371, %f234, %f235;
	add.s32 	%r288, %r288, 8192;
	add.s32 	%r286, %r286, 16;
	add.s64 	%rd82, %rd82, 32768;
	setp.ne.s32 	%p27, %r286, 0;
	@%p27 bra 	$L__BB1_9;
$L__BB1_10:
	setp.eq.s32 	%p28, %r5, 0;
	@%p28 bra 	$L__BB1_19;
	and.b32  	%r12, %r4, 7;
	setp.lt.u32 	%p29, %r5, 8;
	@%p29 bra 	$L__BB1_13;
	mul.wide.u32 	%rd77, %r288, 4;
	add.s64 	%rd78, %rd2, %rd77;
	ld.global.u32 	%r202, [%rd78];
	cvt.rn.f32.s32 	%f237, %r202;
	add.f32 	%f238, %f371, %f237;
	ld.global.u32 	%r203, [%rd78+2048];
	cvt.rn.f32.s32 	%f239, %r203;
	add.f32 	%f240, %f238, %f239;
	ld.global.u32 	%r204, [%rd78+4096];
	cvt.rn.f32.s32 	%f241, %r204;
	add.f32 	%f242, %f240, %f241;
	ld.global.u32 	%r205, [%rd78+6144];
	cvt.rn.f32.s32 	%f243, %r205;
	add.f32 	%f244, %f242, %f243;
	ld.global.u32 	%r206, [%rd78+8192];
	cvt.rn.f32.s32 	%f245, %r206;
	add.f32 	%f246, %f244, %f245;
	ld.global.u32 	%r207, [%rd78+10240];
	cvt.rn.f32.s32 	%f247, %r207;
	add.f32 	%f248, %f246, %f247;
	ld.global.u32 	%r208, [%rd78+12288];
	cvt.rn.f32.s32 	%f249, %r208;
	add.f32 	%f250, %f248, %f249;
	ld.global.u32 	%r209, [%rd78+14336];
	cvt.rn.f32.s32 	%f251, %r209;
	add.f32 	%f371, %f250, %f251;
	add.s32 	%r288, %r288, 4096;
$L__BB1_13:
	setp.eq.s32 	%p30, %r12, 0;
	@%p30 bra 	$L__BB1_19;
	and.b32  	%r15, %r4, 3;
	setp.lt.u32 	%p31, %r12, 4;
	@%p31 bra 	$L__BB1_16;
	mul.wide.u32 	%rd79, %r288, 4;
	add.s64 	%rd80, %rd2, %rd79;
	ld.global.u32 	%r210, [%rd80];
	cvt.rn.f32.s32 	%f253, %r210;
	add.f32 	%f254, %f371, %f253;
	ld.global.u32 	%r211, [%rd80+2048];
	cvt.rn.f32.s32 	%f255, %r211;
	add.f32 	%f256, %f254, %f255;
	ld.global.u32 	%r212, [%rd80+4096];
	cvt.rn.f32.s32 	%f257, %r212;
	add.f32 	%f258, %f256, %f257;
	ld.global.u32 	%r213, [%rd80+6144];
	cvt.rn.f32.s32 	%f259, %r213;
	add.f32 	%f371, %f258, %f259;
	add.s32 	%r288, %r288, 2048;
$L__BB1_16:
	setp.eq.s32 	%p32, %r15, 0;
	@%p32 bra 	$L__BB1_19;
	mul.wide.u32 	%rd81, %r288, 4;
	add.s64 	%rd83, %rd2, %rd81;
	neg.s32 	%r291, %r15;
$L__BB1_18:
	.pragma "nounroll";
	ld.global.u32 	%r214, [%rd83];
	cvt.rn.f32.s32 	%f260, %r214;
	add.f32 	%f371, %f371, %f260;
	add.s64 	%rd83, %rd83, 2048;
	add.s32 	%r291, %r291, 1;
	setp.ne.s32 	%p33, %r291, 0;
	@%p33 bra 	$L__BB1_18;
$L__BB1_19:
	setp.lt.u32 	%p34, %r51, 512;
	@%p34 bra 	$L__BB1_24;
	// begin inline asm
	mov.u32 %r253, %laneid;
	// end inline asm
	mov.b32 	%r255, %f371;
	mov.b32 	%r256, 1;
	mov.b32 	%r277, 31;
	mov.b32 	%r278, -1;
	// begin inline asm
	shfl.sync.down.b32 %r254, %r255, %r256, %r277, %r278;
	// end inline asm
	setp.gt.s32 	%p58, %r253, 30;
	mov.b32 	%f319, %r254;
	add.f32 	%f320, %f371, %f319;
	selp.f32 	%f321, %f371, %f320, %p58;
	mov.b32 	%r260, %f321;
	mov.b32 	%r261, 2;
	// begin inline asm
	shfl.sync.down.b32 %r259, %r260, %r261, %r277, %r278;
	// end inline asm
	setp.gt.s32 	%p59, %r253, 29;
	mov.b32 	%f322, %r259;
	add.f32 	%f323, %f321, %f322;
	selp.f32 	%f324, %f321, %f323, %p59;
	mov.b32 	%r265, %f324;
	mov.b32 	%r266, 4;
	// begin inline asm
	shfl.sync.down.b32 %r264, %r265, %r266, %r277, %r278;
	// end inline asm
	setp.gt.s32 	%p60, %r253, 27;
	mov.b32 	%f325, %r264;
	add.f32 	%f326, %f324, %f325;
	selp.f32 	%f327, %f324, %f326, %p60;
	mov.b32 	%r270, %f327;
	mov.b32 	%r271, 8;
	// begin inline asm
	shfl.sync.down.b32 %r269, %r270, %r271, %r277, %r278;
	// end inline asm
	setp.gt.s32 	%p61, %r253, 23;
	mov.b32 	%f328, %r269;
	add.f32 	%f329, %f327, %f328;
	selp.f32 	%f330, %f327, %f329, %p61;
	mov.b32 	%r275, %f330;
	mov.b32 	%r276, 16;
	// begin inline asm
	shfl.sync.down.b32 %r274, %r275, %r276, %r277, %r278;
	// end inline asm
	setp.gt.s32 	%p62, %r253, 15;
	mov.b32 	%f331, %r274;
	add.f32 	%f16, %f330, %f331;
	selp.f32 	%f383, %f330, %f16, %p62;
	setp.ne.s32 	%p63, %r253, 0;
	@%p63 bra 	$L__BB1_22;
	shr.u32 	%r279, %r1, 3;
	and.b32  	%r280, %r279, 124;
	mov.u32 	%r281, _ZZN3cub18CUB_300001_SM_10006detail6reduce28DeviceReduceSingleTileKernelINS2_10policy_hubIfjN4cuda3std3__44plusIfEEE10Policy1000EN6thrust24THRUST_300001_SM_1000_NS6detail15normal_iteratorINSD_10device_ptrIKiEEEEPfjS9_ffNS7_10__identityEEEvT0_T1_T2_T3_T4_T6_E12temp_storage;
	add.s32 	%r282, %r281, %r280;
	st.shared.f32 	[%r282+16], %f16;
$L__BB1_22:
	bar.sync 	0;
	setp.ne.s32 	%p64, %r1, 0;
	@%p64 bra 	$L__BB1_50;
	ld.shared.f32 	%f332, [_ZZN3cub18CUB_300001_SM_10006detail6reduce28DeviceReduceSingleTileKernelINS2_10policy_hubIfjN4cuda3std3__44plusIfEEE10Policy1000EN6thrust24THRUST_300001_SM_1000_NS6detail15normal_iteratorINSD_10device_ptrIKiEEEEPfjS9_ffNS7_10__identityEEEvT0_T1_T2_T3_T4_T6_E12temp_storage+20];
	add.f32 	%f333, %f383, %f332;
	ld.shared.f32 	%f334, [_ZZN3cub18CUB_300001_SM_10006detail6reduce28DeviceReduceSingleTileKernelINS2_10policy_hubIfjN4cuda3std3__44plusIfEEE10Policy1000EN6thrust24THRUST_300001_SM_1000_NS6detail15normal_iteratorINSD_10device_ptrIKiEEEEPfjS9_ffNS7_10__identityEEEvT0_T1_T2_T3_T4_T6_E12temp_storage+24];
	add.f32 	%f335, %f333, %f334;
	ld.shared.f32 	%f336, [_ZZN3cub18CUB_300001_SM_10006detail6reduce28DeviceReduceSingleTileKernelINS2_10policy_hubIfjN4cuda3std3__44plusIfEEE10Policy1000EN6thrust24THRUST_300001_SM_1000_NS6detail15normal_iteratorINSD_10device_ptrIKiEEEEPfjS9_ffNS7_10__identityEEEvT0_T1_T2_T3_T4_T6_E12temp_storage+28];
	add.f32 	%f337, %f335, %f336;
	ld.shared.f32 	%f338, [_ZZN3cub18CUB_300001_SM_10006detail6reduce28DeviceReduceSingleTileKernelINS2_10policy_hubIfjN4cuda3std3__44plusIfEEE10Policy1000EN6thrust24THRUST_300001_SM_1000_NS6detail15normal_iteratorINSD_10device_ptrIKiEEEEPfjS9_ffNS7_10__identityEEEvT0_T1_T2_T3_T4_T6_E12temp_storage+32];
	add.f32 	%f339, %f337, %f338;
	ld.shared.f32 	%f340, [_ZZN3cub18CUB_300001_SM_10006detail6reduce28DeviceReduceSingleTileKernelINS2_10policy_hubIfjN4cuda3std3__44plusIfEEE10Policy1000EN6thrust24THRUST_300001_SM_1000_NS6detail15normal_iteratorINSD_10device_ptrIKiEEEEPfjS9_ffNS7_10__identityEEEvT0_T1_T2_T3_T4_T6_E12temp_storage+36];
	add.f32 	%f341, %f339, %f340;
	ld.shared.f32 	%f342, [_ZZN3cub18CUB_300001_SM_10006detail6reduce28DeviceReduceSingleTileKernelINS2_10policy_hubIfjN4cuda3std3__44plusIfEEE10Policy1000EN6thrust24THRUST_300001_SM_1000_NS6detail15normal_iteratorINSD_10device_ptrIKiEEEEPfjS9_ffNS7_10__identityEEEvT0_T1_T2_T3_T4_T6_E12temp_storage+40];
	add.f32 	%f343, %f341, %f342;
	ld.shared.f32 	%f344, [_ZZN3cub18CUB_300001_SM_10006detail6reduce28DeviceReduceSingleTileKernelINS2_10policy_hubIfjN4cuda3std3__44plusIfEEE10Policy1000EN6thrust24THRUST_300001_SM_1000_NS6detail15normal_iteratorINSD_10device_ptrIKiEEEEPfjS9_ffNS7_10__identityEEEvT0_T1_T2_T3_T4_T6_E12temp_storage+44];
	add.f32 	%f345, %f343, %f344;
	ld.shared.f32 	%f346, [_ZZN3cub18CUB_300001_SM_10006detail6reduce28DeviceReduceSingleTileKernelINS2_10policy_hubIfjN4cuda3std3__44plusIfEEE10Policy1000EN6thrust24THRUST_300001_SM_1000_NS6detail15normal_iteratorINSD_10device_ptrIKiEEEEPfjS9_ffNS7_10__identityEEEvT0_T1_T2_T3_T4_T6_E12temp_storage+48];
	add.f32 	%f347, %f345, %f346;
	ld.shared.f32 	%f348, [_ZZN3cub18CUB_300001_SM_10006detail6reduce28DeviceReduceSingleTileKernelINS2_10policy_hubIfjN4cuda3std3__44plusIfEEE10Policy1000EN6thrust24THRUST_300001_SM_1000_NS6detail15normal_iteratorINSD_10device_ptrIKiEEEEPfjS9_ffNS7_10__identityEEEvT0_T1_T2_T3_T4_T6_E12temp_storage+52];
	add.f32 	%f349, %f347, %f348;
	ld.shared.f32 	%f350, [_ZZN3cub18CUB_300001_SM_10006detail6reduce28DeviceReduceSingleTileKernelINS2_10policy_hubIfjN4cuda3std3__44plusIfEEE10Policy1000EN6thrust24THRUST_300001_SM_1000_NS6detail15normal_iteratorINSD_10device_ptrIKiEEEEPfjS9_ffNS7_10__identityEEEvT0_T1_T2_T3_T4_T6_E12temp_storage+56];
	add.f32 	%f351, %f349, %f350;
	ld.shared.f32 	%f352, [_ZZN3cub18CUB_300001_SM_10006detail6reduce28DeviceReduceSingleTileKernelINS2_10policy_hubIfjN4cuda3std3__44plusIfEEE10Policy1000EN6thrust24THRUST_300001_SM_1000_NS6detail15normal_iteratorINSD_10device_ptrIKiEEEEPfjS9_ffNS7_10__identityEEEvT0_T1_T2_T3_T4_T6_E12temp_storage+60];
	add.f32 	%f353, %f351, %f352;
	ld.shared.f32 	%f354, [_ZZN3cub18CUB_300001_SM_10006detail6reduce28DeviceReduceSingleTileKernelINS2_10policy_hubIfjN4cuda3std3__44plusIfEEE10Policy1000EN6thrust24THRUST_300001_SM_1000_NS6detail15normal_iteratorINSD_10device_ptrIKiEEEEPfjS9_ffNS7_10__identityEEEvT0_T1_T2_T3_T4_T6_E12temp_storage+64];
	add.f32 	%f355, %f353, %f354;
	ld.shared.f32 	%f356, [_ZZN3cub18CUB_300001_SM_10006detail6reduce28DeviceReduceSingleTileKernelINS2_10policy_hubIfjN4cuda3std3__44plusIfEEE10Policy1000EN6thrust24THRUST_300001_SM_1000_NS6detail15normal_iteratorINSD_10device_ptrIKiEEEEPfjS9_ffNS7_10__identityEEEvT0_T1_T2_T3_T4_T6_E12temp_storage+68];
	add.f32 	%f357, %f355, %f356;
	ld.shared.f32 	%f358, [_ZZN3cub18CUB_300001_SM_10006detail6reduce28DeviceReduceSingleTileKernelINS2_10policy_hubIfjN4cuda3std3__44plusIfEEE10Policy1000EN6thrust24THRUST_300001_SM_1000_NS6detail15normal_iteratorINSD_10device_ptrIKiEEEEPfjS9_ffNS7_10__identityEEEvT0_T1_T2_T3_T4_T6_E12temp_storage+72];
	add.f32 	%f359, %f357, %f358;
	ld.shared.f32 	%f360, [_ZZN3cub18CUB_300001_SM_10006detail6reduce28DeviceReduceSingleTileKernelINS2_10policy_hubIfjN4cuda3std3__44plusIfEEE10Policy1000EN6thrust24THRUST_300001_SM_1000_NS6detail15normal_iteratorINSD_10device_ptrIKiEEEEPfjS9_ffNS7_10__identityEEEvT0_T1_T2_T3_T4_T6_E12temp_storage+76];
	add.f32 	%f383, %f359, %f360;
	bra.uni 	$L__BB1_50;
$L__BB1_24:
	// begin inline asm
	mov.u32 %r215, %laneid;
	// end inline asm
	and.b32  	%r241, %r1, 992;
	add.s32 	%r242, %r241, 32;
	setp.gt.u32 	%p35, %r242, %r51;
	not.b32 	%r243, %r241;
	add.s32 	%r244, %r51, %r243;
	selp.b32 	%r239, %r244, 31, %p35;
	mov.b32 	%r217, %f371;
	mov.b32 	%r218, 1;
	mov.b32 	%r240, -1;
	// begin inline asm
	shfl.sync.down.b32 %r216, %r217, %r218, %r239, %r240;
	// end inline asm
	setp.lt.s32 	%p36, %r215, %r239;
	mov.b32 	%f261, %r216;
	add.f32 	%f262, %f371, %f261;
	selp.f32 	%f263, %f262, %f371, %p36;
	mov.b32 	%r222, %f263;
	mov.b32 	%r223, 2;
	// begin inline asm
	shfl.sync.down.b32 %r221, %r222, %r223, %r239, %r240;
	// end inline asm
	add.s32 	%r245, %r215, 2;
	setp.gt.s32 	%p37, %r245, %r239;
	mov.b32 	%f264, %r221;
	add.f32 	%f265, %f263, %f264;
	selp.f32 	%f266, %f263, %f265, %p37;
	mov.b32 	%r227, %f266;
	mov.b32 	%r228, 4;
	// begin inline asm
	shfl.sync.down.b32 %r226, %r227, %r228, %r239, %r240;
	// end inline asm
	add.s32 	%r246, %r215, 4;
	setp.gt.s32 	%p38, %r246, %r239;
	mov.b32 	%f267, %r226;
	add.f32 	%f268, %f266, %f267;
	selp.f32 	%f269, %f266, %f268, %p38;
	mov.b32 	%r232, %f269;
	mov.b32 	%r233, 8;
	// begin inline asm
	shfl.sync.down.b32 %r231, %r232, %r233, %r239, %r240;
	// end inline asm
	add.s32 	%r247, %r215, 8;
	setp.gt.s32 	%p39, %r247, %r239;
	mov.b32 	%f270, %r231;
	add.f32 	%f271, %f269, %f270;
	selp.f32 	%f272, %f269, %f271, %p39;
	mov.b32 	%r237, %f272;
	mov.b32 	%r238, 16;
	// begin inline asm
	shfl.sync.down.b32 %r236, %r237, %r238, %r239, %r240;
	// end inline asm
	add.s32 	%r248, %r215, 16;
	setp.gt.s32 	%p40, %r248, %r239;
	mov.b32 	%f273, %r236;
	add.f32 	%f274, %f272, %f273;
	selp.f32 	%f383, %f272, %f274, %p40;
	setp.ne.s32 	%p41, %r215, 0;
	@%p41 bra 	$L__BB1_26;
	shr.u32 	%r249, %r1, 3;
	and.b32  	%r250, %r249, 124;
	mov.u32 	%r251, _ZZN3cub18CUB_300001_SM_10006detail6reduce28DeviceReduceSingleTileKernelINS2_10policy_hubIfjN4cuda3std3__44plusIfEEE10Policy1000EN6thrust24THRUST_300001_SM_1000_NS6detail15normal_iteratorINSD_10device_ptrIKiEEEEPfjS9_ffNS7_10__identityEEEvT0_T1_T2_T3_T4_T6_E12temp_storage;
	add.s32 	%r252, %r251, %r250;
	st.shared.f32 	[%r252+16], %f383;
$L__BB1_26:
	bar.sync 	0;
	setp.ne.s32 	%p42, %r1, 0;
	@%p42 bra 	$L__BB1_50;
	setp.gt.u32 	%p43, %r51, 32;
	ld.shared.f32 	%f275, [_ZZN3cub18CUB_300001_SM_10006detail6reduce28DeviceReduceSingleTileKernelINS2_10policy_hubIfjN4cuda3std3__44plusIfEEE10Policy1000EN6thrust24THRUST_300001_SM_1000_NS6detail15normal_iteratorINSD_10device_ptrIKiEEEEPfjS9_ffNS7_10__identityEEEvT0_T1_T2_T3_T4_T6_E12temp_storage+20];
	add.f32 	%f276, %f383, %f275;
	selp.f32 	%f277, %f276, %f383, %p43;
	setp.gt.u32 	%p44, %r51, 64;
	ld.shared.f32 	%f278, [_ZZN3cub18CUB_300001_SM_10006detail6reduce28DeviceReduceSingleTileKernelINS2_10policy_hubIfjN4cuda3std3__44plusIfEEE10Policy1000EN6thrust24THRUST_300001_SM_1000_NS6detail15normal_iteratorINSD_10device_ptrIKiEEEEPfjS9_ffNS7_10__identityEEEvT0_T1_T2_T3_T4_T6_E12temp_storage+24];
	add.f32 	%f279, %f278, %f277;
	selp.f32 	%f280, %f279, %f277, %p44;
	setp.gt.u32 	%p45, %r51, 96;
	ld.shared.f32 	%f281, [_ZZN3cub18CUB_300001_SM_10006detail6reduce28DeviceReduceSingleTileKernelINS2_10policy_hubIfjN4cuda3std3__44plusIfEEE10Policy1000EN6thrust24THRUST_300001_SM_1000_NS6detail15normal_iteratorINSD_10device_ptrIKiEEEEPfjS9_ffNS7_10__identityEEEvT0_T1_T2_T3_T4_T6_E12temp_storage+28];
	add.f32 	%f282, %f281, %f280;
	selp.f32 	%f283, %f282, %f280, %p45;
	setp.gt.u32 	%p46, %r51, 128;
	ld.shared.f32 	%f284, [_ZZN3cub18CUB_300001_SM_10006detail6reduce28DeviceReduceSingleTileKernelINS2_10policy_hubIfjN4cuda3std3__44plusIfEEE10Policy1000EN6thrust24THRUST_300001_SM_1000_NS6detail15normal_iteratorINSD_10device_ptrIKiEEEEPfjS9_ffNS7_10__identityEEEvT0_T1_T2_T3_T4_T6_E12temp_storage+32];
	add.f32 	%f285, %f284, %f283;
	selp.f32 	%f286, %f285, %f283, %p46;
	setp.gt.u32 	%p47, %r51, 160;
	ld.shared.f32 	%f287, [_ZZN3cub18CUB_300001_SM_10006detail6reduce28DeviceReduceSingleTileKernelINS2_10policy_hubIfjN4cuda3std3__44plusIfEEE10Policy1000EN6thrust24THRUST_300001_SM_1000_NS6detail15normal_iteratorINSD_10device_ptrIKiEEEEPfjS9_ffNS7_10__identityEEEvT0_T1_T2_T3_T4_T6_E12temp_storage+36];
	add.f32 	%f288, %f287, %f286;
	selp.f32 	%f289, %f288, %f286, %p47;
	setp.gt.u32 	%p48, %r51, 192;
	ld.shared.f32 	%f290, [_ZZN3cub18CUB_300001_SM_10006detail6reduce28DeviceReduceSingleTileKernelINS2_10policy_hubIfjN4cuda3std3__44plusIfEEE10Policy1000EN6thrust24THRUST_300001_SM_1000_NS6detail15normal_iteratorINSD_10device_ptrIKiEEEEPfjS9_ffNS7_10__identityEEEvT0_T1_T2_T3_T4_T6_E12temp_storage+40];
	add.f32 	%f291, %f290, %f289;
	selp.f32 	%f292, %f291, %f289, %p48;
	setp.gt.u32 	%p49, %r51, 224;
	ld.shared.f32 	%f293, [_ZZN3cub18CUB_300001_SM_10006detail6reduce28DeviceReduceSingleTileKernelINS2_10policy_hubIfjN4cuda3std3__44plusIfEEE10Policy1000EN6thrust24THRUST_300001_SM_1000_NS6detail15normal_iteratorINSD_10device_ptrIKiEEEEPfjS9_ffNS7_10__identityEEEvT0_T1_T2_T3_T4_T6_E12temp_storage+44];
	add.f32 	%f294, %f293, %f292;
	selp.f32 	%f295, %f294, %f292, %p49;
	setp.gt.u32 	%p50, %r51, 256;
	ld.shared.f32 	%f296, [_ZZN3cub18CUB_300001_SM_10006detail6reduce28DeviceReduceSingleTileKernelINS2_10policy_hubIfjN4cuda3std3__44plusIfEEE10Policy1000EN6thrust24THRUST_300001_SM_1000_NS6detail15normal_iteratorINSD_10device_ptrIKiEEEEPfjS9_ffNS7_10__identityEEEvT0_T1_T2_T3_T4_T6_E12temp_storage+48];
	add.f32 	%f297, %f296, %f295;
	selp.f32 	%f298, %f297, %f295, %p50;
	setp.gt.u32 	%p51, %r51, 288;
	ld.shared.f32 	%f299, [_ZZN3cub18CUB_300001_SM_10006detail6reduce28DeviceReduceSingleTileKernelINS2_10policy_hubIfjN4cuda3std3__44plusIfEEE10Policy1000EN6thrust24THRUST_300001_SM_1000_NS6detail15normal_iteratorINSD_10device_ptrIKiEEEEPfjS9_ffNS7_10__identityEEEvT0_T1_T2_T3_T4_T6_E12temp_storage+52];
	add.f32 	%f300, %f299, %f298;
	selp.f32 	%f301, %f300, %f298, %p51;
	setp.gt.u32 	%p52, %r51, 320;
	ld.shared.f32 	%f302, [_ZZN3cub18CUB_300001_SM_10006detail6reduce28DeviceReduceSingleTileKernelINS2_10policy_hubIfjN4cuda3std3__44plusIfEEE10Policy1000EN6thrust24THRUST_300001_SM_1000_NS6detail15normal_iteratorINSD_10device_ptrIKiEEEEPfjS9_ffNS7_10__identityEEEvT0_T1_T2_T3_T4_T6_E12temp_storage+56];
	add.f32 	%f303, %f302, %f301;
	selp.f32 	%f304, %f303, %f301, %p52;
	setp.gt.u32 	%p53, %r51, 352;
	ld.shared.f32 	%f305, [_ZZN3cub18CUB_300001_SM_10006detail6reduce28DeviceReduceSingleTileKernelINS2_10policy_hubIfjN4cuda3std3__44plusIfEEE10Policy1000EN6thrust24THRUST_300001_SM_1000_NS6detail15normal_iteratorINSD_10device_ptrIKiEEEEPfjS9_ffNS7_10__identityEEEvT0_T1_T2_T3_T4_T6_E12temp_storage+60];
	add.f32 	%f306, %f305, %f304;
	selp.f32 	%f307, %f306, %f304, %p53;
	setp.gt.u32 	%p54, %r51, 384;
	ld.shared.f32 	%f308, [_ZZN3cub18CUB_300001_SM_10006detail6reduce28DeviceReduceSingleTileKernelINS2_10policy_hubIfjN4cuda3std3__44plusIfEEE10Policy1000EN6thrust24THRUST_300001_SM_1000_NS6detail15normal_iteratorINSD_10device_ptrIKiEEEEPfjS9_ffNS7_10__identityEEEvT0_T1_T2_T3_T4_T6_E12temp_storage+64];
	add.f32 	%f309, %f308, %f307;
	selp.f32 	%f310, %f309, %f307, %p54;
	setp.gt.u32 	%p55, %r51, 416;
	ld.shared.f32 	%f311, [_ZZN3cub18CUB_300001_SM_10006detail6reduce28DeviceReduceSingleTileKernelINS2_10policy_hubIfjN4cuda3std3__44plusIfEEE10Policy1000EN6thrust24THRUST_300001_SM_1000_NS6detail15normal_iteratorINSD_10device_ptrIKiEEEEPfjS9_ffNS7_10__identityEEEvT0_T1_T2_T3_T4_T6_E12temp_storage+68];
	add.f32 	%f312, %f311, %f310;
	selp.f32 	%f313, %f312, %f310, %p55;
	setp.gt.u32 	%p56, %r51, 448;
	ld.shared.f32 	%f314, [_ZZN3cub18CUB_300001_SM_10006detail6reduce28DeviceReduceSingleTileKernelINS2_10policy_hubIfjN4cuda3std3__44plusIfEEE10Policy1000EN6thrust24THRUST_300001_SM_1000_NS6detail15normal_iteratorINSD_10device_ptrIKiEEEEPfjS9_ffNS7_10__identityEEEvT0_T1_T2_T3_T4_T6_E12temp_storage+72];
	add.f32 	%f315, %f314, %f313;
	selp.f32 	%f316, %f315, %f313, %p56;
	setp.gt.u32 	%p57, %r51, 480;
	ld.shared.f32 	%f317, [_ZZN3cub18CUB_300001_SM_10006detail6reduce28DeviceReduceSingleTileKernelINS2_10policy_hubIfjN4cuda3std3__44plusIfEEE10Policy1000EN6thrust24THRUST_300001_SM_1000_NS6detail15normal_iteratorINSD_10device_ptrIKiEEEEPfjS9_ffNS7_10__identityEEEvT0_T1_T2_T3_T4_T6_E12temp_storage+76];
	add.f32 	%f318, %f317, %f316;
	selp.f32 	%f383, %f318, %f316, %p57;
	bra.uni 	$L__BB1_50;
$L__BB1_28:
	mov.u32 	%r21, %tid.x;
	mul.wide.u32 	%rd11, %r21, 4;
	add.s64 	%rd12, %rd2, %rd11;
	ld.global.u32 	%r53, [%rd12];
	cvt.rn.f32.s32 	%f43, %r53;
	ld.global.u32 	%r54, [%rd12+2048];
	cvt.rn.f32.s32 	%f44, %r54;
	ld.global.u32 	%r55, [%rd12+4096];
	cvt.rn.f32.s32 	%f45, %r55;
	ld.global.u32 	%r56, [%rd12+6144];
	cvt.rn.f32.s32 	%f46, %r56;
	ld.global.u32 	%r57, [%rd12+8192];
	cvt.rn.f32.s32 	%f47, %r57;
	ld.global.u32 	%r58, [%rd12+10240];
	cvt.rn.f32.s32 	%f48, %r58;
	ld.global.u32 	%r59, [%rd12+12288];
	cvt.rn.f32.s32 	%f49, %r59;
	ld.global.u32 	%r60, [%rd12+14336];
	cvt.rn.f32.s32 	%f50, %r60;
	ld.global.u32 	%r61, [%rd12+16384];
	cvt.rn.f32.s32 	%f51, %r61;
	ld.global.u32 	%r62, [%rd12+18432];
	cvt.rn.f32.s32 	%f52, %r62;
	ld.global.u32 	%r63, [%rd12+20480];
	cvt.rn.f32.s32 	%f53, %r63;
	ld.global.u32 	%r64, [%rd12+22528];
	cvt.rn.f32.s32 	%f54, %r64;
	ld.global.u32 	%r65, [%rd12+24576];
	cvt.rn.f32.s32 	%f55, %r65;
	ld.global.u32 	%r66, [%rd12+26624];
	cvt.rn.f32.s32 	%f56, %r66;
	ld.global.u32 	%r67, [%rd12+28672];
	cvt.rn.f32.s32 	%f57, %r67;
	ld.global.u32 	%r68, [%rd12+30720];
	cvt.rn.f32.s32 	%f58, %r68;
	add.f32 	%f59, %f43, %f44;
	add.f32 	%f60, %f45, %f46;
	add.f32 	%f61, %f47, %f48;
	add.f32 	%f62, %f49, %f50;
	add.f32 	%f63, %f51, %f52;
	add.f32 	%f64, %f53, %f54;
	add.f32 	%f65, %f55, %f56;
	add.f32 	%f66, %f57, %f58;
	add.f32 	%f67, %f59, %f60;
	add.f32 	%f68, %f61, %f62;
	add.f32 	%f69, %f63, %f64;
	add.f32 	%f70, %f65, %f66;
	add.f32 	%f71, %f67, %f68;
	add.f32 	%f72, %f69, %f70;
	add.f32 	%f382, %f71, %f72;
	add.s32 	%r22, %r51, -8192;
	setp.lt.u32 	%p3, %r22, 8192;
	mov.b32 	%r293, 8192;
	@%p3 bra 	$L__BB1_32;
	mov.b32 	%r293, 8192;
$L__BB1_30:
	add.s32 	%r70, %r21, %r293;
	mul.wide.u32 	%rd13, %r70, 4;
	add.s64 	%rd14, %rd2, %rd13;
	ld.global.u32 	%r71, [%rd14];
	cvt.rn.f32.s32 	%f73, %r71;
	ld.global.u32 	%r72, [%rd14+2048];
	cvt.rn.f32.s32 	%f74, %r72;
	ld.global.u32 	%r73, [%rd14+4096];
	cvt.rn.f32.s32 	%f75, %r73;
	ld.global.u32 	%r74, [%rd14+6144];
	cvt.rn.f32.s32 	%f76, %r74;
	ld.global.u32 	%r75, [%rd14+8192];
	cvt.rn.f32.s32 	%f77, %r75;
	ld.global.u32 	%r76, [%rd14+10240];
	cvt.rn.f32.s32 	%f78, %r76;
	ld.global.u32 	%r77, [%rd14+12288];
	cvt.rn.f32.s32 	%f79, %r77;
	ld.global.u32 	%r78, [%rd14+14336];
	cvt.rn.f32.s32 	%f80, %r78;
	ld.global.u32 	%r79, [%rd14+16384];
	cvt.rn.f32.s32 	%f81, %r79;
	ld.global.u32 	%r80, [%rd14+18432];
	cvt.rn.f32.s32 	%f82, %r80;
	ld.global.u32 	%r81, [%rd14+20480];
	cvt.rn.f32.s32 	%f83, %r81;
	ld.global.u32 	%r82, [%rd14+22528];
	cvt.rn.f32.s32 	%f84, %r82;
	ld.global.u32 	%r83, [%rd14+24576];
	cvt.rn.f32.s32 	%f85, %r83;
	ld.global.u32 	%r84, [%rd14+26624];
	cvt.rn.f32.s32 	%f86, %r84;
	ld.global.u32 	%r85, [%rd14+28672];
	cvt.rn.f32.s32 	%f87, %r85;
	ld.global.u32 	%r86, [%rd14+30720];
	cvt.rn.f32.s32 	%f88, %r86;
	add.f32 	%f89, %f382, %f73;
	add.f32 	%f90, %f74, %f75;
	add.f32 	%f91, %f76, %f77;
	add.f32 	%f92, %f78, %f79;
	add.f32 	%f93, %f80, %f81;
	add.f32 	%f94, %f82, %f83;
	add.f32 	%f95, %f84, %f85;
	add.f32 	%f96, %f86, %f87;
	add.f32 	%f97, %f89, %f90;
	add.f32 	%f98, %f91, %f92;
	add.f32 	%f99, %f93, %f94;
	add.f32 	%f100, %f95, %f96;
	add.f32 	%f101, %f97, %f98;
	add.f32 	%f102, %f99, %f100;
	add.f32 	%f103, %f101, %f102;
	add.f32 	%f382, %f103, %f88;
	sub.s32 	%r87, %r51, %r293;
	setp.lt.u32 	%p4, %r87, 8192;
	@%p4 bra 	$L__BB1_46;
	add.s32 	%r293, %r293, 8192;
	setp.le.u32 	%p5, %r293, %r22;
	@%p5 bra 	$L__BB1_30;
$L__BB1_32:
	setp.le.u32 	%p6, %r51, %r293;
	sub.s32 	%r88, %r51, %r293;
	setp.ge.s32 	%p7, %r21, %r88;
	or.pred  	%p8, %p6, %p7;
	@%p8 bra 	$L__BB1_46;
	not.b32 	%r90, %r21;
	add.s32 	%r91, %r51, %r90;
	sub.s32 	%r92, %r91, %r293;
	shr.u32 	%r93, %r92, 9;
	add.s32 	%r26, %r93, 1;
	and.b32  	%r27, %r26, 15;
	setp.lt.u32 	%p9, %r92, 7680;
	mov.u32 	%r298, %r21;
	@%p9 bra 	$L__BB1_37;
	or.b32  	%r296, %r21, 4096;
	add.s32 	%r295, %r21, %r293;
	and.b32  	%r94, %r26, 16777200;
	neg.s32 	%r294, %r94;
$L__BB1_35:
	.pragma "nounroll";
	mul.wide.u32 	%rd15, %r295, 4;
	add.s64 	%rd16, %rd2, %rd15;
	ld.global.u32 	%r95, [%rd16];
	cvt.rn.f32.s32 	%f105, %r95;
	add.f32 	%f106, %f382, %f105;
	add.s32 	%r96, %r295, 512;
	mul.wide.u32 	%rd17, %r96, 4;
	add.s64 	%rd18, %rd2, %rd17;
	ld.global.u32 	%r97, [%rd18];
	cvt.rn.f32.s32 	%f107, %r97;
	add.f32 	%f108, %f106, %f107;
	add.s32 	%r98, %r295, 1024;
	mul.wide.u32 	%rd19, %r98, 4;
	add.s64 	%rd20, %rd2, %rd19;
	ld.global.u32 	%r99, [%rd20];
	cvt.rn.f32.s32 	%f109, %r99;
	add.f32 	%f110, %f108, %f109;
	add.s32 	%r100, %r295, 1536;
	mul.wide.u32 	%rd21, %r100, 4;
	add.s64 	%rd22, %rd2, %rd21;
	ld.global.u32 	%r101, [%rd22];
	cvt.rn.f32.s32 	%f111, %r101;
	add.f32 	%f112, %f110, %f111;
	add.s32 	%r102, %r295, 2048;
	mul.wide.u32 	%rd23, %r102, 4;
	add.s64 	%rd24, %rd2, %rd23;
	ld.global.u32 	%r103, [%rd24];
	cvt.rn.f32.s32 	%f113, %r103;
	add.f32 	%f114, %f112, %f113;
	add.s32 	%r104, %r295, 2560;
	mul.wide.u32 	%rd25, %r104, 4;
	add.s64 	%rd26, %rd2, %rd25;
	ld.global.u32 	%r105, [%rd26];
	cvt.rn.f32.s32 	%f115, %r105;
	add.f32 	%f116, %f114, %f115;
	add.s32 	%r106, %r295, 3072;
	mul.wide.u32 	%rd27, %r106, 4;
	add.s64 	%rd28, %rd2, %rd27;
	ld.global.u32 	%r107, [%rd28];
	cvt.rn.f32.s32 	%f117, %r107;
	add.f32 	%f118, %f116, %f117;
	add.s32 	%r108, %r295, 3584;
	mul.wide.u32 	%rd29, %r108, 4;
	add.s64 	%rd30, %rd2, %rd29;
	ld.global.u32 	%r109, [%rd30];
	cvt.rn.f32.s32 	%f119, %r109;
	add.f32 	%f120, %f118, %f119;
	add.s32 	%r110, %r295, 4096;
	mul.wide.u32 	%rd31, %r110, 4;
	add.s64 	%rd32, %rd2, %rd31;
	ld.global.u32 	%r111, [%rd32];
	cvt.rn.f32.s32 	%f121, %r111;
	add.f32 	%f122, %f120, %f121;
	add.s32 	%r112, %r295, 4608;
	mul.wide.u32 	%rd33, %r112, 4;
	add.s64 	%rd34, %rd2, %rd33;
	ld.global.u32 	%r113, [%rd34];
	cvt.rn.f32.s32 	%f123, %r113;
	add.f32 	%f124, %f122, %f123;
	add.s32 	%r114, %r295, 5120;
	mul.wide.u32 	%rd35, %r114, 4;
	add.s64 	%rd36, %rd2, %rd35;
	ld.global.u32 	%r115, [%rd36];
	cvt.rn.f32.s32 	%f125, %r115;
	add.f32 	%f126, %f124, %f125;
	add.s32 	%r116, %r295, 5632;
	mul.wide.u32 	%rd37, %r116, 4;
	add.s64 	%rd38, %rd2, %rd37;
	ld.global.u32 	%r117, [%rd38];
	cvt.rn.f32.s32 	%f127, %r117;
	add.f32 	%f128, %f126, %f127;
	add.s32 	%r118, %r295, 6144;
	mul.wide.u32 	%rd39, %r118, 4;
	add.s64 	%rd40, %rd2, %rd39;
	ld.global.u32 	%r119, [%rd40];
	cvt.rn.f32.s32 	%f129, %r119;
	add.f32 	%f130, %f128, %f129;
	add.s32 	%r120, %r295, 6656;
	mul.wide.u32 	%rd41, %r120, 4;
	add.s64 	%rd42, %rd2, %rd41;
	ld.global.u32 	%r121, [%rd42];
	cvt.rn.f32.s32 	%f131, %r121;
	add.f32 	%f132, %f130, %f131;
	add.s32 	%r122, %r295, 7168;
	mul.wide.u32 	%rd43, %r122, 4;
	add.s64 	%rd44, %rd2, %rd43;
	ld.global.u32 	%r123, [%rd44];
	cvt.rn.f32.s32 	%f133, %r123;
	add.f32 	%f134, %f132, %f133;
	add.s32 	%r124, %r295, 7680;
	mul.wide.u32 	%rd45, %r124, 4;
	add.s64 	%rd46, %rd2, %rd45;
	ld.global.u32 	%r125, [%rd46];
	cvt.rn.f32.s32 	%f135, %r125;
	add.f32 	%f382, %f134, %f135;
	add.s32 	%r296, %r296, 8192;
	add.s32 	%r295, %r295, 8192;
	add.s32 	%r294, %r294, 16;
	setp.ne.s32 	%p10, %r294, 0;
	@%p10 bra 	$L__BB1_35;
	add.s32 	%r298, %r296, -4096;
$L__BB1_37:
	setp.eq.s32 	%p11, %r27, 0;
	@%p11 bra 	$L__BB1_46;
	and.b32  	%r39, %r26, 7;
	setp.lt.u32 	%p12, %r27, 8;
	@%p12 bra 	$L__BB1_40;
	add.s32 	%r126, %r298, %r293;
	mul.wide.u32 	%rd47, %r126, 4;
	add.s64 	%rd48, %rd2, %rd47;
	ld.global.u32 	%r127, [%rd48];
	cvt.rn.f32.s32 	%f137, %r127;
	add.f32 	%f138, %f382, %f137;
	add.s32 	%r128, %r126, 512;
	mul.wide.u32 	%rd49, %r128, 4;
	add.s64 	%rd50, %rd2, %rd49;
	ld.global.u32 	%r129, [%rd50];
	cvt.rn.f32.s32 	%f139, %r129;
	add.f32 	%f140, %f138, %f139;
	add.s32 	%r130, %r126, 1024;
	mul.wide.u32 	%rd51, %r130, 4;
	add.s64 	%rd52, %rd2, %rd51;
	ld.global.u32 	%r131, [%rd52];
	cvt.rn.f32.s32 	%f141, %r131;
	add.f32 	%f142, %f140, %f141;
	add.s32 	%r132, %r126, 1536;
	mul.wide.u32 	%rd53, %r132, 4;
	add.s64 	%rd54, %rd2, %rd53;
	ld.global.u32 	%r133, [%rd54];
	cvt.rn.f32.s32 	%f143, %r133;
	add.f32 	%f144, %f142, %f143;
	add.s32 	%r134, %r126, 2048;
	mul.wide.u32 	%rd55, %r134, 4;
	add.s64 	%rd56, %rd2, %rd55;
	ld.global.u32 	%r135, [%rd56];
	cvt.rn.f32.s32 	%f145, %r135;
	add.f32 	%f146, %f144, %f145;
	add.s32 	%r136, %r126, 2560;
	mul.wide.u32 	%rd57, %r136, 4;
	add.s64 	%rd58, %rd2, %rd57;
	ld.global.u32 	%r137, [%rd58];
	cvt.rn.f32.s32 	%f147, %r137;
	add.f32 	%f148, %f146, %f147;
	add.s32 	%r138, %r126, 3072;
	mul.wide.u32 	%rd59, %r138, 4;
	add.s64 	%rd60, %rd2, %rd59;
	ld.global.u32 	%r139, [%rd60];
	cvt.rn.f32.s32 	%f149, %r139;
	add.f32 	%f150, %f148, %f149;
	add.s32 	%r140, %r126, 3584;
	mul.wide.u32 	%rd61, %r140, 4;
	add.s64 	%rd62, %rd2, %rd61;
	ld.global.u32 	%r141, [%rd62];
	cvt.rn.f32.s32 	%f151, %r141;
	add.f32 	%f382, %f150, %f151;
	add.s32 	%r298, %r298, 4096;
$L__BB1_40:
	setp.eq.s32 	%p13, %r39, 0;
	@%p13 bra 	$L__BB1_46;
	and.b32  	%r42, %r26, 3;
	setp.lt.u32 	%p14, %r39, 4;
	@%p14 bra 	$L__BB1_43;
	add.s32 	%r142, %r298, %r293;
	mul.wide.u32 	%rd63, %r142, 4;
	add.s64 	%rd64, %rd2, %rd63;
	ld.global.u32 	%r143, [%rd64];
	cvt.rn.f32.s32 	%f153, %r143;
	add.f32 	%f154, %f382, %f153;
	add.s32 	%r144, %r142, 512;
	mul.wide.u32 	%rd65, %r144, 4;
	add.s64 	%rd66, %rd2, %rd65;
	ld.global.u32 	%r145, [%rd66];
	cvt.rn.f32.s32 	%f155, %r145;
	add.f32 	%f156, %f154, %f155;
	add.s32 	%r146, %r142, 1024;
	mul.wide.u32 	%rd67, %r146, 4;
	add.s64 	%rd68, %rd2, %rd67;
	ld.global.u32 	%r147, [%rd68];
	cvt.rn.f32.s32 	%f157, %r147;
	add.f32 	%f158, %f156, %f157;
	add.s32 	%r148, %r142, 1536;
	mul.wide.u32 	%rd69, %r148, 4;
	add.s64 	%rd70, %rd2, %rd69;
	ld.global.u32 	%r149, [%rd70];
	cvt.rn.f32.s32 	%f159, %r149;
	add.f32 	%f382, %f158, %f159;
	add.s32 	%r298, %r298, 2048;
$L__BB1_43:
	setp.eq.s32 	%p15, %r42, 0;
	@%p15 bra 	$L__BB1_46;
	add.s32 	%r301, %r298, %r293;
	neg.s32 	%r300, %r42;
$L__BB1_45:
	.pragma "nounroll";
	mul.wide.u32 	%rd71, %r301, 4;
	add.s64 	%rd72, %rd2, %rd71;
	ld.global.u32 	%r150, [%rd72];
	cvt.rn.f32.s32 	%f160, %r150;
	add.f32 	%f382, %f382, %f160;
	add.s32 	%r301, %r301, 512;
	add.s32 	%r300, %r300, 1;
	setp.ne.s32 	%p16, %r300, 0;
	@%p16 bra 	$L__BB1_45;
$L__BB1_46:
	// begin inline asm
	mov.u32 %r151, %laneid;
	// end inline asm
	mov.b32 	%r153, %f382;
	mov.b32 	%r154, 1;
	mov.b32 	%r175, 31;
	mov.b32 	%r176, -1;
	// begin inline asm
	shfl.sync.down.b32 %r152, %r153, %r154, %r175, %r176;
	// end inline asm
	setp.gt.s32 	%p17, %r151, 30;
	mov.b32 	%f161, %r152;
	add.f32 	%f162, %f382, %f161;
	selp.f32 	%f163, %f382, %f162, %p17;
	mov.b32 	%r158, %f163;
	mov.b32 	%r159, 2;
	// begin inline asm
	shfl.sync.down.b32 %r157, %r158, %r159, %r175, %r176;
	// end inline asm
	setp.gt.s32 	%p18, %r151, 29;
	mov.b32 	%f164, %r157;
	add.f32 	%f165, %f163, %f164;
	selp.f32 	%f166, %f163, %f165, %p18;
	mov.b32 	%r163, %f166;
	mov.b32 	%r164, 4;
	// begin inline asm
	shfl.sync.down.b32 %r162, %r163, %r164, %r175, %r176;
	// end inline asm
	setp.gt.s32 	%p19, %r151, 27;
	mov.b32 	%f167, %r162;
	add.f32 	%f168, %f166, %f167;
	selp.f32 	%f169, %f166, %f168, %p19;
	mov.b32 	%r168, %f169;
	mov.b32 	%r169, 8;
	// begin inline asm
	shfl.sync.down.b32 %r167, %r168, %r169, %r175, %r176;
	// end inline asm
	setp.gt.s32 	%p20, %r151, 23;
	mov.b32 	%f170, %r167;
	add.f32 	%f171, %f169, %f170;
	selp.f32 	%f172, %f169, %f171, %p20;
	mov.b32 	%r173, %f172;
	mov.b32 	%r174, 16;
	// begin inline asm
	shfl.sync.down.b32 %r172, %r173, %r174, %r175, %r176;
	// end inline asm
	setp.gt.s32 	%p21, %r151, 15;
	mov.b32 	%f173, %r172;
	add.f32 	%f38, %f172, %f173;
	selp.f32 	%f383, %f172, %f38, %p21;
	setp.ne.s32 	%p22, %r151, 0;
	@%p22 bra 	$L__BB1_48;
	shr.u32 	%r177, %r21, 3;
	and.b32  	%r178, %r177, 124;
	mov.u32 	%r179, _ZZN3cub18CUB_300001_SM_10006detail6reduce28DeviceReduceSingleTileKernelINS2_10policy_hubIfjN4cuda3std3__44plusIfEEE10Policy1000EN6thrust24THRUST_300001_SM_1000_NS6detail15normal_iteratorINSD_10device_ptrIKiEEEEPfjS9_ffNS7_10__identityEEEvT0_T1_T2_T3_T4_T6_E12temp_storage;
	add.s32 	%r180, %r179, %r178;
	st.shared.f32 	[%r180+16], %f38;
$L__BB1_48:
	bar.sync 	0;
	setp.ne.s32 	%p23, %r21, 0;
	@%p23 bra 	$L__BB1_50;
	ld.shared.f32 	%f174, [_ZZN3cub18CUB_300001_SM_10006detail6reduce28DeviceReduceSingleTileKernelINS2_10policy_hubIfjN4cuda3std3__44plusIfEEE10Policy1000EN6thrust24THRUST_300001_SM_1000_NS6detail15normal_iteratorINSD_10device_ptrIKiEEEEPfjS9_ffNS7_10__identityEEEvT0_T1_T2_T3_T4_T6_E12temp_storage+20];
	add.f32 	%f175, %f383, %f174;
	ld.shared.f32 	%f176, [_ZZN3cub18CUB_300001_SM_10006detail6reduce28DeviceReduceSingleTileKernelINS2_10policy_hubIfjN4cuda3std3__44plusIfEEE10Policy1000EN6thrust24THRUST_300001_SM_1000_NS6detail15normal_iteratorINSD_10device_ptrIKiEEEEPfjS9_ffNS7_10__identityEEEvT0_T1_T2_T3_T4_T6_E12temp_storage+24];
	add.f32 	%f177, %f175, %f176;
	ld.shared.f32 	%f178, [_ZZN3cub18CUB_300001_SM_10006detail6reduce28DeviceReduceSingleTileKernelINS2_10policy_hubIfjN4cuda3std3__44plusIfEEE10Policy1000EN6thrust24THRUST_300001_SM_1000_NS6detail15normal_iteratorINSD_10device_ptrIKiEEEEPfjS9_ffNS7_10__identityEEEvT0_T1_T2_T3_T4_T6_E12temp_storage+28];
	add.f32 	%f179, %f177, %f178;
	ld.shared.f32 	%f180, [_ZZN3cub18CUB_300001_SM_10006detail6reduce28DeviceReduceSingleTileKernelINS2_10policy_hubIfjN4cuda3std3__44plusIfEEE10Policy1000EN6thrust24THRUST_300001_SM_1000_NS6detail15normal_iteratorINSD_10device_ptrIKiEEEEPfjS9_ffNS7_10__identityEEEvT0_T1_T2_T3_T4_T6_E12temp_storage+32];
	add.f32 	%f181, %f179, %f180;
	ld.shared.f32 	%f182, [_ZZN3cub18CUB_300001_SM_10006detail6reduce28DeviceReduceSingleTileKernelINS2_10policy_hubIfjN4cuda3std3__44plusIfEEE10Policy1000EN6thrust24THRUST_300001_SM_1000_NS6detail15normal_iteratorINSD_10device_ptrIKiEEEEPfjS9_ffNS7_10__identityEEEvT0_T1_T2_T3_T4_T6_E12temp_storage+36];
	add.f32 	%f183, %f181, %f182;
	ld.shared.f32 	%f184, [_ZZN3cub18CUB_300001_SM_10006detail6reduce28DeviceReduceSingleTileKernelINS2_10policy_hubIfjN4cuda3std3__44plusIfEEE10Policy1000EN6thrust24THRUST_300001_SM_1000_NS6detail15normal_iteratorINSD_10device_ptrIKiEEEEPfjS9_ffNS7_10__identityEEEvT0_T1_T2_T3_T4_T6_E12temp_storage+40];
	add.f32 	%f185, %f183, %f184;
	ld.shared.f32 	%f186, [_ZZN3cub18CUB_300001_SM_10006detail6reduce28DeviceReduceSingleTileKernelINS2_10policy_hubIfjN4cuda3std3__44plusIfEEE10Policy1000EN6thrust24THRUST_300001_SM_1000_NS6detail15normal_iteratorINSD_10device_ptrIKiEEEEPfjS9_ffNS7_10__identityEEEvT0_T1_T2_T3_T4_T6_E12temp_storage+44];
	add.f32 	%f187, %f185, %f186;
	ld.shared.f32 	%f188, [_ZZN3cub18CUB_300001_SM_10006detail6reduce28DeviceReduceSingleTileKernelINS2_10policy_hubIfjN4cuda3std3__44plusIfEEE10Policy1000EN6thrust24THRUST_300001_SM_1000_NS6detail15normal_iteratorINSD_10device_ptrIKiEEEEPfjS9_ffNS7_10__identityEEEvT0_T1_T2_T3_T4_T6_E12temp_storage+48];
	add.f32 	%f189, %f187, %f188;
	ld.shared.f32 	%f190, [_ZZN3cub18CUB_300001_SM_10006detail6reduce28DeviceReduceSingleTileKernelINS2_10policy_hubIfjN4cuda3std3__44plusIfEEE10Policy1000EN6thrust24THRUST_300001_SM_1000_NS6detail15normal_iteratorINSD_10device_ptrIKiEEEEPfjS9_ffNS7_10__identityEEEvT0_T1_T2_T3_T4_T6_E12temp_storage+52];
	add.f32 	%f191, %f189, %f190;
	ld.shared.f32 	%f192, [_ZZN3cub18CUB_300001_SM_10006detail6reduce28DeviceReduceSingleTileKernelINS2_10policy_hubIfjN4cuda3std3__44plusIfEEE10Policy1000EN6thrust24THRUST_300001_SM_1000_NS6detail15normal_iteratorINSD_10device_ptrIKiEEEEPfjS9_ffNS7_10__identityEEEvT0_T1_T2_T3_T4_T6_E12temp_storage+56];
	add.f32 	%f193, %f191, %f192;
	ld.shared.f32 	%f194, [_ZZN3cub18CUB_300001_SM_10006detail6reduce28DeviceReduceSingleTileKernelINS2_10policy_hubIfjN4cuda3std3__44plusIfEEE10Policy1000EN6thrust24THRUST_300001_SM_1000_NS6detail15normal_iteratorINSD_10device_ptrIKiEEEEPfjS9_ffNS7_10__identityEEEvT0_T1_T2_T3_T4_T6_E12temp_storage+60];
	add.f32 	%f195, %f193, %f194;
	ld.shared.f32 	%f196, [_ZZN3cub18CUB_300001_SM_10006detail6reduce28DeviceReduceSingleTileKernelINS2_10policy_hubIfjN4cuda3std3__44plusIfEEE10Policy1000EN6thrust24THRUST_300001_SM_1000_NS6detail15normal_iteratorINSD_10device_ptrIKiEEEEPfjS9_ffNS7_10__identityEEEvT0_T1_T2_T3_T4_T6_E12temp_storage+64];
	add.f32 	%f197, %f195, %f196;
	ld.shared.f32 	%f198, [_ZZN3cub18CUB_300001_SM_10006detail6reduce28DeviceReduceSingleTileKernelINS2_10policy_hubIfjN4cuda3std3__44plusIfEEE10Policy1000EN6thrust24THRUST_300001_SM_1000_NS6detail15normal_iteratorINSD_10device_ptrIKiEEEEPfjS9_ffNS7_10__identityEEEvT0_T1_T2_T3_T4_T6_E12temp_storage+68];
	add.f32 	%f199, %f197, %f198;
	ld.shared.f32 	%f200, [_ZZN3cub18CUB_300001_SM_10006detail6reduce28DeviceReduceSingleTileKernelINS2_10policy_hubIfjN4cuda3std3__44plusIfEEE10Policy1000EN6thrust24THRUST_300001_SM_1000_NS6detail15normal_iteratorINSD_10device_ptrIKiEEEEPfjS9_ffNS7_10__identityEEEvT0_T1_T2_T3_T4_T6_E12temp_storage+72];
	add.f32 	%f201, %f199, %f200;
	ld.shared.f32 	%f202, [_ZZN3cub18CUB_300001_SM_10006detail6reduce28DeviceReduceSingleTileKernelINS2_10policy_hubIfjN4cuda3std3__44plusIfEEE10Policy1000EN6thrust24THRUST_300001_SM_1000_NS6detail15normal_iteratorINSD_10device_ptrIKiEEEEPfjS9_ffNS7_10__identityEEEvT0_T1_T2_T3_T4_T6_E12temp_storage+76];
	add.f32 	%f383, %f201, %f202;
$L__BB1_50:
	mov.u32 	%r283, %tid.x;
	setp.ne.s32 	%p65, %r283, 0;
	@%p65 bra 	$L__BB1_52;
	add.f32 	%f361, %f42, %f383;
	st.global.f32 	[%rd1], %f361;
$L__BB1_52:
	ret;

}
	// .globl	_ZN3cub18CUB_300001_SM_10006detail6reduce18DeviceReduceKernelINS2_10policy_hubIfjN4cuda3std3__44plusIfEEE10Policy1000EN6thrust24THRUST_300001_SM_1000_NS6detail15normal_iteratorINSD_10device_ptrIKiEEEEjS9_fNS7_10__identityEEEvT0_PT3_T1_NS0_13GridEvenShareISO_EET2_T4_
.visible .entry _ZN3cub18CUB_300001_SM_10006detail6reduce18DeviceReduceKernelINS2_10policy_hubIfjN4cuda3std3__44plusIfEEE10Policy1000EN6thrust24THRUST_300001_SM_1000_NS6detail15normal_iteratorINSD_10device_ptrIKiEEEEjS9_fNS7_10__identityEEEvT0_PT3_T1_NS0_13GridEvenShareISO_EET2_T4_(
	.param .align 8 .b8 _ZN3cub18CUB_300001_SM_10006detail6reduce18DeviceReduceKernelINS2_10policy_hubIfjN4cuda3std3__44plusIfEEE10Policy1000EN6thrust24THRUST_300001_SM_1000_NS6detail15normal_iteratorINSD_10device_ptrIKiEEEEjS9_fNS7_10__identityEEEvT0_PT3_T1_NS0_13GridEvenShareISO_EET2_T4__param_0[8],
	.param .u64 .ptr .align 1 _ZN3cub18CUB_300001_SM_10006detail6reduce18DeviceReduceKernelINS2_10policy_hubIfjN4cuda3std3__44plusIfEEE10Policy1000EN6thrust24THRUST_300001_SM_1000_NS6detail15normal_iteratorINSD_10device_ptrIKiEEEEjS9_fNS7_10__identityEEEvT0_PT3_T1_NS0_13GridEvenShareISO_EET2_T4__param_1,
	.param .u32 _ZN3cub18CUB_300001_SM_10006detail6reduce18DeviceReduceKernelINS2_10policy_hubIfjN4cuda3std3__44plusIfEEE10Policy1000EN6thrust24THRUST_300001_SM_1000_NS6detail15normal_iteratorINSD_10device_ptrIKiEEEEjS9_fNS7_10__identityEEEvT0_PT3_T1_NS0_13GridEvenShareISO_EET2_T4__param_2,
	.param .align 4 .b8 _ZN3cub18CUB_300001_SM_10006detail6reduce18DeviceReduceKernelINS2_10policy_hubIfjN4cuda3std3__44plusIfEEE10Policy1000EN6thrust24THRUST_300001_SM_1000_NS6detail15normal_iteratorINSD_10device_ptrIKiEEEEjS9_fNS7_10__identityEEEvT0_PT3_T1_NS0_13GridEvenShareISO_EET2_T4__param_3[40],
	.param .align 1 .b8 _ZN3cub18CUB_300001_SM_10006detail6reduce18DeviceReduceKernelINS2_10policy_hubIfjN4cuda3std3__44plusIfEEE10Policy1000EN6thrust24THRUST_300001_SM_1000_NS6detail15normal_iteratorINSD_10device_ptrIKiEEEEjS9_fNS7_10__identityEEEvT0_PT3_T1_NS0_13GridEvenShareISO_EET2_T4__param_4[1],
	.param .align 1 .b8 _ZN3cub18CUB_300001_SM_10006detail6reduce18DeviceReduceKernelINS2_10policy_hubIfjN4cuda3std3__44plusIfEEE10Policy1000EN6thrust24THRUST_300001_SM_1000_NS6detail15normal_iteratorINSD_10device_ptrIKiEEEEjS9_fNS7_10__identityEEEvT0_PT3_T1_NS0_13GridEvenShareISO_EET2_T4__param_5[1]
)
.maxntid 512
{
	.reg .pred 	%p<65>;
	.reg .b16 	%rs<4>;
	.reg .b32 	%r<370>;
	.reg .b32 	%f<380>;
	.reg .b64 	%rd<130>;
	// demoted variable
	.shared .align 4 .b8 _ZZN3cub18CUB_300001_SM_10006detail6reduce18DeviceReduceKernelINS2_10policy_hubIfjN4cuda3std3__44plusIfEEE10Policy1000EN6thrust24THRUST_300001_SM_1000_NS6detail15normal_iteratorINSD_10device_ptrIKiEEEEjS9_fNS7_10__identityEEEvT0_PT3_T1_NS0_13GridEvenShareISO_EET2_T4_E12temp_storage[84];
	ld.param.u32 	%r1, [_ZN3cub18CUB_300001_SM_10006detail6reduce18DeviceReduceKernelINS2_10policy_hubIfjN4cuda3std3__44plusIfEEE10Policy1000EN6thrust24THRUST_300001_SM_1000_NS6detail15normal_iteratorINSD_10device_ptrIKiEEEEjS9_fNS7_10__identityEEEvT0_PT3_T1_NS0_13GridEvenShareISO_EET2_T4__param_3+20];
	ld.param.u32 	%r2, [_ZN3cub18CUB_300001_SM_10006detail6reduce18DeviceReduceKernelINS2_10policy_hubIfjN4cuda3std3__44plusIfEEE10Policy1000EN6thrust24THRUST_300001_SM_1000_NS6detail15normal_iteratorINSD_10device_ptrIKiEEEEjS9_fNS7_10__identityEEEvT0_PT3_T1_NS0_13GridEvenShareISO_EET2_T4__param_3+24];
	ld.param.u64 	%rd3, [_ZN3cub18CUB_300001_SM_10006detail6reduce18DeviceReduceKernelINS2_10policy_hubIfjN4cuda3std3__44plusIfEEE10Policy1000EN6thrust24THRUST_300001_SM_1000_NS6detail15normal_iteratorINSD_10device_ptrIKiEEEEjS9_fNS7_10__identityEEEvT0_PT3_T1_NS0_13GridEvenShareISO_EET2_T4__param_0];
	cvta.to.global.u64 	%rd1, %rd3;
	mov.u32 	%r3, %ctaid.x;
	shl.b32 	%r4, %r2, 13;
	shl.b32 	%r361, %r3, 13;
	sub.s32 	%r6, %r1, %r361;
	setp.gt.u32 	%p1, %r6, 8191;
	@%p1 bra 	$L__BB2_26;
	mov.u32 	%r7, %tid.x;
	setp.ge.u32 	%p23, %r7, %r6;
	mov.f32 	%f368, 0f00000000;
	mov.u32 	%r352, %r7;
	@%p23 bra 	$L__BB2_3;
	add.s32 	%r216, %r361, %r7;
	mul.wide.u32 	%rd66, %r216, 4;
	add.s64 	%rd67, %rd1, %rd66;
	ld.global.u32 	%r217, [%rd67];
	cvt.rn.f32.s32 	%f368, %r217;
	add.s32 	%r352, %r7, 512;
$L__BB2_3:
	setp.ge.u32 	%p24, %r352, %r6;
	@%p24 bra 	$L__BB2_17;
	not.b32 	%r218, %r352;
	add.s32 	%r219, %r1, %r218;
	sub.s32 	%r220, %r219, %r361;
	shr.u32 	%r221, %r220, 9;
	add.s32 	%r10, %r221, 1;
	and.b32  	%r11, %r10, 15;
	setp.lt.u32 	%p25, %r220, 7680;
	@%p25 bra 	$L__BB2_8;
	or.b32  	%r351, %r352, 4096;
	add.s32 	%r350, %r352, %r361;
	and.b32  	%r222, %r10, 16777200;
	neg.s32 	%r349, %r222;
$L__BB2_6:
	.pragma "nounroll";
	mul.wide.u32 	%rd68, %r350, 4;
	add.s64 	%rd69, %rd1, %rd68;
	ld.global.u32 	%r223, [%rd69];
	cvt.rn.f32.s32 	%f203, %r223;
	add.f32 	%f204, %f368, %f203;
	add.s32 	%r224, %r350, 512;
	mul.wide.u32 	%rd70, %r224, 4;
	add.s64 	%rd71, %rd1, %rd70;
	ld.global.u32 	%r225, [%rd71];
	cvt.rn.f32.s32 	%f205, %r225;
	add.f32 	%f206, %f204, %f205;
	add.s32 	%r226, %r350, 1024;
	mul.wide.u32 	%rd72, %r226, 4;
	add.s64 	%rd73, %rd1, %rd72;
	ld.global.u32 	%r227, [%rd73];
	cvt.rn.f32.s32 	%f207, %r227;
	add.f32 	%f208, %f206, %f207;
	add.s32 	%r228, %r350, 1536;
	mul.wide.u32 	%rd74, %r228, 4;
	add.s64 	%rd75, %rd1, %rd74;
	ld.global.u32 	%r229, [%rd75];
	cvt.rn.f32.s32 	%f209, %r229;
	add.f32 	%f210, %f208, %f209;
	add.s32 	%r230, %r350, 2048;
	mul.wide.u32 	%rd76, %r230, 4;
	add.s64 	%rd77, %rd1, %rd76;
	ld.global.u32 	%r231, [%rd77];
	cvt.rn.f32.s32 	%f211, %r231;
	add.f32 	%f212, %f210, %f211;
	add.s32 	%r232, %r350, 2560;
	mul.wide.u32 	%rd78, %r232, 4;
	add.s64 	%rd79, %rd1, %rd78;
	ld.global.u32 	%r233, [%rd79];
	cvt.rn.f32.s32 	%f213, %r233;
	add.f32 	%f214, %f212, %f213;
	add.s32 	%r234, %r350, 3072;
	mul.wide.u32 	%rd80, %r234, 4;
	add.s64 	%rd81, %rd1, %rd80;
	ld.global.u32 	%r235, [%rd81];
	cvt.rn.f32.s32 	%f215, %r235;
	add.f32 	%f216, %f214, %f215;
	add.s32 	%r236, %r350, 3584;
	mul.wide.u32 	%rd82, %r236, 4;
	add.s64 	%rd83, %rd1, %rd82;
	ld.global.u32 	%r237, [%rd83];
	cvt.rn.f32.s32 	%f217, %r237;
	add.f32 	%f218, %f216, %f217;
	add.s32 	%r238, %r350, 4096;
	mul.wide.u32 	%rd84, %r238, 4;
	add.s64 	%rd85, %rd1, %rd84;
	ld.global.u32 	%r239, [%rd85];
	cvt.rn.f32.s32 	%f219, %r239;
	add.f32 	%f220, %f218, %f219;
	add.s32 	%r240, %r350, 4608;
	mul.wide.u32 	%rd86, %r240, 4;
	add.s64 	%rd87, %rd1, %rd86;
	ld.global.u32 	%r241, [%rd87];
	cvt.rn.f32.s32 	%f221, %r241;
	add.f32 	%f222, %f220, %f221;
	add.s32 	%r242, %r350, 5120;
	mul.wide.u32 	%rd88, %r242, 4;
	add.s64 	%rd89, %rd1, %rd88;
	ld.global.u32 	%r243, [%rd89];
	cvt.rn.f32.s32 	%f223, %r243;
	add.f32 	%f224, %f222, %f223;
	add.s32 	%r244, %r350, 5632;
	mul.wide.u32 	%rd90, %r244, 4;
	add.s64 	%rd91, %rd1, %rd90;
	ld.global.u32 	%r245, [%rd91];
	cvt.rn.f32.s32 	%f225, %r245;
	add.f32 	%f226, %f224, %f225;
	add.s32 	%r246, %r350, 6144;
	mul.wide.u32 	%rd92, %r246, 4;
	add.s64 	%rd93, %rd1, %rd92;
	ld.global.u32 	%r247, [%rd93];
	cvt.rn.f32.s32 	%f227, %r247;
	add.f32 	%f228, %f226, %f227;
	add.s32 	%r248, %r350, 6656;
	mul.wide.u32 	%rd94, %r248, 4;
	add.s64 	%rd95, %rd1, %rd94;
	ld.global.u32 	%r249, [%rd95];
	cvt.rn.f32.s32 	%f229, %r249;
	add.f32 	%f230, %f228, %f229;
	add.s32 	%r250, %r350, 7168;
	mul.wide.u32 	%rd96, %r250, 4;
	add.s64 	%rd97, %rd1, %rd96;
	ld.global.u32 	%r251, [%rd97];
	cvt.rn.f32.s32 	%f231, %r251;
	add.f32 	%f232, %f230, %f231;
	add.s32 	%r252, %r350, 7680;
	mul.wide.u32 	%rd98, %r252, 4;
	add.s64 	%rd99, %rd1, %rd98;
	ld.global.u32 	%r253, [%rd99];
	cvt.rn.f32.s32 	%f233, %r253;
	add.f32 	%f368, %f232, %f233;
	add.s32 	%r351, %r351, 8192;
	add.s32 	%r350, %r350, 8192;
	add.s32 	%r349, %r349, 16;
	setp.ne.s32 	%p26, %r349, 0;
	@%p26 bra 	$L__BB2_6;
	add.s32 	%r352, %r351, -4096;
$L__BB2_8:
	setp.eq.s32 	%p27, %r11, 0;
	@%p27 bra 	$L__BB2_17;
	and.b32  	%r23, %r10, 7;
	setp.lt.u32 	%p28, %r11, 8;
	@%p28 bra 	$L__BB2_11;
	add.s32 	%r254, %r361, %r352;
	mul.wide.u32 	%rd100, %r254, 4;
	add.s64 	%rd101, %rd1, %rd100;
	ld.global.u32 	%r255, [%rd101];
	cvt.rn.f32.s32 	%f235, %r255;
	add.f32 	%f236, %f368, %f235;
	add.s32 	%r256, %r254, 512;
	mul.wide.u32 	%rd102, %r256, 4;
	add.s64 	%rd103, %rd1, %rd102;
	ld.global.u32 	%r257, [%rd103];
	cvt.rn.f32.s32 	%f237, %r257;
	add.f32 	%f238, %f236, %f237;
	add.s32 	%r258, %r254, 1024;
	mul.wide.u32 	%rd104, %r258, 4;
	add.s64 	%rd105, %rd1, %rd104;
	ld.global.u32 	%r259, [%rd105];
	cvt.rn.f32.s32 	%f239, %r259;
	add.f32 	%f240, %f238, %f239;
	add.s32 	%r260, %r254, 1536;
	mul.wide.u32 	%rd106, %r260, 4;
	add.s64 	%rd107, %rd1, %rd106;
	ld.global.u32 	%r261, [%rd107];
	cvt.rn.f32.s32 	%f241, %r261;
	add.f32 	%f242, %f240, %f241;
	add.s32 	%r262, %r254, 2048;
	mul.wide.u32 	%rd108, %r262, 4;
	add.s64 	%rd109, %rd1, %rd108;
	ld.global.u32 	%r263, [%rd109];
	cvt.rn.f32.s32 	%f243, %r263;
	add.f32 	%f244, %f242, %f243;
	add.s32 	%r264, %r254, 2560;
	mul.wide.u32 	%rd110, %r264, 4;
	add.s64 	%rd111, %rd1, %rd110;
	ld.global.u32 	%r265, [%rd111];
	cvt.rn.f32.s32 	%f245, %r265;
	add.f32 	%f246, %f244, %f245;
	add.s32 	%r266, %r254, 3072;
	mul.wide.u32 	%rd112, %r266, 4;
	add.s64 	%rd113, %rd1, %rd112;
	ld.global.u32 	%r267, [%rd113];
	cvt.rn.f32.s32 	%f247, %r267;
	add.f32 	%f248, %f246, %f247;
	add.s32 	%r268, %r254, 3584;
	mul.wide.u32 	%rd114, %r268, 4;
	add.s64 	%rd115, %rd1, %rd114;
	ld.global.u32 	%r269, [%rd115];
	cvt.rn.f32.s32 	%f249, %r269;
	add.f32 	%f368, %f248, %f249;
	add.s32 	%r352, %r352, 4096;
$L__BB2_11:
	setp.eq.s32 	%p29, %r23, 0;
	@%p29 bra 	$L__BB2_17;
	and.b32  	%r26, %r10, 3;
	setp.lt.u32 	%p30, %r23, 4;
	@%p30 bra 	$L__BB2_14;
	add.s32 	%r270, %r361, %r352;
	mul.wide.u32 	%rd116, %r270, 4;
	add.s64 	%rd117, %rd1, %rd116;
	ld.global.u32 	%r271, [%rd117];
	cvt.rn.f32.s32 	%f251, %r271;
	add.f32 	%f252, %f368, %f251;
	add.s32 	%r272, %r270, 512;
	mul.wide.u32 	%rd118, %r272, 4;
	add.s64 	%rd119, %rd1, %rd118;
	ld.global.u32 	%r273, [%rd119];
	cvt.rn.f32.s32 	%f253, %r273;
	add.f32 	%f254, %f252, %f253;
	add.s32 	%r274, %r270, 1024;
	mul.wide.u32 	%rd120, %r274, 4;
	add.s64 	%rd121, %rd1, %rd120;
	ld.global.u32 	%r275, [%rd121];
	cvt.rn.f32.s32 	%f255, %r275;
	add.f32 	%f256, %f254, %f255;
	add.s32 	%r276, %r270, 1536;
	mul.wide.u32 	%rd122, %r276, 4;
	add.s64 	%rd123, %rd1, %rd122;
	ld.global.u32 	%r277, [%rd123];
	cvt.rn.f32.s32 	%f257, %r277;
	add.f32 	%f368, %f256, %f257;
	add.s32 	%r352, %r352, 2048;
$L__BB2_14:
	setp.eq.s32 	%p31, %r26, 0;
	@%p31 bra 	$L__BB2_17;
	add.s32 	%r356, %r352, %r361;
	neg.s32 	%r355, %r26;
$L__BB2_16:
	.pragma "nounroll";
	mul.wide.u32 	%rd124, %r356, 4;
	add.s64 	%rd125, %rd1, %rd124;
	ld.global.u32 	%r278, [%rd125];
	cvt.rn.f32.s32 	%f258, %r278;
	add.f32 	%f368, %f368, %f258;
	add.s32 	%r356, %r356, 512;
	add.s32 	%r355, %r355, 1;
	setp.ne.s32 	%p32, %r355, 0;
	@%p32 bra 	$L__BB2_16;
$L__BB2_17:
	setp.lt.u32 	%p33, %r6, 512;
	@%p33 bra 	$L__BB2_22;
	// begin inline asm
	mov.u32 %r317, %laneid;
	// end inline asm
	mov.b32 	%r319, %f368;
	mov.b32 	%r320, 1;
	mov.b32 	%r341, 31;
	mov.b32 	%r342, -1;
	// begin inline asm
	shfl.sync.down.b32 %r318, %r319, %r320, %r341, %r342;
	// end inline asm
	setp.gt.s32 	%p57, %r317, 30;
	mov.b32 	%f317, %r318;
	add.f32 	%f318, %f368, %f317;
	selp.f32 	%f319, %f368, %f318, %p57;
	mov.b32 	%r324, %f319;
	mov.b32 	%r325, 2;
	// begin inline asm
	shfl.sync.down.b32 %r323, %r324, %r325, %r341, %r342;
	// end inline asm
	setp.gt.s32 	%p58, %r317, 29;
	mov.b32 	%f320, %r323;
	add.f32 	%f321, %f319, %f320;
	selp.f32 	%f322, %f319, %f321, %p58;
	mov.b32 	%r329, %f322;
	mov.b32 	%r330, 4;
	// begin inline asm
	shfl.sync.down.b32 %r328, %r329, %r330, %r341, %r342;
	// end inline asm
	setp.gt.s32 	%p59, %r317, 27;
	mov.b32 	%f323, %r328;
	add.f32 	%f324, %f322, %f323;
	selp.f32 	%f325, %f322, %f324, %p59;
	mov.b32 	%r334, %f325;
	mov.b32 	%r335, 8;
	// begin inline asm
	shfl.sync.down.b32 %r333, %r334, %r335, %r341, %r342;
	// end inline asm
	setp.gt.s32 	%p60, %r317, 23;
	mov.b32 	%f326, %r333;
	add.f32 	%f327, %f325, %f326;
	selp.f32 	%f328, %f325, %f327, %p60;
	mov.b32 	%r339, %f328;
	mov.b32 	%r340, 16;
	// begin inline asm
	shfl.sync.down.b32 %r338, %r339, %r340, %r341, %r342;
	// end inline asm
	setp.gt.s32 	%p61, %r317, 15;
	mov.b32 	%f329, %r338;
	add.f32 	%f16, %f328, %f329;
	selp.f32 	%f379, %f328, %f16, %p61;
	setp.ne.s32 	%p62, %r317, 0;
	@%p62 bra 	$L__BB2_20;
	shr.u32 	%r343, %r7, 3;
	and.b32  	%r344, %r343, 124;
	mov.u32 	%r345, _ZZN3cub18CUB_300001_SM_10006detail6reduce18DeviceReduceKernelINS2_10policy_hubIfjN4cuda3std3__44plusIfEEE10Policy1000EN6thrust24THRUST_300001_SM_1000_NS6detail15normal_iteratorINSD_10device_ptrIKiEEEEjS9_fNS7_10__identityEEEvT0_PT3_T1_NS0_13GridEvenShareISO_EET2_T4_E12temp_storage;
	add.s32 	%r346, %r345, %r344;
	st.shared.f32 	[%r346+16], %f16;
$L__BB2_20:
	bar.sync 	0;
	setp.ne.s32 	%p63, %r7, 0;
	@%p63 bra 	$L__BB2_48;
	ld.shared.f32 	%f330, [_ZZN3cub18CUB_300001_SM_10006detail6reduce18DeviceReduceKernelINS2_10policy_hubIfjN4cuda3std3__44plusIfEEE10Policy1000EN6thrust24THRUST_300001_SM_1000_NS6detail15normal_iteratorINSD_10device_ptrIKiEEEEjS9_fNS7_10__identityEEEvT0_PT3_T1_NS0_13GridEvenShareISO_EET2_T4_E12temp_storage+20];
	add.f32 	%f331, %f379, %f330;
	ld.shared.f32 	%f332, [_ZZN3cub18CUB_300001_SM_10006detail6reduce18DeviceReduceKernelINS2_10policy_hubIfjN4cuda3std3__44plusIfEEE10Policy1000EN6thrust24THRUST_300001_SM_1000_NS6detail15normal_iteratorINSD_10device_ptrIKiEEEEjS9_fNS7_10__identityEEEvT0_PT3_T1_NS0_13GridEvenShareISO_EET2_T4_E12temp_storage+24];
	add.f32 	%f333, %f331, %f332;
	ld.shared.f32 	%f334, [_ZZN3cub18CUB_300001_SM_10006detail6reduce18DeviceReduceKernelINS2_10policy_hubIfjN4cuda3std3__44plusIfEEE10Policy1000EN6thrust24THRUST_300001_SM_1000_NS6detail15normal_iteratorINSD_10device_ptrIKiEEEEjS9_fNS7_10__identityEEEvT0_PT3_T1_NS0_13GridEvenShareISO_EET2_T4_E12temp_storage+28];
	add.f32 	%f335, %f333, %f334;
	ld.shared.f32 	%f336, [_ZZN3cub18CUB_300001_SM_10006detail6reduce18DeviceReduceKernelINS2_10policy_hubIfjN4cuda3std3__44plusIfEEE10Policy1000EN6thrust24THRUST_300001_SM_1000_NS6detail15normal_iteratorINSD_10device_ptrIKiEEEEjS9_fNS7_10__identityEEEvT0_PT3_T1_NS0_13GridEvenShareISO_EET2_T4_E12temp_storage+32];
	add.f32 	%f337, %f335, %f336;
	ld.shared.f32 	%f338, [_ZZN3cub18CUB_300001_SM_10006detail6reduce18DeviceReduceKernelINS2_10policy_hubIfjN4cuda3std3__44plusIfEEE10Policy1000EN6thrust24THRUST_300001_SM_1000_NS6detail15normal_iteratorINSD_10device_ptrIKiEEEEjS9_fNS7_10__identityEEEvT0_PT3_T1_NS0_13GridEvenShareISO_EET2_T4_E12temp_storage+36];
	add.f32 	%f339, %f337, %f338;
	ld.shared.f32 	%f340, [_ZZN3cub18CUB_300001_SM_10006detail6reduce18DeviceReduceKernelINS2_10policy_hubIfjN4cuda3std3__44plusIfEEE10Policy1000EN6thrust24THRUST_300001_SM_1000_NS6detail15normal_iteratorINSD_10device_ptrIKiEEEEjS9_fNS7_10__identityEEEvT0_PT3_T1_NS0_13GridEvenShareISO_EET2_T4_E12temp_storage+40];
	add.f32 	%f341, %f339, %f340;
	ld.shared.f32 	%f342, [_ZZN3cub18CUB_300001_SM_10006detail6reduce18DeviceReduceKernelINS2_10policy_hubIfjN4cuda3std3__44plusIfEEE10Policy1000EN6thrust24THRUST_300001_SM_1000_NS6detail15normal_iteratorINSD_10device_ptrIKiEEEEjS9_fNS7_10__identityEEEvT0_PT3_T1_NS0_13GridEvenShareISO_EET2_T4_E12temp_storage+44];
	add.f32 	%f343, %f341, %f342;
	ld.shared.f32 	%f344, [_ZZN3cub18CUB_300001_SM_10006detail6reduce18DeviceReduceKernelINS2_10policy_hubIfjN4cuda3std3__44plusIfEEE10Policy1000EN6thrust24THRUST_300001_SM_1000_NS6detail15normal_iteratorINSD_10device_ptrIKiEEEEjS9_fNS7_10__identityEEEvT0_PT3_T1_NS0_13GridEvenShareISO_EET2_T4_E12temp_storage+48];
	add.f32 	%f345, %f343, %f344;
	ld.shared.f32 	%f346, [_ZZN3cub18CUB_300001_SM_10006detail6reduce18DeviceReduceKernelINS2_10policy_hubIfjN4cuda3std3__44plusIfEEE10Policy1000EN6thrust24THRUST_300001_SM_1000_NS6detail15normal_iteratorINSD_10device_ptrIKiEEEEjS9_fNS7_10__identityEEEvT0_PT3_T1_NS0_13GridEvenShareISO_EET2_T4_E12temp_storage+52];
	add.f32 	%f347, %f345, %f346;
	ld.shared.f32 	%f348, [_ZZN3cub18CUB_300001_SM_10006detail6reduce18DeviceReduceKernelINS2_10policy_hubIfjN4cuda3std3__44plusIfEEE10Policy1000EN6thrust24THRUST_300001_SM_1000_NS6detail15normal_iteratorINSD_10device_ptrIKiEEEEjS9_fNS7_10__identityEEEvT0_PT3_T1_NS0_13GridEvenShareISO_EET2_T4_E12temp_storage+56];
	add.f32 	%f349, %f347, %f348;
	ld.shared.f32 	%f350, [_ZZN3cub18CUB_300001_SM_10006detail6reduce18DeviceReduceKernelINS2_10policy_hubIfjN4cuda3std3__44plusIfEEE10Policy1000EN6thrust24THRUST_300001_SM_1000_NS6detail15normal_iteratorINSD_10device_ptrIKiEEEEjS9_fNS7_10__identityEEEvT0_PT3_T1_NS0_13GridEvenShareISO_EET2_T4_E12temp_storage+60];
	add.f32 	%f351, %f349, %f350;
	ld.shared.f32 	%f352, [_ZZN3cub18CUB_300001_SM_10006detail6reduce18DeviceReduceKernelINS2_10policy_hubIfjN4cuda3std3__44plusIfEEE10Policy1000EN6thrust24THRUST_300001_SM_1000_NS6detail15normal_iteratorINSD_10device_ptrIKiEEEEjS9_fNS7_10__identityEEEvT0_PT3_T1_NS0_13GridEvenShareISO_EET2_T4_E12temp_storage+64];
	add.f32 	%f353, %f351, %f352;
	ld.shared.f32 	%f354, [_ZZN3cub18CUB_300001_SM_10006detail6reduce18DeviceReduceKernelINS2_10policy_hubIfjN4cuda3std3__44plusIfEEE10Policy1000EN6thrust24THRUST_300001_SM_1000_NS6detail15normal_iteratorINSD_10device_ptrIKiEEEEjS9_fNS7_10__identityEEEvT0_PT3_T1_NS0_13GridEvenShareISO_EET2_T4_E12temp_storage+68];
	add.f32 	%f355, %f353, %f354;
	ld.shared.f32 	%f356, [_ZZN3cub18CUB_300001_SM_10006detail6reduce18DeviceReduceKernelINS2_10policy_hubIfjN4cuda3std3__44plusIfEEE10Policy1000EN6thrust24THRUST_300001_SM_1000_NS6detail15normal_iteratorINSD_10device_ptrIKiEEEEjS9_fNS7_10__identityEEEvT0_PT3_T1_NS0_13GridEvenShareISO_EET2_T4_E12temp_storage+72];
	add.f32 	%f357, %f355, %f356;
	ld.shared.f32 	%f358, [_ZZN3cub18CUB_300001_SM_10006detail6reduce18DeviceReduceKernelINS2_10policy_hubIfjN4cuda3std3__44plusIfEEE10Policy1000EN6thrust24THRUST_300001_SM_1000_NS6detail15normal_iteratorINSD_10device_ptrIKiEEEEjS9_fNS7_10__identityEEEvT0_PT3_T1_NS0_13GridEvenShareISO_EET2_T4_E12temp_storage+76];
	add.f32 	%f379, %f357, %f358;
	bra.uni 	$L__BB2_48;
$L__BB2_22:
	// begin inline asm
	mov.u32 %r279, %laneid;
	// end inline asm
	and.b32  	%r305, %r7, 992;
	add.s32 	%r306, %r305, 32;
	setp.gt.u32 	%p34, %r306, %r6;
	not.b32 	%r307, %r305;
	add.s32 	%r308, %r6, %r307;
	selp.b32 	%r303, %r308, 31, %p34;
	mov.b32 	%r281, %f368;
	mov.b32 	%r282, 1;
	mov.b32 	%r304, -1;
	// begin inline asm
	shfl.sync.down.b32 %r280, %r281, %r282, %r303, %r304;
	// end inline asm
	setp.lt.s32 	%p35, %r279, %r303;
	mov.b32 	%f259, %r280;
	add.f32 	%f260, %f368, %f259;
	selp.f32 	%f261, %f260, %f368, %p35;
	mov.b32 	%r286, %f261;
	mov.b32 	%r287, 2;
	// begin inline asm
	shfl.sync.down.b32 %r285, %r286, %r287, %r303, %r304;
	// end inline asm
	add.s32 	%r309, %r279, 2;
	setp.gt.s32 	%p36, %r309, %r303;
	mov.b32 	%f262, %r285;
	add.f32 	%f263, %f261, %f262;
	selp.f32 	%f264, %f261, %f263, %p36;
	mov.b32 	%r291, %f264;
	mov.b32 	%r292, 4;
	// begin inline asm
	shfl.sync.down.b32 %r290, %r291, %r292, %r303, %r304;
	// end inline asm
	add.s32 	%r310, %r279, 4;
	setp.gt.s32 	%p37, %r310, %r303;
	mov.b32 	%f265, %r290;
	add.f32 	%f266, %f264, %f265;
	selp.f32 	%f267, %f264, %f266, %p37;
	mov.b32 	%r296, %f267;
	mov.b32 	%r297, 8;
	// begin inline asm
	shfl.sync.down.b32 %r295, %r296, %r297, %r303, %r304;
	// end inline asm
	add.s32 	%r311, %r279, 8;
	setp.gt.s32 	%p38, %r311, %r303;
	mov.b32 	%f268, %r295;
	add.f32 	%f269, %f267, %f268;
	selp.f32 	%f270, %f267, %f269, %p38;
	mov.b32 	%r301, %f270;
	mov.b32 	%r302, 16;
	// begin inline asm
	shfl.sync.down.b32 %r300, %r301, %r302, %r303, %r304;
	// end inline asm
	add.s32 	%r312, %r279, 16;
	setp.gt.s32 	%p39, %r312, %r303;
	mov.b32 	%f271, %r300;
	add.f32 	%f272, %f270, %f271;
	selp.f32 	%f379, %f270, %f272, %p39;
	setp.ne.s32 	%p40, %r279, 0;
	@%p40 bra 	$L__BB2_24;
	shr.u32 	%r313, %r7, 3;
	and.b32  	%r314, %r313, 124;
	mov.u32 	%r315, _ZZN3cub18CUB_300001_SM_10006detail6reduce18DeviceReduceKernelINS2_10policy_hubIfjN4cuda3std3__44plusIfEEE10Policy1000EN6thrust24THRUST_300001_SM_1000_NS6detail15normal_iteratorINSD_10device_ptrIKiEEEEjS9_fNS7_10__identityEEEvT0_PT3_T1_NS0_13GridEvenShareISO_EET2_T4_E12temp_storage;
	add.s32 	%r316, %r315, %r314;
	st.shared.f32 	[%r316+16], %f379;
$L__BB2_24:
	bar.sync 	0;
	setp.ne.s32 	%p41, %r7, 0;
	@%p41 bra 	$L__BB2_48;
	setp.gt.u32 	%p42, %r6, 32;
	ld.shared.f32 	%f273, [_ZZN3cub18CUB_300001_SM_10006detail6reduce18DeviceReduceKernelINS2_10policy_hubIfjN4cuda3std3__44plusIfEEE10Policy1000EN6thrust24THRUST_300001_SM_1000_NS6detail15normal_iteratorINSD_10device_ptrIKiEEEEjS9_fNS7_10__identityEEEvT0_PT3_T1_NS0_13GridEvenShareISO_EET2_T4_E12temp_storage+20];
	add.f32 	%f274, %f379, %f273;
	selp.f32 	%f275, %f274, %f379, %p42;
	setp.gt.u32 	%p43, %r6, 64;
	ld.shared.f32 	%f276, [_ZZN3cub18CUB_300001_SM_10006detail6reduce18DeviceReduceKernelINS2_10policy_hubIfjN4cuda3std3__44plusIfEEE10Policy1000EN6thrust24THRUST_300001_SM_1000_NS6detail15normal_iteratorINSD_10device_ptrIKiEEEEjS9_fNS7_10__identityEEEvT0_PT3_T1_NS0_13GridEvenShareISO_EET2_T4_E12temp_storage+24];
	add.f32 	%f277, %f276, %f275;
	selp.f32 	%f278, %f277, %f275, %p43;
	setp.gt.u32 	%p44, %r6, 96;
	ld.shared.f32 	%f279, [_ZZN3cub18CUB_300001_SM_10006detail6reduce18DeviceReduceKernelINS2_10policy_hubIfjN4cuda3std3__44plusIfEEE10Policy1000EN6thrust24THRUST_300001_SM_1000_NS6detail15normal_iteratorINSD_10device_ptrIKiEEEEjS9_fNS7_10__identityEEEvT0_PT3_T1_NS0_13GridEvenShareISO_EET2_T4_E12temp_storage+28];
	add.f32 	%f280, %f279, %f278;
	selp.f32 	%f281, %f280, %f278, %p44;
	setp.gt.u32 	%p45, %r6, 128;
	ld.shared.f32 	%f282, [_ZZN3cub18CUB_300001_SM_10006detail6reduce18DeviceReduceKernelINS2_10policy_hubIfjN4cuda3std3__44plusIfEEE10Policy1000EN6thrust24THRUST_300001_SM_1000_NS6detail15normal_iteratorINSD_10device_ptrIKiEEEEjS9_fNS7_10__identityEEEvT0_PT3_T1_NS0_13GridEvenShareISO_EET2_T4_E12temp_storage+32];
	add.f32 	%f283, %f282, %f281;
	selp.f32 	%f284, %f283, %f281, %p45;
	setp.gt.u32 	%p46, %r6, 160;
	ld.shared.f32 	%f285, [_ZZN3cub18CUB_300001_SM_10006detail6reduce18DeviceReduceKernelINS2_10policy_hubIfjN4cuda3std3__44plusIfEEE10Policy1000EN6thrust24THRUST_300001_SM_1000_NS6detail15normal_iteratorINSD_10device_ptrIKiEEEEjS9_fNS7_10__identityEEEvT0_PT3_T1_NS0_13GridEvenShareISO_EET2_T4_E12temp_storage+36];
	add.f32 	%f286, %f285, %f284;
	selp.f32 	%f287, %f286, %f284, %p46;
	setp.gt.u32 	%p47, %r6, 192;
	ld.shared.f32 	%f288, [_ZZN3cub18CUB_300001_SM_10006detail6reduce18DeviceReduceKernelINS2_10policy_hubIfjN4cuda3std3__44plusIfEEE10Policy1000EN6thrust24THRUST_300001_SM_1000_NS6detail15normal_iteratorINSD_10device_ptrIKiEEEEjS9_fNS7_10__identityEEEvT0_PT3_T1_NS0_13GridEvenShareISO_EET2_T4_E12temp_storage+40];
	add.f32 	%f289, %f288, %f287;
	selp.f32 	%f290, %f289, %f287, %p47;
	setp.gt.u32 	%p48, %r6, 224;
	ld.shared.f32 	%f291, [_ZZN3cub18CUB_300001_SM_10006detail6reduce18DeviceReduceKernelINS2_10policy_hubIfjN4cuda3std3__44plusIfEEE10Policy1000EN6thrust24THRUST_300001_SM_1000_NS6detail15normal_iteratorINSD_10device_ptrIKiEEEEjS9_fNS7_10__identityEEEvT0_PT3_T1_NS0_13GridEvenShareISO_EET2_T4_E12temp_storage+44];
	add.f32 	%f292, %f291, %f290;
	selp.f32 	%f293, %f292, %f290, %p48;
	setp.gt.u32 	%p49, %r6, 256;
	ld.shared.f32 	%f294, [_ZZN3cub18CUB_300001_SM_10006detail6reduce18DeviceReduceKernelINS2_10policy_hubIfjN4cuda3std3__44plusIfEEE10Policy1000EN6thrust24THRUST_300001_SM_1000_NS6detail15normal_iteratorINSD_10device_ptrIKiEEEEjS9_fNS7_10__identityEEEvT0_PT3_T1_NS0_13GridEvenShareISO_EET2_T4_E12temp_storage+48];
	add.f32 	%f295, %f294, %f293;
	selp.f32 	%f296, %f295, %f293, %p49;
	setp.gt.u32 	%p50, %r6, 288;
	ld.shared.f32 	%f297, [_ZZN3cub18CUB_300001_SM_10006detail6reduce18DeviceReduceKernelINS2_10policy_hubIfjN4cuda3std3__44plusIfEEE10Policy1000EN6thrust24THRUST_300001_SM_1000_NS6detail15normal_iteratorINSD_10device_ptrIKiEEEEjS9_fNS7_10__identityEEEvT0_PT3_T1_NS0_13GridEvenShareISO_EET2_T4_E12temp_storage+52];
	add.f32 	%f298, %f297, %f296;
	selp.f32 	%f299, %f298, %f296, %p50;
	setp.gt.u32 	%p51, %r6, 320;
	ld.shared.f32 	%f300, [_ZZN3cub18CUB_300001_SM_10006detail6reduce18DeviceReduceKernelINS2_10policy_hubIfjN4cuda3std3__44plusIfEEE10Policy1000EN6thrust24THRUST_300001_SM_1000_NS6detail15normal_iteratorINSD_10device_ptrIKiEEEEjS9_fNS7_10__identityEEEvT0_PT3_T1_NS0_13GridEvenShareISO_EET2_T4_E12temp_storage+56];
	add.f32 	%f301, %f300, %f299;
	selp.f32 	%f302, %f301, %f299, %p51;
	setp.gt.u32 	%p52, %r6, 352;
	ld.shared.f32 	%f303, [_ZZN3cub18CUB_300001_SM_10006detail6reduce18DeviceReduceKernelINS2_10policy_hubIfjN4cuda3std3__44plusIfEEE10Policy1000EN6thrust24THRUST_300001_SM_1000_NS6detail15normal_iteratorINSD_10device_ptrIKiEEEEjS9_fNS7_10__identityEEEvT0_PT3_T1_NS0_13GridEvenShareISO_EET2_T4_E12temp_storage+60];
	add.f32 	%f304, %f303, %f302;
	selp.f32 	%f305, %f304, %f302, %p52;
	setp.gt.u32 	%p53, %r6, 384;
	ld.shared.f32 	%f306, [_ZZN3cub18CUB_300001_SM_10006detail6reduce18DeviceReduceKernelINS2_10policy_hubIfjN4cuda3std3__44plusIfEEE10Policy1000EN6thrust24THRUST_300001_SM_1000_NS6detail15normal_iteratorINSD_10device_ptrIKiEEEEjS9_fNS7_10__identityEEEvT0_PT3_T1_NS0_13GridEvenShareISO_EET2_T4_E12temp_storage+64];
	add.f32 	%f307, %f306, %f305;
	selp.f32 	%f308, %f307, %f305, %p53;
	setp.gt.u32 	%p54, %r6, 416;
	ld.shared.f32 	%f309, [_ZZN3cub18CUB_300001_SM_10006detail6reduce18DeviceReduceKernelINS2_10policy_hubIfjN4cuda3std3__44plusIfEEE10Policy1000EN6thrust24THRUST_300001_SM_1000_NS6detail15normal_iteratorINSD_10device_ptrIKiEEEEjS9_fNS7_10__identityEEEvT0_PT3_T1_NS0_13GridEvenShareISO_EET2_T4_E12temp_storage+68];
	add.f32 	%f310, %f309, %f308;
	selp.f32 	%f311, %f310, %f308, %p54;
	setp.gt.u32 	%p55, %r6, 448;
	ld.shared.f32 	%f312, [_ZZN3cub18CUB_300001_SM_10006detail6reduce18DeviceReduceKernelINS2_10policy_hubIfjN4cuda3std3__44plusIfEEE10Policy1000EN6thrust24THRUST_300001_SM_1000_NS6detail15normal_iteratorINSD_10device_ptrIKiEEEEjS9_fNS7_10__identityEEEvT0_PT3_T1_NS0_13GridEvenShareISO_EET2_T4_E12temp_storage+72];
	add.f32 	%f313, %f312, %f311;
	selp.f32 	%f314, %f313, %f311, %p55;
	setp.gt.u32 	%p56, %r6, 480;
	ld.shared.f32 	%f315, [_ZZN3cub18CUB_300001_SM_10006detail6reduce18DeviceReduceKernelINS2_10policy_hubIfjN4cuda3std3__44plusIfEEE10Policy1000EN6thrust24THRUST_300001_SM_1000_NS6detail15normal_iteratorINSD_10device_ptrIKiEEEEjS9_fNS7_10__identityEEEvT0_PT3_T1_NS0_13GridEvenShareISO_EET2_T4_E12temp_storage+76];
	add.f32 	%f316, %f315, %f314;
	selp.f32 	%f379, %f316, %f314, %p56;
	bra.uni 	$L__BB2_48;
$L__BB2_26:
	mov.u32 	%r35, %tid.x;
	add.s32 	%r72, %r35, %r361;
	mul.wide.u32 	%rd4, %r72, 4;
	add.s64 	%rd5, %rd1, %rd4;
	ld.global.u32 	%r73, [%rd5];
	cvt.rn.f32.s32 	%f41, %r73;
	ld.global.u32 	%r74, [%rd5+2048];
	cvt.rn.f32.s32 	%f42, %r74;
	ld.global.u32 	%r75, [%rd5+4096];
	cvt.rn.f32.s32 	%f43, %r75;
	ld.global.u32 	%r76, [%rd5+6144];
	cvt.rn.f32.s32 	%f44, %r76;
	ld.global.u32 	%r77, [%rd5+8192];
	cvt.rn.f32.s32 	%f45, %r77;
	ld.global.u32 	%r78, [%rd5+10240];
	cvt.rn.f32.s32 	%f46, %r78;
	ld.global.u32 	%r79, [%rd5+12288];
	cvt.rn.f32.s32 	%f47, %r79;
	ld.global.u32 	%r80, [%rd5+14336];
	cvt.rn.f32.s32 	%f48, %r80;
	ld.global.u32 	%r81, [%rd5+16384];
	cvt.rn.f32.s32 	%f49, %r81;
	ld.global.u32 	%r82, [%rd5+18432];
	cvt.rn.f32.s32 	%f50, %r82;
	ld.global.u32 	%r83, [%rd5+20480];
	cvt.rn.f32.s32 	%f51, %r83;
	ld.global.u32 	%r84, [%rd5+22528];
	cvt.rn.f32.s32 	%f52, %r84;
	ld.global.u32 	%r85, [%rd5+24576];
	cvt.rn.f32.s32 	%f53, %r85;
	ld.global.u32 	%r86, [%rd5+26624];
	cvt.rn.f32.s32 	%f54, %r86;
	ld.global.u32 	%r87, [%rd5+28672];
	cvt.rn.f32.s32 	%f55, %r87;
	ld.global.u32 	%r88, [%rd5+30720];
	cvt.rn.f32.s32 	%f56, %r88;
	add.f32 	%f57, %f41, %f42;
	add.f32 	%f58, %f43, %f44;
	add.f32 	%f59, %f45, %f46;
	add.f32 	%f60, %f47, %f48;
	add.f32 	%f61, %f49, %f50;
	add.f32 	%f62, %f51, %f52;
	add.f32 	%f63, %f53, %f54;
	add.f32 	%f64, %f55, %f56;
	add.f32 	%f65, %f57, %f58;
	add.f32 	%f66, %f59, %f60;
	add.f32 	%f67, %f61, %f62;
	add.f32 	%f68, %f63, %f64;
	add.f32 	%f69, %f65, %f66;
	add.f32 	%f70, %f67, %f68;
	add.f32 	%f378, %f69, %f70;
	setp.lt.u32 	%p2, %r6, %r4;
	@%p2 bra 	$L__BB2_44;
	add.s32 	%r36, %r4, %r361;
	not.b32 	%r90, %r35;
	add.s32 	%r91, %r90, %r1;
	sub.s32 	%r92, %r91, %r4;
	sub.s32 	%r358, %r92, %r361;
	add.s32 	%r93, %r36, %r35;
	add.s32 	%r357, %r93, 4096;
	mov.b32 	%r360, 0;
	mov.u32 	%r359, %r36;
$L__BB2_28:
	add.s32 	%r361, %r361, %r4;
	add.s32 	%r95, %r1, -8192;
	setp.gt.u32 	%p3, %r361, %r95;
	@%p3 bra 	$L__BB2_30;
	add.s32 	%r96, %r35, %r361;
	mul.wide.u32 	%rd6, %r96, 4;
	add.s64 	%rd7, %rd1, %rd6;
	ld.global.u32 	%r97, [%rd7];
	cvt.rn.f32.s32 	%f71, %r97;
	ld.global.u32 	%r98, [%rd7+2048];
	cvt.rn.f32.s32 	%f72, %r98;
	ld.global.u32 	%r99, [%rd7+4096];
	cvt.rn.f32.s32 	%f73, %r99;
	ld.global.u32 	%r100, [%rd7+6144];
	cvt.rn.f32.s32 	%f74, %r100;
	ld.global.u32 	%r101, [%rd7+8192];
	cvt.rn.f32.s32 	%f75, %r101;
	ld.global.u32 	%r102, [%rd7+10240];
	cvt.rn.f32.s32 	%f76, %r102;
	ld.global.u32 	%r103, [%rd7+12288];
	cvt.rn.f32.s32 	%f77, %r103;
	ld.global.u32 	%r104, [%rd7+14336];
	cvt.rn.f32.s32 	%f78, %r104;
	ld.global.u32 	%r105, [%rd7+16384];
	cvt.rn.f32.s32 	%f79, %r105;
	ld.global.u32 	%r106, [%rd7+18432];
	cvt.rn.f32.s32 	%f80, %r106;
	ld.global.u32 	%r107, [%rd7+20480];
	cvt.rn.f32.s32 	%f81, %r107;
	ld.global.u32 	%r108, [%rd7+22528];
	cvt.rn.f32.s32 	%f82, %r108;
	ld.global.u32 	%r109, [%rd7+24576];
	cvt.rn.f32.s32 	%f83, %r109;
	ld.global.u32 	%r110, [%rd7+26624];
	cvt.rn.f32.s32 	%f84, %r110;
	ld.global.u32 	%r111, [%rd7+28672];
	cvt.rn.f32.s32 	%f85, %r111;
	ld.global.u32 	%r112, [%rd7+30720];
	cvt.rn.f32.s32 	%f86, %r112;
	add.f32 	%f87, %f378, %f71;
	add.f32 	%f88, %f72, %f73;
	add.f32 	%f89, %f74, %f75;
	add.f32 	%f90, %f76, %f77;
	add.f32 	%f91, %f78, %f79;
	add.f32 	%f92, %f80, %f81;
	add.f32 	%f93, %f82, %f83;
	add.f32 	%f94, %f84, %f85;
	add.f32 	%f95, %f87, %f88;
	add.f32 	%f96, %f89, %f90;
	add.f32 	%f97, %f91, %f92;
	add.f32 	%f98, %f93, %f94;
	add.f32 	%f99, %f95, %f96;
	add.f32 	%f100, %f97, %f98;
	add.f32 	%f101, %f99, %f100;
	add.f32 	%f378, %f101, %f86;
	sub.s32 	%r113, %r1, %r361;
	setp.lt.u32 	%p4, %r113, %r4;
	add.s32 	%r360, %r360, 1;
	add.s32 	%r359, %r359, %r4;
	sub.s32 	%r358, %r358, %r4;
	add.s32 	%r357, %r357, %r4;
	@%p4 bra 	$L__BB2_44;
	bra.uni 	$L__BB2_28;
$L__BB2_30:
	setp.le.u32 	%p5, %r1, %r361;
	sub.s32 	%r115, %r1, %r361;
	setp.ge.s32 	%p6, %r35, %r115;
	or.pred  	%p7, %p5, %p6;
	@%p7 bra 	$L__BB2_44;
	not.b32 	%r117, %r35;
	add.s32 	%r118, %r1, %r117;
	sub.s32 	%r119, %r118, %r36;
	mul.lo.s32 	%r120, %r2, %r360;
	shl.b32 	%r121, %r120, 13;
	sub.s32 	%r122, %r119, %r121;
	shr.u32 	%r123, %r122, 9;
	add.s32 	%r49, %r123, 1;
	and.b32  	%r50, %r49, 15;
	setp.lt.u32 	%p8, %r122, 7680;
	mov.u32 	%r366, %r35;
	@%p8 bra 	$L__BB2_35;
	or.b32  	%r364, %r35, 4096;
	shr.u32 	%r124, %r358, 9;
	add.s32 	%r125, %r124, 1;
	and.b32  	%r126, %r125, 16777200;
	neg.s32 	%r362, %r126;
$L__BB2_33:
	.pragma "nounroll";
	add.s32 	%r127, %r357, -4096;
	mul.wide.u32 	%rd8, %r127, 4;
	add.s64 	%rd9, %rd1, %rd8;
	ld.global.u32 	%r128, [%rd9];
	cvt.rn.f32.s32 	%f103, %r128;
	add.f32 	%f104, %f378, %f103;
	add.s32 	%r129, %r357, -3584;
	mul.wide.u32 	%rd10, %r129, 4;
	add.s64 	%rd11, %rd1, %rd10;
	ld.global.u32 	%r130, [%rd11];
	cvt.rn.f32.s32 	%f105, %r130;
	add.f32 	%f106, %f104, %f105;
	add.s32 	%r131, %r357, -3072;
	mul.wide.u32 	%rd12, %r131, 4;
	add.s64 	%rd13, %rd1, %rd12;
	ld.global.u32 	%r132, [%rd13];
	cvt.rn.f32.s32 	%f107, %r132;
	add.f32 	%f108, %f106, %f107;
	add.s32 	%r133, %r357, -2560;
	mul.wide.u32 	%rd14, %r133, 4;
	add.s64 	%rd15, %rd1, %rd14;
	ld.global.u32 	%r134, [%rd15];
	cvt.rn.f32.s32 	%f109, %r134;
	add.f32 	%f110, %f108, %f109;
	add.s32 	%r135, %r357, -2048;
	mul.wide.u32 	%rd16, %r135, 4;
	add.s64 	%rd17, %rd1, %rd16;
	ld.global.u32 	%r136, [%rd17];
	cvt.rn.f32.s32 	%f111, %r136;
	add.f32 	%f112, %f110, %f111;
	add.s32 	%r137, %r357, -1536;
	mul.wide.u32 	%rd18, %r137, 4;
	add.s64 	%rd19, %rd1, %rd18;
	ld.global.u32 	%r138, [%rd19];
	cvt.rn.f32.s32 	%f113, %r138;
	add.f32 	%f114, %f112, %f113;
	add.s32 	%r139, %r357, -1024;
	mul.wide.u32 	%rd20, %r139, 4;
	add.s64 	%rd21, %rd1, %rd20;
	ld.global.u32 	%r140, [%rd21];
	cvt.rn.f32.s32 	%f115, %r140;
	add.f32 	%f116, %f114, %f115;
	add.s32 	%r141, %r357, 3584;
	add.s32 	%r142, %r357, -512;
	mul.wide.u32 	%rd22, %r142, 4;
	add.s64 	%rd23, %rd1, %rd22;
	ld.global.u32 	%r143, [%rd23];
	cvt.rn.f32.s32 	%f117, %r143;
	add.f32 	%f118, %f116, %f117;
	mul.wide.u32 	%rd24, %r357, 4;
	add.s64 	%rd25, %rd1, %rd24;
	ld.global.u32 	%r144, [%rd25];
	cvt.rn.f32.s32 	%f119, %r144;
	add.f32 	%f120, %f118, %f119;
	add.s32 	%r145, %r357, 512;
	mul.wide.u32 	%rd26, %r145, 4;
	add.s64 	%rd27, %rd1, %rd26;
	ld.global.u32 	%r146, [%rd27];
	cvt.rn.f32.s32 	%f121, %r146;
	add.f32 	%f122, %f120, %f121;
	add.s32 	%r147, %r357, 1024;
	mul.wide.u32 	%rd28, %r147, 4;
	add.s64 	%rd29, %rd1, %rd28;
	ld.global.u32 	%r148, [%rd29];
	cvt.rn.f32.s32 	%f123, %r148;
	add.f32 	%f124, %f122, %f123;
	add.s32 	%r149, %r357, 1536;
	mul.wide.u32 	%rd30, %r149, 4;
	add.s64 	%rd31, %rd1, %rd30;
	ld.global.u32 	%r150, [%rd31];
	cvt.rn.f32.s32 	%f125, %r150;
	add.f32 	%f126, %f124, %f125;
	add.s32 	%r151, %r357, 2048;
	mul.wide.u32 	%rd32, %r151, 4;
	add.s64 	%rd33, %rd1, %rd32;
	ld.global.u32 	%r152, [%rd33];
	cvt.rn.f32.s32 	%f127, %r152;
	add.f32 	%f128, %f126, %f127;
	add.s32 	%r153, %r357, 2560;
	mul.wide.u32 	%rd34, %r153, 4;
	add.s64 	%rd35, %rd1, %rd34;
	ld.global.u32 	%r154, [%rd35];
	cvt.rn.f32.s32 	%f129, %r154;
	add.f32 	%f130, %f128, %f129;
	add.s32 	%r155, %r357, 3072;
	mul.wide.u32 	%rd36, %r155, 4;
	add.s64 	%rd37, %rd1, %rd36;
	ld.global.u32 	%r156, [%rd37];
	cvt.rn.f32.s32 	%f131, %r156;
	add.f32 	%f132, %f130, %f131;
	mul.wide.u32 	%rd38, %r141, 4;
	add.s64 	%rd39, %rd1, %rd38;
	ld.global.u32 	%r157, [%rd39];
	cvt.rn.f32.s32 	%f133, %r157;
	add.f32 	%f378, %f132, %f133;
	add.s32 	%r364, %r364, 8192;
	add.s32 	%r357, %r357, 8192;
	add.s32 	%r362, %r362, 16;
	setp.ne.s32 	%p9, %r362, 0;
	@%p9 bra 	$L__BB2_33;
	add.s32 	%r366, %r364, -4096;
$L__BB2_35:
	setp.eq.s32 	%p10, %r50, 0;
	@%p10 bra 	$L__BB2_44;
	and.b32  	%r61, %r49, 7;
	setp.lt.u32 	%p11, %r50, 8;
	@%p11 bra 	$L__BB2_38;
	add.s32 	%r158, %r366, %r361;
	mul.wide.u32 	%rd40, %r158, 4;
	add.s64 	%rd41, %rd1, %rd40;
	ld.global.u32 	%r159, [%rd41];
	cvt.rn.f32.s32 	%f135, %r159;
	add.f32 	%f136, %f378, %f135;
	add.s32 	%r160, %r158, 512;
	mul.wide.u32 	%rd42, %r160, 4;
	add.s64 	%rd43, %rd1, %rd42;
	ld.global.u32 	%r161, [%rd43];
	cvt.rn.f32.s32 	%f137, %r161;
	add.f32 	%f138, %f136, %f137;
	add.s32 	%r162, %r158, 1024;
	mul.wide.u32 	%rd44, %r162, 4;
	add.s64 	%rd45, %rd1, %rd44;
	ld.global.u32 	%r163, [%rd45];
	cvt.rn.f32.s32 	%f139, %r163;
	add.f32 	%f140, %f138, %f139;
	add.s32 	%r164, %r158, 1536;
	mul.wide.u32 	%rd46, %r164, 4;
	add.s64 	%rd47, %rd1, %rd46;
	ld.global.u32 	%r165, [%rd47];
	cvt.rn.f32.s32 	%f141, %r165;
	add.f32 	%f142, %f140, %f141;
	add.s32 	%r166, %r158, 2048;
	mul.wide.u32 	%rd48, %r166, 4;
	add.s64 	%rd49, %rd1, %rd48;
	ld.global.u32 	%r167, [%rd49];
	cvt.rn.f32.s32 	%f143, %r167;
	add.f32 	%f144, %f142, %f143;
	add.s32 	%r168, %r158, 2560;
	mul.wide.u32 	%rd50, %r168, 4;
	add.s64 	%rd51, %rd1, %rd50;
	ld.global.u32 	%r169, [%rd51];
	cvt.rn.f32.s32 	%f145, %r169;
	add.f32 	%f146, %f144, %f145;
	add.s32 	%r170, %r158, 3072;
	mul.wide.u32 	%rd52, %r170, 4;
	add.s64 	%rd53, %rd1, %rd52;
	ld.global.u32 	%r171, [%rd53];
	cvt.rn.f32.s32 	%f147, %r171;
	add.f32 	%f148, %f146, %f147;
	add.s32 	%r172, %r158, 3584;
	mul.wide.u32 	%rd54, %r172, 4;
	add.s64 	%rd55, %rd1, %rd54;
	ld.global.u32 	%r173, [%rd55];
	cvt.rn.f32.s32 	%f149, %r173;
	add.f32 	%f378, %f148, %f149;
	add.s32 	%r366, %r366, 4096;
$L__BB2_38:
	setp.eq.s32 	%p12, %r61, 0;
	@%p12 bra 	$L__BB2_44;
	setp.lt.u32 	%p13, %r61, 4;
	@%p13 bra 	$L__BB2_41;
	add.s32 	%r174, %r366, %r361;
	mul.wide.u32 	%rd56, %r174, 4;
	add.s64 	%rd57, %rd1, %rd56;
	ld.global.u32 	%r175, [%rd57];
	cvt.rn.f32.s32 	%f151, %r175;
	add.f32 	%f152, %f378, %f151;
	add.s32 	%r176, %r174, 512;
	mul.wide.u32 	%rd58, %r176, 4;
	add.s64 	%rd59, %rd1, %rd58;
	ld.global.u32 	%r177, [%rd59];
	cvt.rn.f32.s32 	%f153, %r177;
	add.f32 	%f154, %f152, %f153;
	add.s32 	%r178, %r174, 1024;
	mul.wide.u32 	%rd60, %r178, 4;
	add.s64 	%rd61, %rd1, %rd60;
	ld.global.u32 	%r179, [%rd61];
	cvt.rn.f32.s32 	%f155, %r179;
	add.f32 	%f156, %f154, %f155;
	add.s32 	%r180, %r174, 1536;
	mul.wide.u32 	%rd62, %r180, 4;
	add.s64 	%rd63, %rd1, %rd62;
	ld.global.u32 	%r181, [%rd63];
	cvt.rn.f32.s32 	%f157, %r181;
	add.f32 	%f378, %f156, %f157;
	add.s32 	%r366, %r366, 2048;
$L__BB2_41:
	and.b32  	%r182, %r49, 3;
	setp.eq.s32 	%p14, %r182, 0;
	@%p14 bra 	$L__BB2_44;
	add.s32 	%r369, %r366, %r359;
	cvt.u16.u32 	%rs1, %r358;
	shr.u16 	%rs2, %rs1, 9;
	add.s16 	%rs3, %rs2, 1;
	cvt.u32.u16 	%r183, %rs3;
	and.b32  	%r184, %r183, 3;
	neg.s32 	%r368, %r184;
$L__BB2_43:
	.pragma "nounroll";
	mul.wide.u32 	%rd64, %r369, 4;
	add.s64 	%rd65, %rd1, %rd64;
	ld.global.u32 	%r185, [%rd65];
	cvt.rn.f32.s32 	%f158, %r185;
	add.f32 	%f378, %f378, %f158;
	add.s32 	%r369, %r369, 512;
	add.s32 	%r368, %r368, 1;
	setp.ne.s32 	%p15, %r368, 0;
	@%p15 bra 	$L__BB2_43;
$L__BB2_44:
	// begin inline asm
	mov.u32 %r186, %laneid;
	// end inline asm
	mov.b32 	%r188, %f378;
	mov.b32 	%r189, 1;
	mov.b32 	%r210, 31;
	mov.b32 	%r211, -1;
	// begin inline asm
	shfl.sync.down.b32 %r187, %r188, %r189, %r210, %r211;
	// end inline asm
	setp.gt.s32 	%p16, %r186, 30;
	mov.b32 	%f159, %r187;
	add.f32 	%f160, %f378, %f159;
	selp.f32 	%f161, %f378, %f160, %p16;
	mov.b32 	%r193, %f161;
	mov.b32 	%r194, 2;
	// begin inline asm
	shfl.sync.down.b32 %r192, %r193, %r194, %r210, %r211;
	// end inline asm
	setp.gt.s32 	%p17, %r186, 29;
	mov.b32 	%f162, %r192;
	add.f32 	%f163, %f161, %f162;
	selp.f32 	%f164, %f161, %f163, %p17;
	mov.b32 	%r198, %f164;
	mov.b32 	%r199, 4;
	// begin inline asm
	shfl.sync.down.b32 %r197, %r198, %r199, %r210, %r211;
	// end inline asm
	setp.gt.s32 	%p18, %r186, 27;
	mov.b32 	%f165, %r197;
	add.f32 	%f166, %f164, %f165;
	selp.f32 	%f167, %f164, %f166, %p18;
	mov.b32 	%r203, %f167;
	mov.b32 	%r204, 8;
	// begin inline asm
	shfl.sync.down.b32 %r202, %r203, %r204, %r210, %r211;
	// end inline asm
	setp.gt.s32 	%p19, %r186, 23;
	mov.b32 	%f168, %r202;
	add.f32 	%f169, %f167, %f168;
	selp.f32 	%f170, %f167, %f169, %p19;
	mov.b32 	%r208, %f170;
	mov.b32 	%r209, 16;
	// begin inline asm
	shfl.sync.down.b32 %r207, %r208, %r209, %r210, %r211;
	// end inline asm
	setp.gt.s32 	%p20, %r186, 15;
	mov.b32 	%f171, %r207;
	add.f32 	%f37, %f170, %f171;
	selp.f32 	%f379, %f170, %f37, %p20;
	setp.ne.s32 	%p21, %r186, 0;
	@%p21 bra 	$L__BB2_46;
	shr.u32 	%r212, %r35, 3;
	and.b32  	%r213, %r212, 124;
	mov.u32 	%r214, _ZZN3cub18CUB_300001_SM_10006detail6reduce18DeviceReduceKernelINS2_10policy_hubIfjN4cuda3std3__44plusIfEEE10Policy1000EN6thrust24THRUST_300001_SM_1000_NS6detail15normal_iteratorINSD_10device_ptrIKiEEEEjS9_fNS7_10__identityEEEvT0_PT3_T1_NS0_13GridEvenShareISO_EET2_T4_E12temp_storage;
	add.s32 	%r215, %r214, %r213;
	st.shared.f32 	[%r215+16], %f37;
$L__BB2_46:
	bar.sync 	0;
	setp.ne.s32 	%p22, %r35, 0;
	@%p22 bra 	$L__BB2_48;
	ld.shared.f32 	%f172, [_ZZN3cub18CUB_300001_SM_10006detail6reduce18DeviceReduceKernelINS2_10policy_hubIfjN4cuda3std3__44plusIfEEE10Policy1000EN6thrust24THRUST_300001_SM_1000_NS6detail15normal_iteratorINSD_10device_ptrIKiEEEEjS9_fNS7_10__identityEEEvT0_PT3_T1_NS0_13GridEvenShareISO_EET2_T4_E12temp_storage+20];
	add.f32 	%f173, %f379, %f172;
	ld.shared.f32 	%f174, [_ZZN3cub18CUB_300001_SM_10006detail6reduce18DeviceReduceKernelINS2_10policy_hubIfjN4cuda3std3__44plusIfEEE10Policy1000EN6thrust24THRUST_300001_SM_1000_NS6detail15normal_iteratorINSD_10device_ptrIKiEEEEjS9_fNS7_10__identityEEEvT0_PT3_T1_NS0_13GridEvenShareISO_EET2_T4_E12temp_storage+24];
	add.f32 	%f175, %f173, %f174;
	ld.shared.f32 	%f176, [_ZZN3cub18CUB_300001_SM_10006detail6reduce18DeviceReduceKernelINS2_10policy_hubIfjN4cuda3std3__44plusIfEEE10Policy1000EN6thrust24THRUST_300001_SM_1000_NS6detail15normal_iteratorINSD_10device_ptrIKiEEEEjS9_fNS7_10__identityEEEvT0_PT3_T1_NS0_13GridEvenShareISO_EET2_T4_E12temp_storage+28];
	add.f32 	%f177, %f175, %f176;
	ld.shared.f32 	%f178, [_ZZN3cub18CUB_300001_SM_10006detail6reduce18DeviceReduceKernelINS2_10policy_hubIfjN4cuda3std3__44plusIfEEE10Policy1000EN6thrust24THRUST_300001_SM_1000_NS6detail15normal_iteratorINSD_10device_ptrIKiEEEEjS9_fNS7_10__identityEEEvT0_PT3_T1_NS0_13GridEvenShareISO_EET2_T4_E12temp_storage+32];
	add.f32 	%f179, %f177, %f178;
	ld.shared.f32 	%f180, [_ZZN3cub18CUB_300001_SM_10006detail6reduce18DeviceReduceKernelINS2_10policy_hubIfjN4cuda3std3__44plusIfEEE10Policy1000EN6thrust24THRUST_300001_SM_1000_NS6detail15normal_iteratorINSD_10device_ptrIKiEEEEjS9_fNS7_10__identityEEEvT0_PT3_T1_NS0_13GridEvenShareISO_EET2_T4_E12temp_storage+36];
	add.f32 	%f181, %f179, %f180;
	ld.shared.f32 	%f182, [_ZZN3cub18CUB_300001_SM_10006detail6reduce18DeviceReduceKernelINS2_10policy_hubIfjN4cuda3std3__44plusIfEEE10Policy1000EN6thrust24THRUST_300001_SM_1000_NS6detail15normal_iteratorINSD_10device_ptrIKiEEEEjS9_fNS7_10__identityEEEvT0_PT3_T1_NS0_13GridEvenShareISO_EET2_T4_E12temp_storage+40];
	add.f32 	%f183, %f181, %f182;
	ld.shared.f32 	%f184, [_ZZN3cub18CUB_300001_SM_10006detail6reduce18DeviceReduceKernelINS2_10policy_hubIfjN4cuda3std3__44plusIfEEE10Policy1000EN6thrust24THRUST_300001_SM_1000_NS6detail15normal_iteratorINSD_10device_ptrIKiEEEEjS9_fNS7_10__identityEEEvT0_PT3_T1_NS0_13GridEvenShareISO_EET2_T4_E12temp_storage+44];
	add.f32 	%f185, %f183, %f184;
	ld.shared.f32 	%f186, [_ZZN3cub18CUB_300001_SM_10006detail6reduce18DeviceReduceKernelINS2_10policy_hubIfjN4cuda3std3__44plusIfEEE10Policy1000EN6thrust24THRUST_300001_SM_1000_NS6detail15normal_iteratorINSD_10device_ptrIKiEEEEjS9_fNS7_10__identityEEEvT0_PT3_T1_NS0_13GridEvenShareISO_EET2_T4_E12temp_storage+48];
	add.f32 	%f187, %f185, %f186;
	ld.shared.f32 	%f188, [_ZZN3cub18CUB_300001_SM_10006detail6reduce18DeviceReduceKernelINS2_10policy_hubIfjN4cuda3std3__44plusIfEEE10Policy1000EN6thrust24THRUST_300001_SM_1000_NS6detail15normal_iteratorINSD_10device_ptrIKiEEEEjS9_fNS7_10__identityEEEvT0_PT3_T1_NS0_13GridEvenShareISO_EET2_T4_E12temp_storage+52];
	add.f32 	%f189, %f187, %f188;
	ld.shared.f32 	%f190, [_ZZN3cub18CUB_300001_SM_10006detail6reduce18DeviceReduceKernelINS2_10policy_hubIfjN4cuda3std3__44plusIfEEE10Policy1000EN6thrust24THRUST_300001_SM_1000_NS6detail15normal_iteratorINSD_10device_ptrIKiEEEEjS9_fNS7_10__identityEEEvT0_PT3_T1_NS0_13GridEvenShareISO_EET2_T4_E12temp_storage+56];
	add.f32 	%f191, %f189, %f190;
	ld.shared.f32 	%f192, [_ZZN3cub18CUB_300001_SM_10006detail6reduce18DeviceReduceKernelINS2_10policy_hubIfjN4cuda3std3__44plusIfEEE10Policy1000EN6thrust24THRUST_300001_SM_1000_NS6detail15normal_iteratorINSD_10device_ptrIKiEEEEjS9_fNS7_10__identityEEEvT0_PT3_T1_NS0_13GridEvenShareISO_EET2_T4_E12temp_storage+60];
	add.f32 	%f193, %f191, %f192;
	ld.shared.f32 	%f194, [_ZZN3cub18CUB_300001_SM_10006detail6reduce18DeviceReduceKernelINS2_10policy_hubIfjN4cuda3std3__44plusIfEEE10Policy1000EN6thrust24THRUST_300001_SM_1000_NS6detail15normal_iteratorINSD_10device_ptrIKiEEEEjS9_fNS7_10__identityEEEvT0_PT3_T1_NS0_13GridEvenShareISO_EET2_T4_E12temp_storage+64];
	add.f32 	%f195, %f193, %f194;
	ld.shared.f32 	%f196, [_ZZN3cub18CUB_300001_SM_10006detail6reduce18DeviceReduceKernelINS2_10policy_hubIfjN4cuda3std3__44plusIfEEE10Policy1000EN6thrust24THRUST_300001_SM_1000_NS6detail15normal_iteratorINSD_10device_ptrIKiEEEEjS9_fNS7_10__identityEEEvT0_PT3_T1_NS0_13GridEvenShareISO_EET2_T4_E12temp_storage+68];
	add.f32 	%f197, %f195, %f196;
	ld.shared.f32 	%f198, [_ZZN3cub18CUB_300001_SM_10006detail6reduce18DeviceReduceKernelINS2_10policy_hubIfjN4cuda3std3__44plusIfEEE10Policy1000EN6thrust24THRUST_300001_SM_1000_NS6detail15normal_iteratorINSD_10device_ptrIKiEEEEjS9_fNS7_10__identityEEEvT0_PT3_T1_NS0_13GridEvenShareISO_EET2_T4_E12temp_storage+72];
	add.f32 	%f199, %f197, %f198;
	ld.shared.f32 	%f200, [_ZZN3cub18CUB_300001_SM_10006detail6reduce18DeviceReduceKernelINS2_10policy_hubIfjN4cuda3std3__44plusIfEEE10Policy1000EN6thrust24THRUST_300001_SM_1000_NS6detail15normal_iteratorINSD_10device_ptrIKiEEEEjS9_fNS7_10__identityEEEvT0_PT3_T1_NS0_13GridEvenShareISO_EET2_T4_E12temp_storage+76];
	add.f32 	%f379, %f199, %f200;
$L__BB2_48:
	mov.u32 	%r347, %tid.x;
	setp.ne.s32 	%p64, %r347, 0;
	@%p64 bra 	$L__BB2_50;
	ld.param.u64 	%rd129, [_ZN3cub18CUB_300001_SM_10006detail6reduce18DeviceReduceKernelINS2_10policy_hubIfjN4cuda3std3__44plusIfEEE10Policy1000EN6thrust24THRUST_300001_SM_1000_NS6detail15normal_iteratorINSD_10device_ptrIKiEEEEjS9_fNS7_10__identityEEEvT0_PT3_T1_NS0_13GridEvenShareISO_EET2_T4__param_1];
	cvta.to.global.u64 	%rd126, %rd129;
	mul.wide.u32 	%rd127, %r3, 4;
	add.s64 	%rd128, %rd126, %rd127;
	st.global.f32 	[%rd128], %f379;
$L__BB2_50:
	ret;

}
	// .globl	_ZN3cub18CUB_300001_SM_10006detail6reduce28DeviceReduceSingleTileKernelINS2_10policy_hubIfjN4cuda3std3__44plusIfEEE10Policy1000EPfSC_iS9_ffNS7_10__identityEEEvT0_T1_T2_T3_T4_T6_
.visible .entry _ZN3cub18CUB_300001_SM_10006detail6reduce28DeviceReduceSingleTileKernelINS2_10policy_hubIfjN4cuda3std3__44plusIfEEE10Policy1000EPfSC_iS9_ffNS7_10__identityEEEvT0_T1_T2_T3_T4_T6_(
	.param .u64 .ptr .align 1 _ZN3cub18CUB_300001_SM_10006detail6reduce28DeviceReduceSingleTileKernelINS2_10policy_hubIfjN4cuda3std3__44plusIfEEE10Policy1000EPfSC_iS9_ffNS7_10__identityEEEvT0_T1_T2_T3_T4_T6__param_0,
	.param .u64 .ptr .align 1 _ZN3cub18CUB_300001_SM_10006detail6reduce28DeviceReduceSingleTileKernelINS2_10policy_hubIfjN4cuda3std3__44plusIfEEE10Policy1000EPfSC_iS9_ffNS7_10__identityEEEvT0_T1_T2_T3_T4_T6__param_1,
	.param .u32 _ZN3cub18CUB_300001_SM_10006detail6reduce28DeviceReduceSingleTileKernelINS2_10policy_hubIfjN4cuda3std3__44plusIfEEE10Policy1000EPfSC_iS9_ffNS7_10__identityEEEvT0_T1_T2_T3_T4_T6__param_2,
	.param .align 1 .b8 _ZN3cub18CUB_300001_SM_10006detail6reduce28DeviceReduceSingleTileKernelINS2_10policy_hubIfjN4cuda3std3__44plusIfEEE10Policy1000EPfSC_iS9_ffNS7_10__identityEEEvT0_T1_T2_T3_T4_T6__param_3[1],
	.param .f32 _ZN3cub18CUB_300001_SM_10006detail6reduce28DeviceReduceSingleTileKernelINS2_10policy_hubIfjN4cuda3std3__44plusIfEEE10Policy1000EPfSC_iS9_ffNS7_10__identityEEEvT0_T1_T2_T3_T4_T6__param_4,
	.param .align 1 .b8 _ZN3cub18CUB_300001_SM_10006detail6reduce28DeviceReduceSingleTileKernelINS2_10policy_hubIfjN4cuda3std3__44plusIfEEE10Policy1000EPfSC_iS9_ffNS7_10__identityEEEvT0_T1_T2_T3_T4_T6__param_5[1]
)
.maxntid 512
.minnctapersm 1
{
	.reg .pred 	%p<113>;
	.reg .b32 	%r<407>;
	.reg .b32 	%f<531>;
	.reg .b64 	%rd<133>;
	// demoted variable
	.shared .align 4 .b8 _ZZN3cub18CUB_300001_SM_10006detail6reduce28DeviceReduceSingleTileKernelINS2_10policy_hubIfjN4cuda3std3__44plusIfEEE10Policy1000EPfSC_iS9_ffNS7_10__identityEEEvT0_T1_T2_T3_T4_T6_E12temp_storage[84];
	ld.param.u64 	%rd16, [_ZN3cub18CUB_300001_SM_10006detail6reduce28DeviceReduceSingleTileKernelINS2_10policy_hubIfjN4cuda3std3__44plusIfEEE10Policy1000EPfSC_iS9_ffNS7_10__identityEEEvT0_T1_T2_T3_T4_T6__param_0];
	ld.param.u64 	%rd17, [_ZN3cub18CUB_300001_SM_10006detail6reduce28DeviceReduceSingleTileKernelINS2_10policy_hubIfjN4cuda3std3__44plusIfEEE10Policy1000EPfSC_iS9_ffNS7_10__identityEEEvT0_T1_T2_T3_T4_T6__param_1];
	ld.param.u32 	%r67, [_ZN3cub18CUB_300001_SM_10006detail6reduce28DeviceReduceSingleTileKernelINS2_10policy_hubIfjN4cuda3std3__44plusIfEEE10Policy1000EPfSC_iS9_ffNS7_10__identityEEEvT0_T1_T2_T3_T4_T6__param_2];
	ld.param.f32 	%f58, [_ZN3cub18CUB_300001_SM_10006detail6reduce28DeviceReduceSingleTileKernelINS2_10policy_hubIfjN4cuda3std3__44plusIfEEE10Policy1000EPfSC_iS9_ffNS7_10__identityEEEvT0_T1_T2_T3_T4_T6__param_4];
	cvta.to.global.u64 	%rd1, %rd17;
	setp.ne.s32 	%p1, %r67, 0;
	@%p1 bra 	$L__BB3_3;
	mov.u32 	%r380, %tid.x;
	setp.ne.s32 	%p112, %r380, 0;
	@%p112 bra 	$L__BB3_74;
	st.global.f32 	[%rd1], %f58;
	bra.uni 	$L__BB3_74;
$L__BB3_3:
	and.b64  	%rd18, %rd16, 7;
	setp.ne.s64 	%p2, %rd18, 0;
	@%p2 bra 	$L__BB3_38;
	setp.gt.s32 	%p57, %r67, 8191;
	@%p57 bra 	$L__BB3_22;
	mov.u32 	%r1, %tid.x;
	setp.ge.s32 	%p74, %r1, %r67;
	mov.f32 	%f509, 0f00000000;
	mov.u32 	%r384, %r1;
	@%p74 bra 	$L__BB3_7;
	mul.wide.u32 	%rd121, %r1, 4;
	add.s64 	%rd120, %rd16, %rd121;
	// begin inline asm
	ld.global.nc.u32 %r300, [%rd120];
	// end inline asm
	mov.b32 	%f509, %r300;
	add.s32 	%r384, %r1, 512;
$L__BB3_7:
	setp.ge.s32 	%p75, %r384, %r67;
	@%p75 bra 	$L__BB3_13;
	not.b32 	%r301, %r384;
	add.s32 	%r4, %r67, %r301;
	and.b32  	%r302, %r4, 1536;
	setp.eq.s32 	%p76, %r302, 1536;
	@%p76 bra 	$L__BB3_11;
	mul.wide.u32 	%rd122, %r384, 4;
	add.s64 	%rd129, %rd16, %rd122;
	shr.u32 	%r303, %r4, 9;
	add.s32 	%r304, %r303, 1;
	and.b32  	%r305, %r304, 3;
	neg.s32 	%r382, %r305;
$L__BB3_10:
	.pragma "nounroll";
	// begin inline asm
	ld.global.nc.u32 %r306, [%rd129];
	// end inline asm
	mov.b32 	%f395, %r306;
	add.f32 	%f509, %f509, %f395;
	add.s32 	%r384, %r384, 512;
	add.s64 	%rd129, %rd129, 2048;
	add.s32 	%r382, %r382, 1;
	setp.ne.s32 	%p77, %r382, 0;
	@%p77 bra 	$L__BB3_10;
$L__BB3_11:
	setp.lt.u32 	%p78, %r4, 1536;
	@%p78 bra 	$L__BB3_13;
$L__BB3_12:
	mul.wide.s32 	%rd128, %r384, 4;
	add.s64 	%rd124, %rd16, %rd128;
	// begin inline asm
	ld.global.nc.u32 %r307, [%rd124];
	// end inline asm
	mov.b32 	%f396, %r307;
	add.f32 	%f397, %f509, %f396;
	add.s64 	%rd125, %rd124, 2048;
	// begin inline asm
	ld.global.nc.u32 %r308, [%rd125];
	// end inline asm
	mov.b32 	%f398, %r308;
	add.f32 	%f399, %f397, %f398;
	add.s64 	%rd126, %rd124, 4096;
	// begin inline asm
	ld.global.nc.u32 %r309, [%rd126];
	// end inline asm
	mov.b32 	%f400, %r309;
	add.f32 	%f401, %f399, %f400;
	add.s64 	%rd127, %rd124, 6144;
	// begin inline asm
	ld.global.nc.u32 %r310, [%rd127];
	// end inline asm
	mov.b32 	%f402, %r310;
	add.f32 	%f509, %f401, %f402;
	add.s32 	%r384, %r384, 2048;
	setp.lt.s32 	%p79, %r384, %r67;
	@%p79 bra 	$L__BB3_12;
$L__BB3_13:
	setp.lt.s32 	%p80, %r67, 512;
	@%p80 bra 	$L__BB3_18;
	// begin inline asm
	mov.u32 %r349, %laneid;
	// end inline asm
	mov.b32 	%r351, %f509;
	mov.b32 	%r352, 1;
	mov.b32 	%r373, 31;
	mov.b32 	%r374, -1;
	// begin inline asm
	shfl.sync.down.b32 %r350, %r351, %r352, %r373, %r374;
	// end inline asm
	setp.gt.s32 	%p104, %r349, 30;
	mov.b32 	%f461, %r350;
	add.f32 	%f462, %f509, %f461;
	selp.f32 	%f463, %f509, %f462, %p104;
	mov.b32 	%r356, %f463;
	mov.b32 	%r357, 2;
	// begin inline asm
	shfl.sync.down.b32 %r355, %r356, %r357, %r373, %r374;
	// end inline asm
	setp.gt.s32 	%p105, %r349, 29;
	mov.b32 	%f464, %r355;
	add.f32 	%f465, %f463, %f464;
	selp.f32 	%f466, %f463, %f465, %p105;
	mov.b32 	%r361, %f466;
	mov.b32 	%r362, 4;
	// begin inline asm
	shfl.sync.down.b32 %r360, %r361, %r362, %r373, %r374;
	// end inline asm
	setp.gt.s32 	%p106, %r349, 27;
	mov.b32 	%f467, %r360;
	add.f32 	%f468, %f466, %f467;
	selp.f32 	%f469, %f466, %f468, %p106;
	mov.b32 	%r366, %f469;
	mov.b32 	%r367, 8;
	// begin inline asm
	shfl.sync.down.b32 %r365, %r366, %r367, %r373, %r374;
	// end inline asm
	setp.gt.s32 	%p107, %r349, 23;
	mov.b32 	%f470, %r365;
	add.f32 	%f471, %f469, %f470;
	selp.f32 	%f472, %f469, %f471, %p107;
	mov.b32 	%r371, %f472;
	mov.b32 	%r372, 16;
	// begin inline asm
	shfl.sync.down.b32 %r370, %r371, %r372, %r373, %r374;
	// end inline asm
	setp.gt.s32 	%p108, %r349, 15;
	mov.b32 	%f473, %r370;
	add.f32 	%f10, %f472, %f473;
	selp.f32 	%f530, %f472, %f10, %p108;
	setp.ne.s32 	%p109, %r349, 0;
	@%p109 bra 	$L__BB3_16;
	shr.u32 	%r375, %r1, 3;
	and.b32  	%r376, %r375, 124;
	mov.u32 	%r377, _ZZN3cub18CUB_300001_SM_10006detail6reduce28DeviceReduceSingleTileKernelINS2_10policy_hubIfjN4cuda3std3__44plusIfEEE10Policy1000EPfSC_iS9_ffNS7_10__identityEEEvT0_T1_T2_T3_T4_T6_E12temp_storage;
	add.s32 	%r378, %r377, %r376;
	st.shared.f32 	[%r378+16], %f10;
$L__BB3_16:
	bar.sync 	0;
	setp.ne.s32 	%p110, %r1, 0;
	@%p110 bra 	$L__BB3_72;
	ld.shared.f32 	%f474, [_ZZN3cub18CUB_300001_SM_10006detail6reduce28DeviceReduceSingleTileKernelINS2_10policy_hubIfjN4cuda3std3__44plusIfEEE10Policy1000EPfSC_iS9_ffNS7_10__identityEEEvT0_T1_T2_T3_T4_T6_E12temp_storage+20];
	add.f32 	%f475, %f530, %f474;
	ld.shared.f32 	%f476, [_ZZN3cub18CUB_300001_SM_10006detail6reduce28DeviceReduceSingleTileKernelINS2_10policy_hubIfjN4cuda3std3__44plusIfEEE10Policy1000EPfSC_iS9_ffNS7_10__identityEEEvT0_T1_T2_T3_T4_T6_E12temp_storage+24];
	add.f32 	%f477, %f475, %f476;
	ld.shared.f32 	%f478, [_ZZN3cub18CUB_300001_SM_10006detail6reduce28DeviceReduceSingleTileKernelINS2_10policy_hubIfjN4cuda3std3__44plusIfEEE10Policy1000EPfSC_iS9_ffNS7_10__identityEEEvT0_T1_T2_T3_T4_T6_E12temp_storage+28];
	add.f32 	%f479, %f477, %f478;
	ld.shared.f32 	%f480, [_ZZN3cub18CUB_300001_SM_10006detail6reduce28DeviceReduceSingleTileKernelINS2_10policy_hubIfjN4cuda3std3__44plusIfEEE10Policy1000EPfSC_iS9_ffNS7_10__identityEEEvT0_T1_T2_T3_T4_T6_E12temp_storage+32];
	add.f32 	%f481, %f479, %f480;
	ld.shared.f32 	%f482, [_ZZN3cub18CUB_300001_SM_10006detail6reduce28DeviceReduceSingleTileKernelINS2_10policy_hubIfjN4cuda3std3__44plusIfEEE10Policy1000EPfSC_iS9_ffNS7_10__identityEEEvT0_T1_T2_T3_T4_T6_E12temp_storage+36];
	add.f32 	%f483, %f481, %f482;
	ld.shared.f32 	%f484, [_ZZN3cub18CUB_300001_SM_10006detail6reduce28DeviceReduceSingleTileKernelINS2_10policy_hubIfjN4cuda3std3__44plusIfEEE10Policy1000EPfSC_iS9_ffNS7_10__identityEEEvT0_T1_T2_T3_T4_T6_E12temp_storage+40];
	add.f32 	%f485, %f483, %f484;
	ld.shared.f32 	%f486, [_ZZN3cub18CUB_300001_SM_10006detail6reduce28DeviceReduceSingleTileKernelINS2_10policy_hubIfjN4cuda3std3__44plusIfEEE10Policy1000EPfSC_iS9_ffNS7_10__identityEEEvT0_T1_T2_T3_T4_T6_E12temp_storage+44];
	add.f32 	%f487, %f485, %f486;
	ld.shared.f32 	%f488, [_ZZN3cub18CUB_300001_SM_10006detail6reduce28DeviceReduceSingleTileKernelINS2_10policy_hubIfjN4cuda3std3__44plusIfEEE10Policy1000EPfSC_iS9_ffNS7_10__identityEEEvT0_T1_T2_T3_T4_T6_E12temp_storage+48];
	add.f32 	%f489, %f487, %f488;
	ld.shared.f32 	%f490, [_ZZN3cub18CUB_300001_SM_10006detail6reduce28DeviceReduceSingleTileKernelINS2_10policy_hubIfjN4cuda3std3__44plusIfEEE10Policy1000EPfSC_iS9_ffNS7_10__identityEEEvT0_T1_T2_T3_T4_T6_E12temp_storage+52];
	add.f32 	%f491, %f489, %f490;
	ld.shared.f32 	%f492, [_ZZN3cub18CUB_300001_SM_10006detail6reduce28DeviceReduceSingleTileKernelINS2_10policy_hubIfjN4cuda3std3__44plusIfEEE10Policy1000EPfSC_iS9_ffNS7_10__identityEEEvT0_T1_T2_T3_T4_T6_E12temp_storage+56];
	add.f32 	%f493, %f491, %f492;
	ld.shared.f32 	%f494, [_ZZN3cub18CUB_300001_SM_10006detail6reduce28DeviceReduceSingleTileKernelINS2_10policy_hubIfjN4cuda3std3__44plusIfEEE10Policy1000EPfSC_iS9_ffNS7_10__identityEEEvT0_T1_T2_T3_T4_T6_E12temp_storage+60];
	add.f32 	%f495, %f493, %f494;
	ld.shared.f32 	%f496, [_ZZN3cub18CUB_300001_SM_10006detail6reduce28DeviceReduceSingleTileKernelINS2_10policy_hubIfjN4cuda3std3__44plusIfEEE10Policy1000EPfSC_iS9_ffNS7_10__identityEEEvT0_T1_T2_T3_T4_T6_E12temp_storage+64];
	add.f32 	%f497, %f495, %f496;
	ld.shared.f32 	%f498, [_ZZN3cub18CUB_300001_SM_10006detail6reduce28DeviceReduceSingleTileKernelINS2_10policy_hubIfjN4cuda3std3__44plusIfEEE10Policy1000EPfSC_iS9_ffNS7_10__identityEEEvT0_T1_T2_T3_T4_T6_E12temp_storage+68];
	add.f32 	%f499, %f497, %f498;
	ld.shared.f32 	%f500, [_ZZN3cub18CUB_300001_SM_10006detail6reduce28DeviceReduceSingleTileKernelINS2_10policy_hubIfjN4cuda3std3__44plusIfEEE10Policy1000EPfSC_iS9_ffNS7_10__identityEEEvT0_T1_T2_T3_T4_T6_E12temp_storage+72];
	add.f32 	%f501, %f499, %f500;
	ld.shared.f32 	%f502, [_ZZN3cub18CUB_300001_SM_10006detail6reduce28DeviceReduceSingleTileKernelINS2_10policy_hubIfjN4cuda3std3__44plusIfEEE10Policy1000EPfSC_iS9_ffNS7_10__identityEEEvT0_T1_T2_T3_T4_T6_E12temp_storage+76];
	add.f32 	%f530, %f501, %f502;
	bra.uni 	$L__BB3_72;
$L__BB3_18:
	// begin inline asm
	mov.u32 %r311, %laneid;
	// end inline asm
	and.b32  	%r337, %r1, 992;
	add.s32 	%r338, %r337, 32;
	setp.gt.s32 	%p81, %r338, %r67;
	not.b32 	%r339, %r337;
	add.s32 	%r340, %r67, %r339;
	selp.b32 	%r335, %r340, 31, %p81;
	mov.b32 	%r313, %f509;
	mov.b32 	%r314, 1;
	mov.b32 	%r336, -1;
	// begin inline asm
	shfl.sync.down.b32 %r312, %r313, %r314, %r335, %r336;
	// end inline asm
	setp.lt.s32 	%p82, %r311, %r335;
	mov.b32 	%f403, %r312;
	add.f32 	%f404, %f509, %f403;
	selp.f32 	%f405, %f404, %f509, %p82;
	mov.b32 	%r318, %f405;
	mov.b32 	%r319, 2;
	// begin inline asm
	shfl.sync.down.b32 %r317, %r318, %r319, %r335, %r336;
	// end inline asm
	add.s32 	%r341, %r311, 2;
	setp.gt.s32 	%p83, %r341, %r335;
	mov.b32 	%f406, %r317;
	add.f32 	%f407, %f405, %f406;
	selp.f32 	%f408, %f405, %f407, %p83;
	mov.b32 	%r323, %f408;
	mov.b32 	%r324, 4;
	// begin inline asm
	shfl.sync.down.b32 %r322, %r323, %r324, %r335, %r336;
	// end inline asm
	add.s32 	%r342, %r311, 4;
	setp.gt.s32 	%p84, %r342, %r335;
	mov.b32 	%f409, %r322;
	add.f32 	%f410, %f408, %f409;
	selp.f32 	%f411, %f408, %f410, %p84;
	mov.b32 	%r328, %f411;
	mov.b32 	%r329, 8;
	// begin inline asm
	shfl.sync.down.b32 %r327, %r328, %r329, %r335, %r336;
	// end inline asm
	add.s32 	%r343, %r311, 8;
	setp.gt.s32 	%p85, %r343, %r335;
	mov.b32 	%f412, %r327;
	add.f32 	%f413, %f411, %f412;
	selp.f32 	%f414, %f411, %f413, %p85;
	mov.b32 	%r333, %f414;
	mov.b32 	%r334, 16;
	// begin inline asm
	shfl.sync.down.b32 %r332, %r333, %r334, %r335, %r336;
	// end inline asm
	add.s32 	%r344, %r311, 16;
	setp.gt.s32 	%p86, %r344, %r335;
	mov.b32 	%f415, %r332;
	add.f32 	%f416, %f414, %f415;
	selp.f32 	%f530, %f414, %f416, %p86;
	setp.ne.s32 	%p87, %r311, 0;
	@%p87 bra 	$L__BB3_20;
	shr.u32 	%r345, %r1, 3;
	and.b32  	%r346, %r345, 124;
	mov.u32 	%r347, _ZZN3cub18CUB_300001_SM_10006detail6reduce28DeviceReduceSingleTileKernelINS2_10policy_hubIfjN4cuda3std3__44plusIfEEE10Policy1000EPfSC_iS9_ffNS7_10__identityEEEvT0_T1_T2_T3_T4_T6_E12temp_storage;
	add.s32 	%r348, %r347, %r346;
	st.shared.f32 	[%r348+16], %f530;
$L__BB3_20:
	bar.sync 	0;
	setp.ne.s32 	%p88, %r1, 0;
	@%p88 bra 	$L__BB3_72;
	setp.gt.s32 	%p89, %r67, 32;
	ld.shared.f32 	%f417, [_ZZN3cub18CUB_300001_SM_10006detail6reduce28DeviceReduceSingleTileKernelINS2_10policy_hubIfjN4cuda3std3__44plusIfEEE10Policy1000EPfSC_iS9_ffNS7_10__identityEEEvT0_T1_T2_T3_T4_T6_E12temp_storage+20];
	add.f32 	%f418, %f530, %f417;
	selp.f32 	%f419, %f418, %f530, %p89;
	setp.gt.s32 	%p90, %r67, 64;
	ld.shared.f32 	%f420, [_ZZN3cub18CUB_300001_SM_10006detail6reduce28DeviceReduceSingleTileKernelINS2_10policy_hubIfjN4cuda3std3__44plusIfEEE10Policy1000EPfSC_iS9_ffNS7_10__identityEEEvT0_T1_T2_T3_T4_T6_E12temp_storage+24];
	add.f32 	%f421, %f420, %f419;
	selp.f32 	%f422, %f421, %f419, %p90;
	setp.gt.s32 	%p91, %r67, 96;
	ld.shared.f32 	%f423, [_ZZN3cub18CUB_300001_SM_10006detail6reduce28DeviceReduceSingleTileKernelINS2_10policy_hubIfjN4cuda3std3__44plusIfEEE10Policy1000EPfSC_iS9_ffNS7_10__identityEEEvT0_T1_T2_T3_T4_T6_E12temp_storage+28];
	add.f32 	%f424, %f423, %f422;
	selp.f32 	%f425, %f424, %f422, %p91;
	setp.gt.s32 	%p92, %r67, 128;
	ld.shared.f32 	%f426, [_ZZN3cub18CUB_300001_SM_10006detail6reduce28DeviceReduceSingleTileKernelINS2_10policy_hubIfjN4cuda3std3__44plusIfEEE10Policy1000EPfSC_iS9_ffNS7_10__identityEEEvT0_T1_T2_T3_T4_T6_E12temp_storage+32];
	add.f32 	%f427, %f426, %f425;
	selp.f32 	%f428, %f427, %f425, %p92;
	setp.gt.s32 	%p93, %r67, 160;
	ld.shared.f32 	%f429, [_ZZN3cub18CUB_300001_SM_10006detail6reduce28DeviceReduceSingleTileKernelINS2_10policy_hubIfjN4cuda3std3__44plusIfEEE10Policy1000EPfSC_iS9_ffNS7_10__identityEEEvT0_T1_T2_T3_T4_T6_E12temp_storage+36];
	add.f32 	%f430, %f429, %f428;
	selp.f32 	%f431, %f430, %f428, %p93;
	setp.gt.s32 	%p94, %r67, 192;
	ld.shared.f32 	%f432, [_ZZN3cub18CUB_300001_SM_10006detail6reduce28DeviceReduceSingleTileKernelINS2_10policy_hubIfjN4cuda3std3__44plusIfEEE10Policy1000EPfSC_iS9_ffNS7_10__identityEEEvT0_T1_T2_T3_T4_T6_E12temp_storage+40];
	add.f32 	%f433, %f432, %f431;
	selp.f32 	%f434, %f433, %f431, %p94;
	setp.gt.s32 	%p95, %r67, 224;
	ld.shared.f32 	%f435, [_ZZN3cub18CUB_300001_SM_10006detail6reduce28DeviceReduceSingleTileKernelINS2_10policy_hubIfjN4cuda3std3__44plusIfEEE10Policy1000EPfSC_iS9_ffNS7_10__identityEEEvT0_T1_T2_T3_T4_T6_E12temp_storage+44];
	add.f32 	%f436, %f435, %f434;
	selp.f32 	%f437, %f436, %f434, %p95;
	setp.gt.s32 	%p96, %r67, 256;
	ld.shared.f32 	%f438, [_ZZN3cub18CUB_300001_SM_10006detail6reduce28DeviceReduceSingleTileKernelINS2_10policy_hubIfjN4cuda3std3__44plusIfEEE10Policy1000EPfSC_iS9_ffNS7_10__identityEEEvT0_T1_T2_T3_T4_T6_E12temp_storage+48];
	add.f32 	%f439, %f438, %f437;
	selp.f32 	%f440, %f439, %f437, %p96;
	setp.gt.s32 	%p97, %r67, 288;
	ld.shared.f32 	%f441, [_ZZN3cub18CUB_300001_SM_10006detail6reduce28DeviceReduceSingleTileKernelINS2_10policy_hubIfjN4cuda3std3__44plusIfEEE10Policy1000EPfSC_iS9_ffNS7_10__identityEEEvT0_T1_T2_T3_T4_T6_E12temp_storage+52];
	add.f32 	%f442, %f441, %f440;
	selp.f32 	%f443, %f442, %f440, %p97;
	setp.gt.s32 	%p98, %r67, 320;
	ld.shared.f32 	%f444, [_ZZN3cub18CUB_300001_SM_10006detail6reduce28DeviceReduceSingleTileKernelINS2_10policy_hubIfjN4cuda3std3__44plusIfEEE10Policy1000EPfSC_iS9_ffNS7_10__identityEEEvT0_T1_T2_T3_T4_T6_E12temp_storage+56];
	add.f32 	%f445, %f444, %f443;
	selp.f32 	%f446, %f445, %f443, %p98;
	setp.gt.s32 	%p99, %r67, 352;
	ld.shared.f32 	%f447, [_ZZN3cub18CUB_300001_SM_10006detail6reduce28DeviceReduceSingleTileKernelINS2_10policy_hubIfjN4cuda3std3__44plusIfEEE10Policy1000EPfSC_iS9_ffNS7_10__identityEEEvT0_T1_T2_T3_T4_T6_E12temp_storage+60];
	add.f32 	%f448, %f447, %f446;
	selp.f32 	%f449, %f448, %f446, %p99;
	setp.gt.s32 	%p100, %r67, 384;
	ld.shared.f32 	%f450, [_ZZN3cub18CUB_300001_SM_10006detail6reduce28DeviceReduceSingleTileKernelINS2_10policy_hubIfjN4cuda3std3__44plusIfEEE10Policy1000EPfSC_iS9_ffNS7_10__identityEEEvT0_T1_T2_T3_T4_T6_E12temp_storage+64];
	add.f32 	%f451, %f450, %f449;
	selp.f32 	%f452, %f451, %f449, %p100;
	setp.gt.s32 	%p101, %r67, 416;
	ld.shared.f32 	%f453, [_ZZN3cub18CUB_300001_SM_10006detail6reduce28DeviceReduceSingleTileKernelINS2_10policy_hubIfjN4cuda3std3__44plusIfEEE10Policy1000EPfSC_iS9_ffNS7_10__identityEEEvT0_T1_T2_T3_T4_T6_E12temp_storage+68];
	add.f32 	%f454, %f453, %f452;
	selp.f32 	%f455, %f454, %f452, %p101;
	setp.gt.s32 	%p102, %r67, 448;
	ld.shared.f32 	%f456, [_ZZN3cub18CUB_300001_SM_10006detail6reduce28DeviceReduceSingleTileKernelINS2_10policy_hubIfjN4cuda3std3__44plusIfEEE10Policy1000EPfSC_iS9_ffNS7_10__identityEEEvT0_T1_T2_T3_T4_T6_E12temp_storage+72];
	add.f32 	%f457, %f456, %f455;
	selp.f32 	%f458, %f457, %f455, %p102;
	setp.gt.s32 	%p103, %r67, 480;
	ld.shared.f32 	%f459, [_ZZN3cub18CUB_300001_SM_10006detail6reduce28DeviceReduceSingleTileKernelINS2_10policy_hubIfjN4cuda3std3__44plusIfEEE10Policy1000EPfSC_iS9_ffNS7_10__identityEEEvT0_T1_T2_T3_T4_T6_E12temp_storage+76];
	add.f32 	%f460, %f459, %f458;
	selp.f32 	%f530, %f460, %f458, %p103;
	bra.uni 	$L__BB3_72;
$L__BB3_22:
	mov.u32 	%r13, %tid.x;
	shl.b32 	%r224, %r13, 1;
	mul.wide.u32 	%rd90, %r224, 4;
	add.s64 	%rd75, %rd16, %rd90;
	// begin inline asm
	ld.global.nc.u64 %rd74, [%rd75];
	// end inline asm
	mov.b64 	{%r225, %r226}, %rd74;
	mov.b32 	%f281, %r226;
	mov.b32 	%f282, %r225;
	add.s64 	%rd77, %rd75, 4096;
	// begin inline asm
	ld.global.nc.u64 %rd76, [%rd77];
	// end inline asm
	mov.b64 	{%r227, %r228}, %rd76;
	mov.b32 	%f283, %r228;
	mov.b32 	%f284, %r227;
	add.s64 	%rd79, %rd75, 8192;
	// begin inline asm
	ld.global.nc.u64 %rd78, [%rd79];
	// end inline asm
	mov.b64 	{%r229, %r230}, %rd78;
	mov.b32 	%f285, %r230;
	mov.b32 	%f286, %r229;
	add.s64 	%rd81, %rd75, 12288;
	// begin inline asm
	ld.global.nc.u64 %rd80, [%rd81];
	// end inline asm
	mov.b64 	{%r231, %r232}, %rd80;
	mov.b32 	%f287, %r232;
	mov.b32 	%f288, %r231;
	add.s64 	%rd83, %rd75, 16384;
	// begin inline asm
	ld.global.nc.u64 %rd82, [%rd83];
	// end inline asm
	mov.b64 	{%r233, %r234}, %rd82;
	mov.b32 	%f289, %r234;
	mov.b32 	%f290, %r233;
	add.s64 	%rd85, %rd75, 20480;
	// begin inline asm
	ld.global.nc.u64 %rd84, [%rd85];
	// end inline asm
	mov.b64 	{%r235, %r236}, %rd84;
	mov.b32 	%f291, %r236;
	mov.b32 	%f292, %r235;
	add.s64 	%rd87, %rd75, 24576;
	// begin inline asm
	ld.global.nc.u64 %rd86, [%rd87];
	// end inline asm
	mov.b64 	{%r237, %r238}, %rd86;
	mov.b32 	%f293, %r238;
	mov.b32 	%f294, %r237;
	add.s64 	%rd89, %rd75, 28672;
	// begin inline asm
	ld.global.nc.u64 %rd88, [%rd89];
	// end inline asm
	mov.b64 	{%r239, %r240}, %rd88;
	mov.b32 	%f295, %r240;
	mov.b32 	%f296, %r239;
	add.f32 	%f297, %f282, %f281;
	add.f32 	%f298, %f284, %f283;
	add.f32 	%f299, %f286, %f285;
	add.f32 	%f300, %f288, %f287;
	add.f32 	%f301, %f290, %f289;
	add.f32 	%f302, %f292, %f291;
	add.f32 	%f303, %f294, %f293;
	add.f32 	%f304, %f296, %f295;
	add.f32 	%f305, %f297, %f298;
	add.f32 	%f306, %f299, %f300;
	add.f32 	%f307, %f301, %f302;
	add.f32 	%f308, %f303, %f304;
	add.f32 	%f309, %f305, %f306;
	add.f32 	%f310, %f307, %f308;
	add.f32 	%f516, %f309, %f310;
	setp.lt.u32 	%p58, %r67, 16384;
	mov.b32 	%r387, 8192;
	@%p58 bra 	$L__BB3_26;
	add.s32 	%r14, %r67, -8192;
	mov.b32 	%r387, 8192;
$L__BB3_24:
	mul.wide.s32 	%rd107, %r387, 4;
	add.s64 	%rd92, %rd75, %rd107;
	// begin inline asm
	ld.global.nc.u64 %rd91, [%rd92];
	// end inline asm
	mov.b64 	{%r242, %r243}, %rd91;
	mov.b32 	%f311, %r243;
	mov.b32 	%f312, %r242;
	add.s64 	%rd94, %rd92, 4096;
	// begin inline asm
	ld.global.nc.u64 %rd93, [%rd94];
	// end inline asm
	mov.b64 	{%r244, %r245}, %rd93;
	mov.b32 	%f313, %r245;
	mov.b32 	%f314, %r244;
	add.s64 	%rd96, %rd92, 8192;
	// begin inline asm
	ld.global.nc.u64 %rd95, [%rd96];
	// end inline asm
	mov.b64 	{%r246, %r247}, %rd95;
	mov.b32 	%f315, %r247;
	mov.b32 	%f316, %r246;
	add.s64 	%rd98, %rd92, 12288;
	// begin inline asm
	ld.global.nc.u64 %rd97, [%rd98];
	// end inline asm
	mov.b64 	{%r248, %r249}, %rd97;
	mov.b32 	%f317, %r249;
	mov.b32 	%f318, %r248;
	add.s64 	%rd100, %rd92, 16384;
	// begin inline asm
	ld.global.nc.u64 %rd99, [%rd100];
	// end inline asm
	mov.b64 	{%r250, %r251}, %rd99;
	mov.b32 	%f319, %r251;
	mov.b32 	%f320, %r250;
	add.s64 	%rd102, %rd92, 20480;
	// begin inline asm
	ld.global.nc.u64 %rd101, [%rd102];
	// end inline asm
	mov.b64 	{%r252, %r253}, %rd101;
	mov.b32 	%f321, %r253;
	mov.b32 	%f322, %r252;
	add.s64 	%rd104, %rd92, 24576;
	// begin inline asm
	ld.global.nc.u64 %rd103, [%rd104];
	// end inline asm
	mov.b64 	{%r254, %r255}, %rd103;
	mov.b32 	%f323, %r255;
	mov.b32 	%f324, %r254;
	add.s64 	%rd106, %rd92, 28672;
	// begin inline asm
	ld.global.nc.u64 %rd105, [%rd106];
	// end inline asm
	mov.b64 	{%r256, %r257}, %rd105;
	mov.b32 	%f325, %r257;
	mov.b32 	%f326, %r256;
	add.f32 	%f327, %f516, %f312;
	add.f32 	%f328, %f311, %f314;
	add.f32 	%f329, %f313, %f316;
	add.f32 	%f330, %f315, %f318;
	add.f32 	%f331, %f317, %f320;
	add.f32 	%f332, %f319, %f322;
	add.f32 	%f333, %f321, %f324;
	add.f32 	%f334, %f323, %f326;
	add.f32 	%f335, %f327, %f328;
	add.f32 	%f336, %f329, %f330;
	add.f32 	%f337, %f331, %f332;
	add.f32 	%f338, %f333, %f334;
	add.f32 	%f339, %f335, %f336;
	add.f32 	%f340, %f337, %f338;
	add.f32 	%f341, %f339, %f340;
	add.f32 	%f516, %f341, %f325;
	sub.s32 	%r258, %r67, %r387;
	setp.lt.s32 	%p59, %r258, 8192;
	@%p59 bra 	$L__BB3_34;
	add.s32 	%r387, %r387, 8192;
	setp.le.s32 	%p60, %r387, %r14;
	@%p60 bra 	$L__BB3_24;
$L__BB3_26:
	setp.le.s32 	%p61, %r67, %r387;
	@%p61 bra 	$L__BB3_34;
	sub.s32 	%r18, %r67, %r387;
	setp.ge.s32 	%p62, %r13, %r18;
	@%p62 bra 	$L__BB3_34;
	not.b32 	%r259, %r13;
	add.s32 	%r260, %r67, %r259;
	sub.s32 	%r19, %r260, %r387;
	and.b32  	%r261, %r19, 1536;
	setp.eq.s32 	%p63, %r261, 1536;
	mov.u32 	%r391, %r13;
	@%p63 bra 	$L__BB3_31;
	add.s32 	%r389, %r13, %r387;
	shr.u32 	%r262, %r19, 9;
	add.s32 	%r263, %r262, 1;
	and.b32  	%r264, %r263, 3;
	neg.s32 	%r388, %r264;
	mov.u32 	%r391, %r13;
$L__BB3_30:
	.pragma "nounroll";
	mul.wide.u32 	%rd109, %r389, 4;
	add.s64 	%rd108, %rd16, %rd109;
	// begin inline asm
	ld.global.nc.u32 %r265, [%rd108];
	// end inline asm
	mov.b32 	%f343, %r265;
	add.f32 	%f516, %f516, %f343;
	add.s32 	%r391, %r391, 512;
	add.s32 	%r389, %r389, 512;
	add.s32 	%r388, %r388, 1;
	setp.ne.s32 	%p64, %r388, 0;
	@%p64 bra 	$L__BB3_30;
$L__BB3_31:
	setp.lt.u32 	%p65, %r19, 1536;
	@%p65 bra 	$L__BB3_34;
	cvt.u64.u32 	%rd110, %r391;
	cvt.u64.u32 	%rd111, %r387;
	add.s64 	%rd112, %rd110, %rd111;
	shl.b64 	%rd113, %rd112, 2;
	add.s64 	%rd114, %rd113, %rd16;
	add.s64 	%rd130, %rd114, 4096;
	add.s32 	%r392, %r391, %r387;
$L__BB3_33:
	mul.wide.u32 	%rd119, %r392, 4;
	add.s64 	%rd115, %rd16, %rd119;
	// begin inline asm
	ld.global.nc.u32 %r266, [%rd115];
	// end inline asm
	mov.b32 	%f344, %r266;
	add.f32 	%f345, %f516, %f344;
	add.s64 	%rd116, %rd130, -2048;
	// begin inline asm
	ld.global.nc.u32 %r267, [%rd116];
	// end inline asm
	mov.b32 	%f346, %r267;
	add.f32 	%f347, %f345, %f346;
	// begin inline asm
	ld.global.nc.u32 %r268, [%rd130];
	// end inline asm
	mov.b32 	%f348, %r268;
	add.f32 	%f349, %f347, %f348;
	add.s64 	%rd118, %rd130, 2048;
	// begin inline asm
	ld.global.nc.u32 %r269, [%rd118];
	// end inline asm
	mov.b32 	%f350, %r269;
	add.f32 	%f516, %f349, %f350;
	add.s32 	%r391, %r391, 2048;
	add.s64 	%rd130, %rd130, 8192;
	add.s32 	%r392, %r392, 2048;
	setp.lt.s32 	%p66, %r391, %r18;
	@%p66 bra 	$L__BB3_33;
$L__BB3_34:
	// begin inline asm
	mov.u32 %r270, %laneid;
	// end inline asm
	mov.b32 	%r272, %f516;
	mov.b32 	%r273, 1;
	mov.b32 	%r294, 31;
	mov.b32 	%r295, -1;
	// begin inline asm
	shfl.sync.down.b32 %r271, %r272, %r273, %r294, %r295;
	// end inline asm
	setp.gt.s32 	%p67, %r270, 30;
	mov.b32 	%f351, %r271;
	add.f32 	%f352, %f516, %f351;
	selp.f32 	%f353, %f516, %f352, %p67;
	mov.b32 	%r277, %f353;
	mov.b32 	%r278, 2;
	// begin inline asm
	shfl.sync.down.b32 %r276, %r277, %r278, %r294, %r295;
	// end inline asm
	setp.gt.s32 	%p68, %r270, 29;
	mov.b32 	%f354, %r276;
	add.f32 	%f355, %f353, %f354;
	selp.f32 	%f356, %f353, %f355, %p68;
	mov.b32 	%r282, %f356;
	mov.b32 	%r283, 4;
	// begin inline asm
	shfl.sync.down.b32 %r281, %r282, %r283, %r294, %r295;
	// end inline asm
	setp.gt.s32 	%p69, %r270, 27;
	mov.b32 	%f357, %r281;
	add.f32 	%f358, %f356, %f357;
	selp.f32 	%f359, %f356, %f358, %p69;
	mov.b32 	%r287, %f359;
	mov.b32 	%r288, 8;
	// begin inline asm
	shfl.sync.down.b32 %r286, %r287, %r288, %r294, %r295;
	// end inline asm
	setp.gt.s32 	%p70, %r270, 23;
	mov.b32 	%f360, %r286;
	add.f32 	%f361, %f359, %f360;
	selp.f32 	%f362, %f359, %f361, %p70;
	mov.b32 	%r292, %f362;
	mov.b32 	%r293, 16;
	// begin inline asm
	shfl.sync.down.b32 %r291, %r292, %r293, %r294, %r295;
	// end inline asm
	setp.gt.s32 	%p71, %r270, 15;
	mov.b32 	%f363, %r291;
	add.f32 	%f26, %f362, %f363;
	selp.f32 	%f530, %f362, %f26, %p71;
	setp.ne.s32 	%p72, %r270, 0;
	@%p72 bra 	$L__BB3_36;
	shr.u32 	%r296, %r13, 3;
	and.b32  	%r297, %r296, 124;
	mov.u32 	%r298, _ZZN3cub18CUB_300001_SM_10006detail6reduce28DeviceReduceSingleTileKernelINS2_10policy_hubIfjN4cuda3std3__44plusIfEEE10Policy1000EPfSC_iS9_ffNS7_10__identityEEEvT0_T1_T2_T3_T4_T6_E12temp_storage;
	add.s32 	%r299, %r298, %r297;
	st.shared.f32 	[%r299+16], %f26;
$L__BB3_36:
	bar.sync 	0;
	setp.ne.s32 	%p73, %r13, 0;
	@%p73 bra 	$L__BB3_72;
	ld.shared.f32 	%f364, [_ZZN3cub18CUB_300001_SM_10006detail6reduce28DeviceReduceSingleTileKernelINS2_10policy_hubIfjN4cuda3std3__44plusIfEEE10Policy1000EPfSC_iS9_ffNS7_10__identityEEEvT0_T1_T2_T3_T4_T6_E12temp_storage+20];
	add.f32 	%f365, %f530, %f364;
	ld.shared.f32 	%f366, [_ZZN3cub18CUB_300001_SM_10006detail6reduce28DeviceReduceSingleTileKernelINS2_10policy_hubIfjN4cuda3std3__44plusIfEEE10Policy1000EPfSC_iS9_ffNS7_10__identityEEEvT0_T1_T2_T3_T4_T6_E12temp_storage+24];
	add.f32 	%f367, %f365, %f366;
	ld.shared.f32 	%f368, [_ZZN3cub18CUB_300001_SM_10006detail6reduce28DeviceReduceSingleTileKernelINS2_10policy_hubIfjN4cuda3std3__44plusIfEEE10Policy1000EPfSC_iS9_ffNS7_10__identityEEEvT0_T1_T2_T3_T4_T6_E12temp_storage+28];
	add.f32 	%f369, %f367, %f368;
	ld.shared.f32 	%f370, [_ZZN3cub18CUB_300001_SM_10006detail6reduce28DeviceReduceSingleTileKernelINS2_10policy_hubIfjN4cuda3std3__44plusIfEEE10Policy1000EPfSC_iS9_ffNS7_10__identityEEEvT0_T1_T2_T3_T4_T6_E12temp_storage+32];
	add.f32 	%f371, %f369, %f370;
	ld.shared.f32 	%f372, [_ZZN3cub18CUB_300001_SM_10006detail6reduce28DeviceReduceSingleTileKernelINS2_10policy_hubIfjN4cuda3std3__44plusIfEEE10Policy1000EPfSC_iS9_ffNS7_10__identityEEEvT0_T1_T2_T3_T4_T6_E12temp_storage+36];
	add.f32 	%f373, %f371, %f372;
	ld.shared.f32 	%f374, [_ZZN3cub18CUB_300001_SM_10006detail6reduce28DeviceReduceSingleTileKernelINS2_10policy_hubIfjN4cuda3std3__44plusIfEEE10Policy1000EPfSC_iS9_ffNS7_10__identityEEEvT0_T1_T2_T3_T4_T6_E12temp_storage+40];
	add.f32 	%f375, %f373, %f374;
	ld.shared.f32 	%f376, [_ZZN3cub18CUB_300001_SM_10006detail6reduce28DeviceReduceSingleTileKernelINS2_10policy_hubIfjN4cuda3std3__44plusIfEEE10Policy1000EPfSC_iS9_ffNS7_10__identityEEEvT0_T1_T2_T3_T4_T6_E12temp_storage+44];
	add.f32 	%f377, %f375, %f376;
	ld.shared.f32 	%f378, [_ZZN3cub18CUB_300001_SM_10006detail6reduce28DeviceReduceSingleTileKernelINS2_10policy_hubIfjN4cuda3std3__44plusIfEEE10Policy1000EPfSC_iS9_ffNS7_10__identityEEEvT0_T1_T2_T3_T4_T6_E12temp_storage+48];
	add.f32 	%f379, %f377, %f378;
	ld.shared.f32 	%f380, [_ZZN3cub18CUB_300001_SM_10006detail6reduce28DeviceReduceSingleTileKernelINS2_10policy_hubIfjN4cuda3std3__44plusIfEEE10Policy1000EPfSC_iS9_ffNS7_10__identityEEEvT0_T1_T2_T3_T4_T6_E12temp_storage+52];
	add.f32 	%f381, %f379, %f380;
	ld.shared.f32 	%f382, [_ZZN3cub18CUB_300001_SM_10006detail6reduce28DeviceReduceSingleTileKernelINS2_10policy_hubIfjN4cuda3std3__44plusIfEEE10Policy1000EPfSC_iS9_ffNS7_10__identityEEEvT0_T1_T2_T3_T4_T6_E12temp_storage+56];
	add.f32 	%f383, %f381, %f382;
	ld.shared.f32 	%f384, [_ZZN3cub18CUB_300001_SM_10006detail6reduce28DeviceReduceSingleTileKernelINS2_10policy_hubIfjN4cuda3std3__44plusIfEEE10Policy1000EPfSC_iS9_ffNS7_10__identityEEEvT0_T1_T2_T3_T4_T6_E12temp_storage+60];
	add.f32 	%f385, %f383, %f384;
	ld.shared.f32 	%f386, [_ZZN3cub18CUB_300001_SM_10006detail6reduce28DeviceReduceSingleTileKernelINS2_10policy_hubIfjN4cuda3std3__44plusIfEEE10Policy1000EPfSC_iS9_ffNS7_10__identityEEEvT0_T1_T2_T3_T4_T6_E12temp_storage+64];
	add.f32 	%f387, %f385, %f386;
	ld.shared.f32 	%f388, [_ZZN3cub18CUB_300001_SM_10006detail6reduce28DeviceReduceSingleTileKernelINS2_10policy_hubIfjN4cuda3std3__44plusIfEEE10Policy1000EPfSC_iS9_ffNS7_10__identityEEEvT0_T1_T2_T3_T4_T6_E12temp_storage+68];
	add.f32 	%f389, %f387, %f388;
	ld.shared.f32 	%f390, [_ZZN3cub18CUB_300001_SM_10006detail6reduce28DeviceReduceSingleTileKernelINS2_10policy_hubIfjN4cuda3std3__44plusIfEEE10Policy1000EPfSC_iS9_ffNS7_10__identityEEEvT0_T1_T2_T3_T4_T6_E12temp_storage+72];
	add.f32 	%f391, %f389, %f390;
	ld.shared.f32 	%f392, [_ZZN3cub18CUB_300001_SM_10006detail6reduce28DeviceReduceSingleTileKernelINS2_10policy_hubIfjN4cuda3std3__44plusIfEEE10Policy1000EPfSC_iS9_ffNS7_10__identityEEEvT0_T1_T2_T3_T4_T6_E12temp_storage+76];
	add.f32 	%f530, %f391, %f392;
	bra.uni 	$L__BB3_72;
$L__BB3_38:
	setp.gt.s32 	%p3, %r67, 8191;
	@%p3 bra 	$L__BB3_56;
	mov.u32 	%r34, %tid.x;
	setp.ge.s32 	%p20, %r34, %r67;
	mov.f32 	%f522, 0f00000000;
	mov.u32 	%r397, %r34;
	@%p20 bra 	$L__BB3_41;
	mul.wide.u32 	%rd66, %r34, 4;
	add.s64 	%rd65, %rd16, %rd66;
	// begin inline asm
	ld.global.nc.u32 %r144, [%rd65];
	// end inline asm
	mov.b32 	%f522, %r144;
	add.s32 	%r397, %r34, 512;
$L__BB3_41:
	setp.ge.s32 	%p21, %r397, %r67;
	@%p21 bra 	$L__BB3_47;
	not.b32 	%r145, %r397;
	add.s32 	%r37, %r67, %r145;
	and.b32  	%r146, %r37, 1536;
	setp.eq.s32 	%p22, %r146, 1536;
	@%p22 bra 	$L__BB3_45;
	mul.wide.u32 	%rd67, %r397, 4;
	add.s64 	%rd131, %rd16, %rd67;
	shr.u32 	%r147, %r37, 9;
	add.s32 	%r148, %r147, 1;
	and.b32  	%r149, %r148, 3;
	neg.s32 	%r395, %r149;
$L__BB3_44:
	.pragma "nounroll";
	// begin inline asm
	ld.global.nc.u32 %r150, [%rd131];
	// end inline asm
	mov.b32 	%f173, %r150;
	add.f32 	%f522, %f522, %f173;
	add.s32 	%r397, %r397, 512;
	add.s64 	%rd131, %rd131, 2048;
	add.s32 	%r395, %r395, 1;
	setp.ne.s32 	%p23, %r395, 0;
	@%p23 bra 	$L__BB3_44;
$L__BB3_45:
	setp.lt.u32 	%p24, %r37, 1536;
	@%p24 bra 	$L__BB3_47;
$L__BB3_46:
	mul.wide.s32 	%rd73, %r397, 4;
	add.s64 	%rd69, %rd16, %rd73;
	// begin inline asm
	ld.global.nc.u32 %r151, [%rd69];
	// end inline asm
	mov.b32 	%f174, %r151;
	add.f32 	%f175, %f522, %f174;
	add.s64 	%rd70, %rd69, 2048;
	// begin inline asm
	ld.global.nc.u32 %r152, [%rd70];
	// end inline asm
	mov.b32 	%f176, %r152;
	add.f32 	%f177, %f175, %f176;
	add.s64 	%rd71, %rd69, 4096;
	// begin inline asm
	ld.global.nc.u32 %r153, [%rd71];
	// end inline asm
	mov.b32 	%f178, %r153;
	add.f32 	%f179, %f177, %f178;
	add.s64 	%rd72, %rd69, 6144;
	// begin inline asm
	ld.global.nc.u32 %r154, [%rd72];
	// end inline asm
	mov.b32 	%f180, %r154;
	add.f32 	%f522, %f179, %f180;
	add.s32 	%r397, %r397, 2048;
	setp.lt.s32 	%p25, %r397, %r67;
	@%p25 bra 	$L__BB3_46;
$L__BB3_47:
	setp.lt.s32 	%p26, %r67, 512;
	@%p26 bra 	$L__BB3_52;
	// begin inline asm
	mov.u32 %r193, %laneid;
	// end inline asm
	mov.b32 	%r195, %f522;
	mov.b32 	%r196, 1;
	mov.b32 	%r217, 31;
	mov.b32 	%r218, -1;
	// begin inline asm
	shfl.sync.down.b32 %r194, %r195, %r196, %r217, %r218;
	// end inline asm
	setp.gt.s32 	%p50, %r193, 30;
	mov.b32 	%f239, %r194;
	add.f32 	%f240, %f522, %f239;
	selp.f32 	%f241, %f522, %f240, %p50;
	mov.b32 	%r200, %f241;
	mov.b32 	%r201, 2;
	// begin inline asm
	shfl.sync.down.b32 %r199, %r200, %r201, %r217, %r218;
	// end inline asm
	setp.gt.s32 	%p51, %r193, 29;
	mov.b32 	%f242, %r199;
	add.f32 	%f243, %f241, %f242;
	selp.f32 	%f244, %f241, %f243, %p51;
	mov.b32 	%r205, %f244;
	mov.b32 	%r206, 4;
	// begin inline asm
	shfl.sync.down.b32 %r204, %r205, %r206, %r217, %r218;
	// end inline asm
	setp.gt.s32 	%p52, %r193, 27;
	mov.b32 	%f245, %r204;
	add.f32 	%f246, %f244, %f245;
	selp.f32 	%f247, %f244, %f246, %p52;
	mov.b32 	%r210, %f247;
	mov.b32 	%r211, 8;
	// begin inline asm
	shfl.sync.down.b32 %r209, %r210, %r211, %r217, %r218;
	// end inline asm
	setp.gt.s32 	%p53, %r193, 23;
	mov.b32 	%f248, %r209;
	add.f32 	%f249, %f247, %f248;
	selp.f32 	%f250, %f247, %f249, %p53;
	mov.b32 	%r215, %f250;
	mov.b32 	%r216, 16;
	// begin inline asm
	shfl.sync.down.b32 %r214, %r215, %r216, %r217, %r218;
	// end inline asm
	setp.gt.s32 	%p54, %r193, 15;
	mov.b32 	%f251, %r214;
	add.f32 	%f38, %f250, %f251;
	selp.f32 	%f530, %f250, %f38, %p54;
	setp.ne.s32 	%p55, %r193, 0;
	@%p55 bra 	$L__BB3_50;
	shr.u32 	%r219, %r34, 3;
	and.b32  	%r220, %r219, 124;
	mov.u32 	%r221, _ZZN3cub18CUB_300001_SM_10006detail6reduce28DeviceReduceSingleTileKernelINS2_10policy_hubIfjN4cuda3std3__44plusIfEEE10Policy1000EPfSC_iS9_ffNS7_10__identityEEEvT0_T1_T2_T3_T4_T6_E12temp_storage;
	add.s32 	%r222, %r221, %r220;
	st.shared.f32 	[%r222+16], %f38;
$L__BB3_50:
	bar.sync 	0;
	setp.ne.s32 	%p56, %r34, 0;
	@%p56 bra 	$L__BB3_72;
	ld.shared.f32 	%f252, [_ZZN3cub18CUB_300001_SM_10006detail6reduce28DeviceReduceSingleTileKernelINS2_10policy_hubIfjN4cuda3std3__44plusIfEEE10Policy1000EPfSC_iS9_ffNS7_10__identityEEEvT0_T1_T2_T3_T4_T6_E12temp_storage+20];
	add.f32 	%f253, %f530, %f252;
	ld.shared.f32 	%f254, [_ZZN3cub18CUB_300001_SM_10006detail6reduce28DeviceReduceSingleTileKernelINS2_10policy_hubIfjN4cuda3std3__44plusIfEEE10Policy1000EPfSC_iS9_ffNS7_10__identityEEEvT0_T1_T2_T3_T4_T6_E12temp_storage+24];
	add.f32 	%f255, %f253, %f254;
	ld.shared.f32 	%f256, [_ZZN3cub18CUB_300001_SM_10006detail6reduce28DeviceReduceSingleTileKernelINS2_10policy_hubIfjN4cuda3std3__44plusIfEEE10Policy1000EPfSC_iS9_ffNS7_10__identityEEEvT0_T1_T2_T3_T4_T6_E12temp_storage+28];
	add.f32 	%f257, %f255, %f256;
	ld.shared.f32 	%f258, [_ZZN3cub18CUB_300001_SM_10006detail6reduce28DeviceReduceSingleTileKernelINS2_10policy_hubIfjN4cuda3std3__44plusIfEEE10Policy1000EPfSC_iS9_ffNS7_10__identityEEEvT0_T1_T2_T3_T4_T6_E12temp_storage+32];
	add.f32 	%f259, %f257, %f258;
	ld.shared.f32 	%f260, [_ZZN3cub18CUB_300001_SM_10006detail6reduce28DeviceReduceSingleTileKernelINS2_10policy_hubIfjN4cuda3std3__44plusIfEEE10Policy1000EPfSC_iS9_ffNS7_10__identityEEEvT0_T1_T2_T3_T4_T6_E12temp_storage+36];
	add.f32 	%f261, %f259, %f260;
	ld.shared.f32 	%f262, [_ZZN3cub18CUB_300001_SM_10006detail6reduce28DeviceReduceSingleTileKernelINS2_10policy_hubIfjN4cuda3std3__44plusIfEEE10Policy1000EPfSC_iS9_ffNS7_10__identityEEEvT0_T1_T2_T3_T4_T6_E12temp_storage+40];
	add.f32 	%f263, %f261, %f262;
	ld.shared.f32 	%f264, [_ZZN3cub18CUB_300001_SM_10006detail6reduce28DeviceReduceSingleTileKernelINS2_10policy_hubIfjN4cuda3std3__44plusIfEEE10Policy1000EPfSC_iS9_ffNS7_10__identityEEEvT0_T1_T2_T3_T4_T6_E12temp_storage+44];
	add.f32 	%f265, %f263, %f264;
	ld.shared.f32 	%f266, [_ZZN3cub18CUB_300001_SM_10006detail6reduce28DeviceReduceSingleTileKernelINS2_10policy_hubIfjN4cuda3std3__44plusIfEEE10Policy1000EPfSC_iS9_ffNS7_10__identityEEEvT0_T1_T2_T3_T4_T6_E12temp_storage+48];
	add.f32 	%f267, %f265, %f266;
	ld.shared.f32 	%f268, [_ZZN3cub18CUB_300001_SM_10006detail6reduce28DeviceReduceSingleTileKernelINS2_10policy_hubIfjN4cuda3std3__44plusIfEEE10Policy1000EPfSC_iS9_ffNS7_10__identityEEEvT0_T1_T2_T3_T4_T6_E12temp_storage+52];
	add.f32 	%f269, %f267, %f268;
	ld.shared.f32 	%f270, [_ZZN3cub18CUB_300001_SM_10006detail6reduce28DeviceReduceSingleTileKernelINS2_10policy_hubIfjN4cuda3std3__44plusIfEEE10Policy1000EPfSC_iS9_ffNS7_10__identityEEEvT0_T1_T2_T3_T4_T6_E12temp_storage+56];
	add.f32 	%f271, %f269, %f270;
	ld.shared.f32 	%f272, [_ZZN3cub18CUB_300001_SM_10006detail6reduce28DeviceReduceSingleTileKernelINS2_10policy_hubIfjN4cuda3std3__44plusIfEEE10Policy1000EPfSC_iS9_ffNS7_10__identityEEEvT0_T1_T2_T3_T4_T6_E12temp_storage+60];
	add.f32 	%f273, %f271, %f272;
	ld.shared.f32 	%f274, [_ZZN3cub18CUB_300001_SM_10006detail6reduce28DeviceReduceSingleTileKernelINS2_10policy_hubIfjN4cuda3std3__44plusIfEEE10Policy1000EPfSC_iS9_ffNS7_10__identityEEEvT0_T1_T2_T3_T4_T6_E12temp_storage+64];
	add.f32 	%f275, %f273, %f274;
	ld.shared.f32 	%f276, [_ZZN3cub18CUB_300001_SM_10006detail6reduce28DeviceReduceSingleTileKernelINS2_10policy_hubIfjN4cuda3std3__44plusIfEEE10Policy1000EPfSC_iS9_ffNS7_10__identityEEEvT0_T1_T2_T3_T4_T6_E12temp_storage+68];
	add.f32 	%f277, %f275, %f276;
	ld.shared.f32 	%f278, [_ZZN3cub18CUB_300001_SM_10006detail6reduce28DeviceReduceSingleTileKernelINS2_10policy_hubIfjN4cuda3std3__44plusIfEEE10Policy1000EPfSC_iS9_ffNS7_10__identityEEEvT0_T1_T2_T3_T4_T6_E12temp_storage+72];
	add.f32 	%f279, %f277, %f278;
	ld.shared.f32 	%f280, [_ZZN3cub18CUB_300001_SM_10006detail6reduce28DeviceReduceSingleTileKernelINS2_10policy_hubIfjN4cuda3std3__44plusIfEEE10Policy1000EPfSC_iS9_ffNS7_10__identityEEEvT0_T1_T2_T3_T4_T6_E12temp_storage+76];
	add.f32 	%f530, %f279, %f280;
	bra.uni 	$L__BB3_72;
$L__BB3_52:
	// begin inline asm
	mov.u32 %r155, %laneid;
	// end inline asm
	and.b32  	%r181, %r34, 992;
	add.s32 	%r182, %r181, 32;
	setp.gt.s32 	%p27, %r182, %r67;
	not.b32 	%r183, %r181;
	add.s32 	%r184, %r67, %r183;
	selp.b32 	%r179, %r184, 31, %p27;
	mov.b32 	%r157, %f522;
	mov.b32 	%r158, 1;
	mov.b32 	%r180, -1;
	// begin inline asm
	shfl.sync.down.b32 %r156, %r157, %r158, %r179, %r180;
	// end inline asm
	setp.lt.s32 	%p28, %r155, %r179;
	mov.b32 	%f181, %r156;
	add.f32 	%f182, %f522, %f181;
	selp.f32 	%f183, %f182, %f522, %p28;
	mov.b32 	%r162, %f183;
	mov.b32 	%r163, 2;
	// begin inline asm
	shfl.sync.down.b32 %r161, %r162, %r163, %r179, %r180;
	// end inline asm
	add.s32 	%r185, %r155, 2;
	setp.gt.s32 	%p29, %r185, %r179;
	mov.b32 	%f184, %r161;
	add.f32 	%f185, %f183, %f184;
	selp.f32 	%f186, %f183, %f185, %p29;
	mov.b32 	%r167, %f186;
	mov.b32 	%r168, 4;
	// begin inline asm
	shfl.sync.down.b32 %r166, %r167, %r168, %r179, %r180;
	// end inline asm
	add.s32 	%r186, %r155, 4;
	setp.gt.s32 	%p30, %r186, %r179;
	mov.b32 	%f187, %r166;
	add.f32 	%f188, %f186, %f187;
	selp.f32 	%f189, %f186, %f188, %p30;
	mov.b32 	%r172, %f189;
	mov.b32 	%r173, 8;
	// begin inline asm
	shfl.sync.down.b32 %r171, %r172, %r173, %r179, %r180;
	// end inline asm
	add.s32 	%r187, %r155, 8;
	setp.gt.s32 	%p31, %r187, %r179;
	mov.b32 	%f190, %r171;
	add.f32 	%f191, %f189, %f190;
	selp.f32 	%f192, %f189, %f191, %p31;
	mov.b32 	%r177, %f192;
	mov.b32 	%r178, 16;
	// begin inline asm
	shfl.sync.down.b32 %r176, %r177, %r178, %r179, %r180;
	// end inline asm
	add.s32 	%r188, %r155, 16;
	setp.gt.s32 	%p32, %r188, %r179;
	mov.b32 	%f193, %r176;
	add.f32 	%f194, %f192, %f193;
	selp.f32 	%f530, %f192, %f194, %p32;
	setp.ne.s32 	%p33, %r155, 0;
	@%p33 bra 	$L__BB3_54;
	shr.u32 	%r189, %r34, 3;
	and.b32  	%r190, %r189, 124;
	mov.u32 	%r191, _ZZN3cub18CUB_300001_SM_10006detail6reduce28DeviceReduceSingleTileKernelINS2_10policy_hubIfjN4cuda3std3__44plusIfEEE10Policy1000EPfSC_iS9_ffNS7_10__identityEEEvT0_T1_T2_T3_T4_T6_E12temp_storage;
	add.s32 	%r192, %r191, %r190;
	st.shared.f32 	[%r192+16], %f530;
$L__BB3_54:
	bar.sync 	0;
	setp.ne.s32 	%p34, %r34, 0;
	@%p34 bra 	$L__BB3_72;
	setp.gt.s32 	%p35, %r67, 32;
	ld.shared.f32 	%f195, [_ZZN3cub18CUB_300001_SM_10006detail6reduce28DeviceReduceSingleTileKernelINS2_10policy_hubIfjN4cuda3std3__44plusIfEEE10Policy1000EPfSC_iS9_ffNS7_10__identityEEEvT0_T1_T2_T3_T4_T6_E12temp_storage+20];
	add.f32 	%f196, %f530, %f195;
	selp.f32 	%f197, %f196, %f530, %p35;
	setp.gt.s32 	%p36, %r67, 64;
	ld.shared.f32 	%f198, [_ZZN3cub18CUB_300001_SM_10006detail6reduce28DeviceReduceSingleTileKernelINS2_10policy_hubIfjN4cuda3std3__44plusIfEEE10Policy1000EPfSC_iS9_ffNS7_10__identityEEEvT0_T1_T2_T3_T4_T6_E12temp_storage+24];
	add.f32 	%f199, %f198, %f197;
	selp.f32 	%f200, %f199, %f197, %p36;
	setp.gt.s32 	%p37, %r67, 96;
	ld.shared.f32 	%f201, [_ZZN3cub18CUB_300001_SM_10006detail6reduce28DeviceReduceSingleTileKernelINS2_10policy_hubIfjN4cuda3std3__44plusIfEEE10Policy1000EPfSC_iS9_ffNS7_10__identityEEEvT0_T1_T2_T3_T4_T6_E12temp_storage+28];
	add.f32 	%f202, %f201, %f200;
	selp.f32 	%f203, %f202, %f200, %p37;
	setp.gt.s32 	%p38, %r67, 128;
	ld.shared.f32 	%f204, [_ZZN3cub18CUB_300001_SM_10006detail6reduce28DeviceReduceSingleTileKernelINS2_10policy_hubIfjN4cuda3std3__44plusIfEEE10Policy1000EPfSC_iS9_ffNS7_10__identityEEEvT0_T1_T2_T3_T4_T6_E12temp_storage+32];
	add.f32 	%f205, %f204, %f203;
	selp.f32 	%f206, %f205, %f203, %p38;
	setp.gt.s32 	%p39, %r67, 160;
	ld.shared.f32 	%f207, [_ZZN3cub18CUB_300001_SM_10006detail6reduce28DeviceReduceSingleTileKernelINS2_10policy_hubIfjN4cuda3std3__44plusIfEEE10Policy1000EPfSC_iS9_ffNS7_10__identityEEEvT0_T1_T2_T3_T4_T6_E12temp_storage+36];
	add.f32 	%f208, %f207, %f206;
	selp.f32 	%f209, %f208, %f206, %p39;
	setp.gt.s32 	%p40, %r67, 192;
	ld.shared.f32 	%f210, [_ZZN3cub18CUB_300001_SM_10006detail6reduce28DeviceReduceSingleTileKernelINS2_10policy_hubIfjN4cuda3std3__44plusIfEEE10Policy1000EPfSC_iS9_ffNS7_10__identityEEEvT0_T1_T2_T3_T4_T6_E12temp_storage+40];
	add.f32 	%f211, %f210, %f209;
	selp.f32 	%f212, %f211, %f209, %p40;
	setp.gt.s32 	%p41, %r67, 224;
	ld.shared.f32 	%f213, [_ZZN3cub18CUB_300001_SM_10006detail6reduce28DeviceReduceSingleTileKernelINS2_10policy_hubIfjN4cuda3std3__44plusIfEEE10Policy1000EPfSC_iS9_ffNS7_10__identityEEEvT0_T1_T2_T3_T4_T6_E12temp_storage+44];
	add.f32 	%f214, %f213, %f212;
	selp.f32 	%f215, %f214, %f212, %p41;
	setp.gt.s32 	%p42, %r67, 256;
	ld.shared.f32 	%f216, [_ZZN3cub18CUB_300001_SM_10006detail6reduce28DeviceReduceSingleTileKernelINS2_10policy_hubIfjN4cuda3std3__44plusIfEEE10Policy1000EPfSC_iS9_ffNS7_10__identityEEEvT0_T1_T2_T3_T4_T6_E12temp_storage+48];
	add.f32 	%f217, %f216, %f215;
	selp.f32 	%f218, %f217, %f215, %p42;
	setp.gt.s32 	%p43, %r67, 288;
	ld.shared.f32 	%f219, [_ZZN3cub18CUB_300001_SM_10006detail6reduce28DeviceReduceSingleTileKernelINS2_10policy_hubIfjN4cuda3std3__44plusIfEEE10Policy1000EPfSC_iS9_ffNS7_10__identityEEEvT0_T1_T2_T3_T4_T6_E12temp_storage+52];
	add.f32 	%f220, %f219, %f218;
	selp.f32 	%f221, %f220, %f218, %p43;
	setp.gt.s32 	%p44, %r67, 320;
	ld.shared.f32 	%f222, [_ZZN3cub18CUB_300001_SM_10006detail6reduce28DeviceReduceSingleTileKernelINS2_10policy_hubIfjN4cuda3std3__44plusIfEEE10Policy1000EPfSC_iS9_ffNS7_10__identityEEEvT0_T1_T2_T3_T4_T6_E12temp_storage+56];
	add.f32 	%f223, %f222, %f221;
	selp.f32 	%f224, %f223, %f221, %p44;
	setp.gt.s32 	%p45, %r67, 352;
	ld.shared.f32 	%f225, [_ZZN3cub18CUB_300001_SM_10006detail6reduce28DeviceReduceSingleTileKernelINS2_10policy_hubIfjN4cuda3std3__44plusIfEEE10Policy1000EPfSC_iS9_ffNS7_10__identityEEEvT0_T1_T2_T3_T4_T6_E12temp_storage+60];
	add.f32 	%f226, %f225, %f224;
	selp.f32 	%f227, %f226, %f224, %p45;
	setp.gt.s32 	%p46, %r67, 384;
	ld.shared.f32 	%f228, [_ZZN3cub18CUB_300001_SM_10006detail6reduce28DeviceReduceSingleTileKernelINS2_10policy_hubIfjN4cuda3std3__44plusIfEEE10Policy1000EPfSC_iS9_ffNS7_10__identityEEEvT0_T1_T2_T3_T4_T6_E12temp_storage+64];
	add.f32 	%f229, %f228, %f227;
	selp.f32 	%f230, %f229, %f227, %p46;
	setp.gt.s32 	%p47, %r67, 416;
	ld.shared.f32 	%f231, [_ZZN3cub18CUB_300001_SM_10006detail6reduce28DeviceReduceSingleTileKernelINS2_10policy_hubIfjN4cuda3std3__44plusIfEEE10Policy1000EPfSC_iS9_ffNS7_10__identityEEEvT0_T1_T2_T3_T4_T6_E12temp_storage+68];
	add.f32 	%f232, %f231, %f230;
	selp.f32 	%f233, %f232, %f230, %p47;
	setp.gt.s32 	%p48, %r67, 448;
	ld.shared.f32 	%f234, [_ZZN3cub18CUB_300001_SM_10006detail6reduce28DeviceReduceSingleTileKernelINS2_10policy_hubIfjN4cuda3std3__44plusIfEEE10Policy1000EPfSC_iS9_ffNS7_10__identityEEEvT0_T1_T2_T3_T4_T6_E12temp_storage+72];
	add.f32 	%f235, %f234, %f233;
	selp.f32 	%f236, %f235, %f233, %p48;
	setp.gt.s32 	%p49, %r67, 480;
	ld.shared.f32 	%f237, [_ZZN3cub18CUB_300001_SM_10006detail6reduce28DeviceReduceSingleTileKernelINS2_10policy_hubIfjN4cuda3std3__44plusIfEEE10Policy1000EPfSC_iS9_ffNS7_10__identityEEEvT0_T1_T2_T3_T4_T6_E12temp_storage+76];
	add.f32 	%f238, %f237, %f236;
	selp.f32 	%f530, %f238, %f236, %p49;
	bra.uni 	$L__BB3_72;
$L__BB3_56:
	mov.u32 	%r46, %tid.x;
	mul.wide.u32 	%rd35, %r46, 4;
	add.s64 	%rd19, %rd16, %rd35;
	// begin inline asm
	ld.global.nc.u32 %r68, [%rd19];
	// end inline asm
	mov.b32 	%f59, %r68;
	add.s64 	%rd20, %rd19, 2048;
	// begin inline asm
	ld.global.nc.u32 %r69, [%rd20];
	// end inline asm
	mov.b32 	%f60, %r69;
	add.s64 	%rd21, %rd19, 4096;
	// begin inline asm
	ld.global.nc.u32 %r70, [%rd21];
	// end inline asm
	mov.b32 	%f61, %r70;
	add.s64 	%rd22, %rd19, 6144;
	// begin inline asm
	ld.global.nc.u32 %r71, [%rd22];
	// end inline asm
	mov.b32 	%f62, %r71;
	add.s64 	%rd23, %rd19, 8192;
	// begin inline asm
	ld.global.nc.u32 %r72, [%rd23];
	// end inline asm
	mov.b32 	%f63, %r72;
	add.s64 	%rd24, %rd19, 10240;
	// begin inline asm
	ld.global.nc.u32 %r73, [%rd24];
	// end inline asm
	mov.b32 	%f64, %r73;
	add.s64 	%rd25, %rd19, 12288;
	// begin inline asm
	ld.global.nc.u32 %r74, [%rd25];
	// end inline asm
	mov.b32 	%f65, %r74;
	add.s64 	%rd26, %rd19, 14336;
	// begin inline asm
	ld.global.nc.u32 %r75, [%rd26];
	// end inline asm
	mov.b32 	%f66, %r75;
	add.s64 	%rd27, %rd19, 16384;
	// begin inline asm
	ld.global.nc.u32 %r76, [%rd27];
	// end inline asm
	mov.b32 	%f67, %r76;
	add.s64 	%rd28, %rd19, 18432;
	// begin inline asm
	ld.global.nc.u32 %r77, [%rd28];
	// end inline asm
	mov.b32 	%f68, %r77;
	add.s64 	%rd29, %rd19, 20480;
	// begin inline asm
	ld.global.nc.u32 %r78, [%rd29];
	// end inline asm
	mov.b32 	%f69, %r78;
	add.s64 	%rd30, %rd19, 22528;
	// begin inline asm
	ld.global.nc.u32 %r79, [%rd30];
	// end inline asm
	mov.b32 	%f70, %r79;
	add.s64 	%rd31, %rd19, 24576;
	// begin inline asm
	ld.global.nc.u32 %r80, [%rd31];
	// end inline asm
	mov.b32 	%f71, %r80;
	add.s64 	%rd32, %rd19, 26624;
	// begin inline asm
	ld.global.nc.u32 %r81, [%rd32];
	// end inline asm
	mov.b32 	%f72, %r81;
	add.s64 	%rd33, %rd19, 28672;
	// begin inline asm
	ld.global.nc.u32 %r82, [%rd33];
	// end inline asm
	mov.b32 	%f73, %r82;
	add.s64 	%rd34, %rd19, 30720;
	// begin inline asm
	ld.global.nc.u32 %r83, [%rd34];
	// end inline asm
	mov.b32 	%f74, %r83;
	add.f32 	%f75, %f59, %f60;
	add.f32 	%f76, %f61, %f62;
	add.f32 	%f77, %f63, %f64;
	add.f32 	%f78, %f65, %f66;
	add.f32 	%f79, %f67, %f68;
	add.f32 	%f80, %f69, %f70;
	add.f32 	%f81, %f71, %f72;
	add.f32 	%f82, %f73, %f74;
	add.f32 	%f83, %f75, %f76;
	add.f32 	%f84, %f77, %f78;
	add.f32 	%f85, %f79, %f80;
	add.f32 	%f86, %f81, %f82;
	add.f32 	%f87, %f83, %f84;
	add.f32 	%f88, %f85, %f86;
	add.f32 	%f529, %f87, %f88;
	setp.lt.u32 	%p4, %r67, 16384;
	mov.b32 	%r400, 8192;
	@%p4 bra 	$L__BB3_60;
	add.s32 	%r47, %r67, -8192;
	mov.b32 	%r400, 8192;
$L__BB3_58:
	mul.wide.s32 	%rd52, %r400, 4;
	add.s64 	%rd36, %rd19, %rd52;
	// begin inline asm
	ld.global.nc.u32 %r86, [%rd36];
	// end inline asm
	mov.b32 	%f89, %r86;
	add.s64 	%rd37, %rd36, 2048;
	// begin inline asm
	ld.global.nc.u32 %r87, [%rd37];
	// end inline asm
	mov.b32 	%f90, %r87;
	add.s64 	%rd38, %rd36, 4096;
	// begin inline asm
	ld.global.nc.u32 %r88, [%rd38];
	// end inline asm
	mov.b32 	%f91, %r88;
	add.s64 	%rd39, %rd36, 6144;
	// begin inline asm
	ld.global.nc.u32 %r89, [%rd39];
	// end inline asm
	mov.b32 	%f92, %r89;
	add.s64 	%rd40, %rd36, 8192;
	// begin inline asm
	ld.global.nc.u32 %r90, [%rd40];
	// end inline asm
	mov.b32 	%f93, %r90;
	add.s64 	%rd41, %rd36, 10240;
	// begin inline asm
	ld.global.nc.u32 %r91, [%rd41];
	// end inline asm
	mov.b32 	%f94, %r91;
	add.s64 	%rd42, %rd36, 12288;
	// begin inline asm
	ld.global.nc.u32 %r92, [%rd42];
	// end inline asm
	mov.b32 	%f95, %r92;
	add.s64 	%rd43, %rd36, 14336;
	// begin inline asm
	ld.global.nc.u32 %r93, [%rd43];
	// end inline asm
	mov.b32 	%f96, %r93;
	add.s64 	%rd44, %rd36, 16384;
	// begin inline asm
	ld.global.nc.u32 %r94, [%rd44];
	// end inline asm
	mov.b32 	%f97, %r94;
	add.s64 	%rd45, %rd36, 18432;
	// begin inline asm
	ld.global.nc.u32 %r95, [%rd45];
	// end inline asm
	mov.b32 	%f98, %r95;
	add.s64 	%rd46, %rd36, 20480;
	// begin inline asm
	ld.global.nc.u32 %r96, [%rd46];
	// end inline asm
	mov.b32 	%f99, %r96;
	add.s64 	%rd47, %rd36, 22528;
	// begin inline asm
	ld.global.nc.u32 %r97, [%rd47];
	// end inline asm
	mov.b32 	%f100, %r97;
	add.s64 	%rd48, %rd36, 24576;
	// begin inline asm
	ld.global.nc.u32 %r98, [%rd48];
	// end inline asm
	mov.b32 	%f101, %r98;
	add.s64 	%rd49, %rd36, 26624;
	// begin inline asm
	ld.global.nc.u32 %r99, [%rd49];
	// end inline asm
	mov.b32 	%f102, %r99;
	add.s64 	%rd50, %rd36, 28672;
	// begin inline asm
	ld.global.nc.u32 %r100, [%rd50];
	// end inline asm
	mov.b32 	%f103, %r100;
	add.s64 	%rd51, %rd36, 30720;
	// begin inline asm
	ld.global.nc.u32 %r101, [%rd51];
	// end inline asm
	mov.b32 	%f104, %r101;
	add.f32 	%f105, %f529, %f89;
	add.f32 	%f106, %f90, %f91;
	add.f32 	%f107, %f92, %f93;
	add.f32 	%f108, %f94, %f95;
	add.f32 	%f109, %f96, %f97;
	add.f32 	%f110, %f98, %f99;
	add.f32 	%f111, %f100, %f101;
	add.f32 	%f112, %f102, %f103;
	add.f32 	%f113, %f105, %f106;
	add.f32 	%f114, %f107, %f108;
	add.f32 	%f115, %f109, %f110;
	add.f32 	%f116, %f111, %f112;
	add.f32 	%f117, %f113, %f114;
	add.f32 	%f118, %f115, %f116;
	add.f32 	%f119, %f117, %f118;
	add.f32 	%f529, %f119, %f104;
	sub.s32 	%r102, %r67, %r400;
	setp.lt.s32 	%p5, %r102, 8192;
	@%p5 bra 	$L__BB3_68;
	add.s32 	%r400, %r400, 8192;
	setp.le.s32 	%p6, %r400, %r47;
	@%p6 bra 	$L__BB3_58;
$L__BB3_60:
	setp.le.s32 	%p7, %r67, %r400;
	@%p7 bra 	$L__BB3_68;
	sub.s32 	%r51, %r67, %r400;
	setp.ge.s32 	%p8, %r46, %r51;
	@%p8 bra 	$L__BB3_68;
	not.b32 	%r103, %r46;
	add.s32 	%r104, %r67, %r103;
	sub.s32 	%r52, %r104, %r400;
	and.b32  	%r105, %r52, 1536;
	setp.eq.s32 	%p9, %r105, 1536;
	mov.u32 	%r404, %r46;
	@%p9 bra 	$L__BB3_65;
	add.s32 	%r402, %r46, %r400;
	shr.u32 	%r106, %r52, 9;
	add.s32 	%r107, %r106, 1;
	and.b32  	%r108, %r107, 3;
	neg.s32 	%r401, %r108;
	mov.u32 	%r404, %r46;
$L__BB3_64:
	.pragma "nounroll";
	mul.wide.u32 	%rd54, %r402, 4;
	add.s64 	%rd53, %rd16, %rd54;
	// begin inline asm
	ld.global.nc.u32 %r109, [%rd53];
	// end inline asm
	mov.b32 	%f121, %r109;
	add.f32 	%f529, %f529, %f121;
	add.s32 	%r404, %r404, 512;
	add.s32 	%r402, %r402, 512;
	add.s32 	%r401, %r401, 1;
	setp.ne.s32 	%p10, %r401, 0;
	@%p10 bra 	$L__BB3_64;
$L__BB3_65:
	setp.lt.u32 	%p11, %r52, 1536;
	@%p11 bra 	$L__BB3_68;
	cvt.u64.u32 	%rd55, %r404;
	cvt.u64.u32 	%rd56, %r400;
	add.s64 	%rd57, %rd55, %rd56;
	shl.b64 	%rd58, %rd57, 2;
	add.s64 	%rd59, %rd58, %rd16;
	add.s64 	%rd132, %rd59, 4096;
	add.s32 	%r405, %r404, %r400;
$L__BB3_67:
	mul.wide.u32 	%rd64, %r405, 4;
	add.s64 	%rd60, %rd16, %rd64;
	// begin inline asm
	ld.global.nc.u32 %r110, [%rd60];
	// end inline asm
	mov.b32 	%f122, %r110;
	add.f32 	%f123, %f529, %f122;
	add.s64 	%rd61, %rd132, -2048;
	// begin inline asm
	ld.global.nc.u32 %r111, [%rd61];
	// end inline asm
	mov.b32 	%f124, %r111;
	add.f32 	%f125, %f123, %f124;
	// begin inline asm
	ld.global.nc.u32 %r112, [%rd132];
	// end inline asm
	mov.b32 	%f126, %r112;
	add.f32 	%f127, %f125, %f126;
	add.s64 	%rd63, %rd132, 2048;
	// begin inline asm
	ld.global.nc.u32 %r113, [%rd63];
	// end inline asm
	mov.b32 	%f128, %r113;
	add.f32 	%f529, %f127, %f128;
	add.s32 	%r404, %r404, 2048;
	add.s64 	%rd132, %rd132, 8192;
	add.s32 	%r405, %r405, 2048;
	setp.lt.s32 	%p12, %r404, %r51;
	@%p12 bra 	$L__BB3_67;
$L__BB3_68:
	// begin inline asm
	mov.u32 %r114, %laneid;
	// end inline asm
	mov.b32 	%r116, %f529;
	mov.b32 	%r117, 1;
	mov.b32 	%r138, 31;
	mov.b32 	%r139, -1;
	// begin inline asm
	shfl.sync.down.b32 %r115, %r116, %r117, %r138, %r139;
	// end inline asm
	setp.gt.s32 	%p13, %r114, 30;
	mov.b32 	%f129, %r115;
	add.f32 	%f130, %f529, %f129;
	selp.f32 	%f131, %f529, %f130, %p13;
	mov.b32 	%r121, %f131;
	mov.b32 	%r122, 2;
	// begin inline asm
	shfl.sync.down.b32 %r120, %r121, %r122, %r138, %r139;
	// end inline asm
	setp.gt.s32 	%p14, %r114, 29;
	mov.b32 	%f132, %r120;
	add.f32 	%f133, %f131, %f132;
	selp.f32 	%f134, %f131, %f133, %p14;
	mov.b32 	%r126, %f134;
	mov.b32 	%r127, 4;
	// begin inline asm
	shfl.sync.down.b32 %r125, %r126, %r127, %r138, %r139;
	// end inline asm
	setp.gt.s32 	%p15, %r114, 27;
	mov.b32 	%f135, %r125;
	add.f32 	%f136, %f134, %f135;
	selp.f32 	%f137, %f134, %f136, %p15;
	mov.b32 	%r131, %f137;
	mov.b32 	%r132, 8;
	// begin inline asm
	shfl.sync.down.b32 %r130, %r131, %r132, %r138, %r139;
	// end inline asm
	setp.gt.s32 	%p16, %r114, 23;
	mov.b32 	%f138, %r130;
	add.f32 	%f139, %f137, %f138;
	selp.f32 	%f140, %f137, %f139, %p16;
	mov.b32 	%r136, %f140;
	mov.b32 	%r137, 16;
	// begin inline asm
	shfl.sync.down.b32 %r135, %r136, %r137, %r138, %r139;
	// end inline asm
	setp.gt.s32 	%p17, %r114, 15;
	mov.b32 	%f141, %r135;
	add.f32 	%f54, %f140, %f141;
	selp.f32 	%f530, %f140, %f54, %p17;
	setp.ne.s32 	%p18, %r114, 0;
	@%p18 bra 	$L__BB3_70;
	shr.u32 	%r140, %r46, 3;
	and.b32  	%r141, %r140, 124;
	mov.u32 	%r142, _ZZN3cub18CUB_300001_SM_10006detail6reduce28DeviceReduceSingleTileKernelINS2_10policy_hubIfjN4cuda3std3__44plusIfEEE10Policy1000EPfSC_iS9_ffNS7_10__identityEEEvT0_T1_T2_T3_T4_T6_E12temp_storage;
	add.s32 	%r143, %r142, %r141;
	st.shared.f32 	[%r143+16], %f54;
$L__BB3_70:
	bar.sync 	0;
	setp.ne.s32 	%p19, %r46, 0;
	@%p19 bra 	$L__BB3_72;
	ld.shared.f32 	%f142, [_ZZN3cub18CUB_300001_SM_10006detail6reduce28DeviceReduceSingleTileKernelINS2_10policy_hubIfjN4cuda3std3__44plusIfEEE10Policy1000EPfSC_iS9_ffNS7_10__identityEEEvT0_T1_T2_T3_T4_T6_E12temp_storage+20];
	add.f32 	%f143, %f530, %f142;
	ld.shared.f32 	%f144, [_ZZN3cub18CUB_300001_SM_10006detail6reduce28DeviceReduceSingleTileKernelINS2_10policy_hubIfjN4cuda3std3__44plusIfEEE10Policy1000EPfSC_iS9_ffNS7_10__identityEEEvT0_T1_T2_T3_T4_T6_E12temp_storage+24];
	add.f32 	%f145, %f143, %f144;
	ld.shared.f32 	%f146, [_ZZN3cub18CUB_300001_SM_10006detail6reduce28DeviceReduceSingleTileKernelINS2_10policy_hubIfjN4cuda3std3__44plusIfEEE10Policy1000EPfSC_iS9_ffNS7_10__identityEEEvT0_T1_T2_T3_T4_T6_E12temp_storage+28];
	add.f32 	%f147, %f145, %f146;
	ld.shared.f32 	%f148, [_ZZN3cub18CUB_300001_SM_10006detail6reduce28DeviceReduceSingleTileKernelINS2_10policy_hubIfjN4cuda3std3__44plusIfEEE10Policy1000EPfSC_iS9_ffNS7_10__identityEEEvT0_T1_T2_T3_T4_T6_E12temp_storage+32];
	add.f32 	%f149, %f147, %f148;
	ld.shared.f32 	%f150, [_ZZN3cub18CUB_300001_SM_10006detail6reduce28DeviceReduceSingleTileKernelINS2_10policy_hubIfjN4cuda3std3__44plusIfEEE10Policy1000EPfSC_iS9_ffNS7_10__identityEEEvT0_T1_T2_T3_T4_T6_E12temp_storage+36];
	add.f32 	%f151, %f149, %f150;
	ld.shared.f32 	%f152, [_ZZN3cub18CUB_300001_SM_10006detail6reduce28DeviceReduceSingleTileKernelINS2_10policy_hubIfjN4cuda3std3__44plusIfEEE10Policy1000EPfSC_iS9_ffNS7_10__identityEEEvT0_T1_T2_T3_T4_T6_E12temp_storage+40];
	add.f32 	%f153, %f151, %f152;
	ld.shared.f32 	%f154, [_ZZN3cub18CUB_300001_SM_10006detail6reduce28DeviceReduceSingleTileKernelINS2_10policy_hubIfjN4cuda3std3__44plusIfEEE10Policy1000EPfSC_iS9_ffNS7_10__identityEEEvT0_T1_T2_T3_T4_T6_E12temp_storage+44];
	add.f32 	%f155, %f153, %f154;
	ld.shared.f32 	%f156, [_ZZN3cub18CUB_300001_SM_10006detail6reduce28DeviceReduceSingleTileKernelINS2_10policy_hubIfjN4cuda3std3__44plusIfEEE10Policy1000EPfSC_iS9_ffNS7_10__identityEEEvT0_T1_T2_T3_T4_T6_E12temp_storage+48];
	add.f32 	%f157, %f155, %f156;
	ld.shared.f32 	%f158, [_ZZN3cub18CUB_300001_SM_10006detail6reduce28DeviceReduceSingleTileKernelINS2_10policy_hubIfjN4cuda3std3__44plusIfEEE10Policy1000EPfSC_iS9_ffNS7_10__identityEEEvT0_T1_T2_T3_T4_T6_E12temp_storage+52];
	add.f32 	%f159, %f157, %f158;
	ld.shared.f32 	%f160, [_ZZN3cub18CUB_300001_SM_10006detail6reduce28DeviceReduceSingleTileKernelINS2_10policy_hubIfjN4cuda3std3__44plusIfEEE10Policy1000EPfSC_iS9_ffNS7_10__identityEEEvT0_T1_T2_T3_T4_T6_E12temp_storage+56];
	add.f32 	%f161, %f159, %f160;
	ld.shared.f32 	%f162, [_ZZN3cub18CUB_300001_SM_10006detail6reduce28DeviceReduceSingleTileKernelINS2_10policy_hubIfjN4cuda3std3__44plusIfEEE10Policy1000EPfSC_iS9_ffNS7_10__identityEEEvT0_T1_T2_T3_T4_T6_E12temp_storage+60];
	add.f32 	%f163, %f161, %f162;
	ld.shared.f32 	%f164, [_ZZN3cub18CUB_300001_SM_10006detail6reduce28DeviceReduceSingleTileKernelINS2_10policy_hubIfjN4cuda3std3__44plusIfEEE10Policy1000EPfSC_iS9_ffNS7_10__identityEEEvT0_T1_T2_T3_T4_T6_E12temp_storage+64];
	add.f32 	%f165, %f163, %f164;
	ld.shared.f32 	%f166, [_ZZN3cub18CUB_300001_SM_10006detail6reduce28DeviceReduceSingleTileKernelINS2_10policy_hubIfjN4cuda3std3__44plusIfEEE10Policy1000EPfSC_iS9_ffNS7_10__identityEEEvT0_T1_T2_T3_T4_T6_E12temp_storage+68];
	add.f32 	%f167, %f165, %f166;
	ld.shared.f32 	%f168, [_ZZN3cub18CUB_300001_SM_10006detail6reduce28DeviceReduceSingleTileKernelINS2_10policy_hubIfjN4cuda3std3__44plusIfEEE10Policy1000EPfSC_iS9_ffNS7_10__identityEEEvT0_T1_T2_T3_T4_T6_E12temp_storage+72];
	add.f32 	%f169, %f167, %f168;
	ld.shared.f32 	%f170, [_ZZN3cub18CUB_300001_SM_10006detail6reduce28DeviceReduceSingleTileKernelINS2_10policy_hubIfjN4cuda3std3__44plusIfEEE10Policy1000EPfSC_iS9_ffNS7_10__identityEEEvT0_T1_T2_T3_T4_T6_E12temp_storage+76];
	add.f32 	%f530, %f169, %f170;
$L__BB3_72:
	mov.u32 	%r379, %tid.x;
	setp.ne.s32 	%p111, %r379, 0;
	@%p111 bra 	$L__BB3_74;
	add.f32 	%f503, %f58, %f530;
	st.global.f32 	[%rd1], %f503;
$L__BB3_74:
	ret;

}
	// .globl	_ZN3cub18CUB_300001_SM_10006detail6reduce28DeviceReduceSingleTileKernelINS2_10policy_hubIfyN4cuda3std3__44plusIfEEE10Policy1000EN6thrust24THRUST_300001_SM_1000_NS6detail15normal_iteratorINSD_10device_ptrIKiEEEEPfyS9_ffNS7_10__identityEEEvT0_T1_T2_T3_T4_T6_
.visible .entry _ZN3cub18CUB_300001_SM_10006detail6reduce28DeviceReduceSingleTileKernelINS2_10policy_hubIfyN4cuda3std3__44plusIfEEE10Policy1000EN6thrust24THRUST_300001_SM_1000_NS6detail15normal_iteratorINSD_10device_ptrIKiEEEEPfyS9_ffNS7_10__identityEEEvT0_T1_T2_T3_T4_T6_(
	.param .align 8 .b8 _ZN3cub18CUB_300001_SM_10006detail6reduce28DeviceReduceSingleTileKernelINS2_10policy_hubIfyN4cuda3std3__44plusIfEEE10Policy1000EN6thrust24THRUST_300001_SM_1000_NS6detail15normal_iteratorINSD_10device_ptrIKiEEEEPfyS9_ffNS7_10__identityEEEvT0_T1_T2_T3_T4_T6__param_0[8],
	.param .u64 .ptr .align 1 _ZN3cub18CUB_300001_SM_10006detail6reduce28DeviceReduceSingleTileKernelINS2_10policy_hubIfyN4cuda3std3__44plusIfEEE10Policy1000EN6thrust24THRUST_300001_SM_1000_NS6detail15normal_iteratorINSD_10device_ptrIKiEEEEPfyS9_ffNS7_10__identityEEEvT0_T1_T2_T3_T4_T6__param_1,
	.param .u64 _ZN3cub18CUB_300001_SM_10006detail6reduce28DeviceReduceSingleTileKernelINS2_10policy_hubIfyN4cuda3std3__44plusIfEEE10Policy1000EN6thrust24THRUST_300001_SM_1000_NS6detail15normal_iteratorINSD_10device_ptrIKiEEEEPfyS9_ffNS7_10__identityEEEvT0_T1_T2_T3_T4_T6__param_2,
	.param .align 1 .b8 _ZN3cub18CUB_300001_SM_10006detail6reduce28DeviceReduceSingleTileKernelINS2_10policy_hubIfyN4cuda3std3__44plusIfEEE10Policy1000EN6thrust24THRUST_300001_SM_1000_NS6detail15normal_iteratorINSD_10device_ptrIKiEEEEPfyS9_ffNS7_10__identityEEEvT0_T1_T2_T3_T4_T6__param_3[1],
	.param .f32 _ZN3cub18CUB_300001_SM_10006detail6reduce28DeviceReduceSingleTileKernelINS2_10policy_hubIfyN4cuda3std3__44plusIfEEE10Policy1000EN6thrust24THRUST_300001_SM_1000_NS6detail15normal_iteratorINSD_10device_ptrIKiEEEEPfyS9_ffNS7_10__identityEEEvT0_T1_T2_T3_T4_T6__param_4,
	.param .align 1 .b8 _ZN3cub18CUB_300001_SM_10006detail6reduce28DeviceReduceSingleTileKernelINS2_10policy_hubIfyN4cuda3std3__44plusIfEEE10Policy1000EN6thrust24THRUST_300001_SM_1000_NS6detail15normal_iteratorINSD_10device_ptrIKiEEEEPfyS9_ffNS7_10__identityEEEvT0_T1_T2_T3_T4_T6__param_5[1]
)
.maxntid 256
.minnctapersm 1
{
	.reg .pred 	%p<59>;
	.reg .b32 	%r<262>;
	.reg .b32 	%f<328>;
	.reg .b64 	%rd<56>;
	// demoted variable
	.shared .align 4 .b8 _ZZN3cub18CUB_300001_SM_10006detail6reduce28DeviceReduceSingleTileKernelINS2_10policy_hubIfyN4cuda3std3__44plusIfEEE10Policy1000EN6thrust24THRUST_300001_SM_1000_NS6detail15normal_iteratorINSD_10device_ptrIKiEEEEPfyS9_ffNS7_10__identityEEEvT0_T1_T2_T3_T4_T6_E12temp_storage[44];
	ld.param.u64 	%rd18, [_ZN3cub18CUB_300001_SM_10006detail6reduce28DeviceReduceSingleTileKernelINS2_10policy_hubIfyN4cuda3std3__44plusIfEEE10Policy1000EN6thrust24THRUST_300001_SM_1000_NS6detail15normal_iteratorINSD_10device_ptrIKiEEEEPfyS9_ffNS7_10__identityEEEvT0_T1_T2_T3_T4_T6__param_0];
	ld.param.u64 	%rd20, [_ZN3cub18CUB_300001_SM_10006detail6reduce28DeviceReduceSingleTileKernelINS2_10policy_hubIfyN4cuda3std3__44plusIfEEE10Policy1000EN6thrust24THRUST_300001_SM_1000_NS6detail15normal_iteratorINSD_10device_ptrIKiEEEEPfyS9_ffNS7_10__identityEEEvT0_T1_T2_T3_T4_T6__param_1];
	ld.param.u64 	%rd19, [_ZN3cub18CUB_300001_SM_10006detail6reduce28DeviceReduceSingleTileKernelINS2_10policy_hubIfyN4cuda3std3__44plusIfEEE10Policy1000EN6thrust24THRUST_300001_SM_1000_NS6detail15normal_iteratorINSD_10device_ptrIKiEEEEPfyS9_ffNS7_10__identityEEEvT0_T1_T2_T3_T4_T6__param_2];
	ld.param.f32 	%f42, [_ZN3cub18CUB_300001_SM_10006detail6reduce28DeviceReduceSingleTileKernelINS2_10policy_hubIfyN4cuda3std3__44plusIfEEE10Policy1000EN6thrust24THRUST_300001_SM_1000_NS6detail15normal_iteratorINSD_10device_ptrIKiEEEEPfyS9_ffNS7_10__identityEEEvT0_T1_T2_T3_T4_T6__param_4];
	cvta.to.global.u64 	%rd1, %rd20;
	setp.ne.s64 	%p1, %rd19, 0;
	@%p1 bra 	$L__BB4_3;
	mov.u32 	%r247, %tid.x;
	setp.ne.s32 	%p58, %r247, 0;
	@%p58 bra 	$L__BB4_51;
	st.global.f32 	[%rd1], %f42;
	bra.uni 	$L__BB4_51;
$L__BB4_3:
	cvta.to.global.u64 	%rd2, %rd18;
	setp.gt.u64 	%p2, %rd19, 4095;
	@%p2 bra 	$L__BB4_28;
	cvt.u32.u64 	%r1, %rd19;
	mov.u32 	%r2, %tid.x;
	setp.ge.u32 	%p24, %r2, %r1;
	mov.f32 	%f315, 0f00000000;
	mov.u32 	%r251, %r2;
	@%p24 bra 	$L__BB4_6;
	mul.wide.u32 	%rd41, %r2, 4;
	add.s64 	%rd42, %rd2, %rd41;
	ld.global.u32 	%r144, [%rd42];
	cvt.rn.f32.s32 	%f315, %r144;
	add.s32 	%r251, %r2, 256;
$L__BB4_6:
	setp.ge.u32 	%p25, %r251, %r1;
	@%p25 bra 	$L__BB4_19;
	not.b32 	%r145, %r251;
	add.s32 	%r146, %r145, %r1;
	shr.u32 	%r147, %r146, 8;
	add.s32 	%r5, %r147, 1;
	and.b32  	%r6, %r5, 15;
	setp.lt.u32 	%p26, %r146, 3840;
	@%p26 bra 	$L__BB4_10;
	and.b32  	%r148, %r5, 33554416;
	neg.s32 	%r249, %r148;
	mul.wide.u32 	%rd43, %r251, 4;
	add.s64 	%rd44, %rd43, %rd2;
	add.s64 	%rd51, %rd44, 8192;
$L__BB4_9:
	.pragma "nounroll";
	ld.global.u32 	%r149, [%rd51+-8192];
	cvt.rn.f32.s32 	%f189, %r149;
	add.f32 	%f190, %f315, %f189;
	ld.global.u32 	%r150, [%rd51+-7168];
	cvt.rn.f32.s32 	%f191, %r150;
	add.f32 	%f192, %f190, %f191;
	ld.global.u32 	%r151, [%rd51+-6144];
	cvt.rn.f32.s32 	%f193, %r151;
	add.f32 	%f194, %f192, %f193;
	ld.global.u32 	%r152, [%rd51+-5120];
	cvt.rn.f32.s32 	%f195, %r152;
	add.f32 	%f196, %f194, %f195;
	ld.global.u32 	%r153, [%rd51+-4096];
	cvt.rn.f32.s32 	%f197, %r153;
	add.f32 	%f198, %f196, %f197;
	ld.global.u32 	%r154, [%rd51+-3072];
	cvt.rn.f32.s32 	%f199, %r154;
	add.f32 	%f200, %f198, %f199;
	ld.global.u32 	%r155, [%rd51+-2048];
	cvt.rn.f32.s32 	%f201, %r155;
	add.f32 	%f202, %f200, %f201;
	ld.global.u32 	%r156, [%rd51+-1024];
	cvt.rn.f32.s32 	%f203, %r156;
	add.f32 	%f204, %f202, %f203;
	ld.global.u32 	%r157, [%rd51];
	cvt.rn.f32.s32 	%f205, %r157;
	add.f32 	%f206, %f204, %f205;
	ld.global.u32 	%r158, [%rd51+1024];
	cvt.rn.f32.s32 	%f207, %r158;
	add.f32 	%f208, %f206, %f207;
	ld.global.u32 	%r159, [%rd51+2048];
	cvt.rn.f32.s32 	%f209, %r159;
	add.f32 	%f210, %f208, %f209;
	ld.global.u32 	%r160, [%rd51+3072];
	cvt.rn.f32.s32 	%f211, %r160;
	add.f32 	%f212, %f210, %f211;
	ld.global.u32 	%r161, [%rd51+4096];
	cvt.rn.f32.s32 	%f213, %r161;
	add.f32 	%f214, %f212, %f213;
	ld.global.u32 	%r162, [%rd51+5120];
	cvt.rn.f32.s32 	%f215, %r162;
	add.f32 	%f216, %f214, %f215;
	ld.global.u32 	%r163, [%rd51+6144];
	cvt.rn.f32.s32 	%f217, %r163;
	add.f32 	%f218, %f216, %f217;
	ld.global.u32 	%r164, [%rd51+7168];
	cvt.rn.f32.s32 	%f219, %r164;
	add.f32 	%f315, %f218, %f219;
	add.s32 	%r251, %r251, 4096;
	add.s32 	%r249, %r249, 16;
	add.s64 	%rd51, %rd51, 16384;
	setp.ne.s32 	%p27, %r249, 0;
	@%p27 bra 	$L__BB4_9;
$L__BB4_10:
	setp.eq.s32 	%p28, %r6, 0;
	@%p28 bra 	$L__BB4_19;
	and.b32  	%r13, %r5, 7;
	setp.lt.u32 	%p29, %r6, 8;
	@%p29 bra 	$L__BB4_13;
	mul.wide.s32 	%rd45, %r251, 4;
	add.s64 	%rd46, %rd2, %rd45;
	ld.global.u32 	%r165, [%rd46];
	cvt.rn.f32.s32 	%f221, %r165;
	add.f32 	%f222, %f315, %f221;
	ld.global.u32 	%r166, [%rd46+1024];
	cvt.rn.f32.s32 	%f223, %r166;
	add.f32 	%f224, %f222, %f223;
	ld.global.u32 	%r167, [%rd46+2048];
	cvt.rn.f32.s32 	%f225, %r167;
	add.f32 	%f226, %f224, %f225;
	ld.global.u32 	%r168, [%rd46+3072];
	cvt.rn.f32.s32 	%f227, %r168;
	add.f32 	%f228, %f226, %f227;
	ld.global.u32 	%r169, [%rd46+4096];
	cvt.rn.f32.s32 	%f229, %r169;
	add.f32 	%f230, %f228, %f229;
	ld.global.u32 	%r170, [%rd46+5120];
	cvt.rn.f32.s32 	%f231, %r170;
	add.f32 	%f232, %f230, %f231;
	ld.global.u32 	%r171, [%rd46+6144];
	cvt.rn.f32.s32 	%f233, %r171;
	add.f32 	%f234, %f232, %f233;
	ld.global.u32 	%r172, [%rd46+7168];
	cvt.rn.f32.s32 	%f235, %r172;
	add.f32 	%f315, %f234, %f235;
	add.s32 	%r251, %r251, 2048;
$L__BB4_13:
	setp.eq.s32 	%p30, %r13, 0;
	@%p30 bra 	$L__BB4_19;
	and.b32  	%r16, %r5, 3;
	setp.lt.u32 	%p31, %r13, 4;
	@%p31 bra 	$L__BB4_16;
	mul.wide.s32 	%rd47, %r251, 4;
	add.s64 	%rd48, %rd2, %rd47;
	ld.global.u32 	%r173, [%rd48];
	cvt.rn.f32.s32 	%f237, %r173;
	add.f32 	%f238, %f315, %f237;
	ld.global.u32 	%r174, [%rd48+1024];
	cvt.rn.f32.s32 	%f239, %r174;
	add.f32 	%f240, %f238, %f239;
	ld.global.u32 	%r175, [%rd48+2048];
	cvt.rn.f32.s32 	%f241, %r175;
	add.f32 	%f242, %f240, %f241;
	ld.global.u32 	%r176, [%rd48+3072];
	cvt.rn.f32.s32 	%f243, %r176;
	add.f32 	%f315, %f242, %f243;
	add.s32 	%r251, %r251, 1024;
$L__BB4_16:
	setp.eq.s32 	%p32, %r16, 0;
	@%p32 bra 	$L__BB4_19;
	neg.s32 	%r254, %r16;
$L__BB4_18:
	.pragma "nounroll";
	mul.wide.s32 	%rd49, %r251, 4;
	add.s64 	%rd50, %rd2, %rd49;
	ld.global.u32 	%r177, [%rd50];
	cvt.rn.f32.s32 	%f244, %r177;
	add.f32 	%f315, %f315, %f244;
	add.s32 	%r251, %r251, 256;
	add.s32 	%r254, %r254, 1;
	setp.ne.s32 	%p33, %r254, 0;
	@%p33 bra 	$L__BB4_18;
$L__BB4_19:
	setp.lt.u64 	%p34, %rd19, 256;
	@%p34 bra 	$L__BB4_24;
	// begin inline asm
	mov.u32 %r216, %laneid;
	// end inline asm
	mov.b32 	%r218, %f315;
	mov.b32 	%r219, 1;
	mov.b32 	%r240, 31;
	mov.b32 	%r241, -1;
	// begin inline asm
	shfl.sync.down.b32 %r217, %r218, %r219, %r240, %r241;
	// end inline asm
	setp.gt.s32 	%p50, %r216, 30;
	mov.b32 	%f279, %r217;
	add.f32 	%f280, %f315, %f279;
	selp.f32 	%f281, %f315, %f280, %p50;
	mov.b32 	%r223, %f281;
	mov.b32 	%r224, 2;
	// begin inline asm
	shfl.sync.down.b32 %r222, %r223, %r224, %r240, %r241;
	// end inline asm
	setp.gt.s32 	%p51, %r216, 29;
	mov.b32 	%f282, %r222;
	add.f32 	%f283, %f281, %f282;
	selp.f32 	%f284, %f281, %f283, %p51;
	mov.b32 	%r228, %f284;
	mov.b32 	%r229, 4;
	// begin inline asm
	shfl.sync.down.b32 %r227, %r228, %r229, %r240, %r241;
	// end inline asm
	setp.gt.s32 	%p52, %r216, 27;
	mov.b32 	%f285, %r227;
	add.f32 	%f286, %f284, %f285;
	selp.f32 	%f287, %f284, %f286, %p52;
	mov.b32 	%r233, %f287;
	mov.b32 	%r234, 8;
	// begin inline asm
	shfl.sync.down.b32 %r232, %r233, %r234, %r240, %r241;
	// end inline asm
	setp.gt.s32 	%p53, %r216, 23;
	mov.b32 	%f288, %r232;
	add.f32 	%f289, %f287, %f288;
	selp.f32 	%f290, %f287, %f289, %p53;
	mov.b32 	%r238, %f290;
	mov.b32 	%r239, 16;
	// begin inline asm
	shfl.sync.down.b32 %r237, %r238, %r239, %r240, %r241;
	// end inline asm
	setp.gt.s32 	%p54, %r216, 15;
	mov.b32 	%f291, %r237;
	add.f32 	%f16, %f290, %f291;
	selp.f32 	%f327, %f290, %f16, %p54;
	setp.ne.s32 	%p55, %r216, 0;
	@%p55 bra 	$L__BB4_22;
	shr.u32 	%r242, %r2, 3;
	and.b32  	%r243, %r242, 124;
	mov.u32 	%r244, _ZZN3cub18CUB_300001_SM_10006detail6reduce28DeviceReduceSingleTileKernelINS2_10policy_hubIfyN4cuda3std3__44plusIfEEE10Policy1000EN6thrust24THRUST_300001_SM_1000_NS6detail15normal_iteratorINSD_10device_ptrIKiEEEEPfyS9_ffNS7_10__identityEEEvT0_T1_T2_T3_T4_T6_E12temp_storage;
	add.s32 	%r245, %r244, %r243;
	st.shared.f32 	[%r245+8], %f16;
$L__BB4_22:
	bar.sync 	0;
	setp.ne.s32 	%p56, %r2, 0;
	@%p56 bra 	$L__BB4_49;
	ld.shared.f32 	%f292, [_ZZN3cub18CUB_300001_SM_10006detail6reduce28DeviceReduceSingleTileKernelINS2_10policy_hubIfyN4cuda3std3__44plusIfEEE10Policy1000EN6thrust24THRUST_300001_SM_1000_NS6detail15normal_iteratorINSD_10device_ptrIKiEEEEPfyS9_ffNS7_10__identityEEEvT0_T1_T2_T3_T4_T6_E12temp_storage+12];
	add.f32 	%f293, %f327, %f292;
	ld.shared.f32 	%f294, [_ZZN3cub18CUB_300001_SM_10006detail6reduce28DeviceReduceSingleTileKernelINS2_10policy_hubIfyN4cuda3std3__44plusIfEEE10Policy1000EN6thrust24THRUST_300001_SM_1000_NS6detail15normal_iteratorINSD_10device_ptrIKiEEEEPfyS9_ffNS7_10__identityEEEvT0_T1_T2_T3_T4_T6_E12temp_storage+16];
	add.f32 	%f295, %f293, %f294;
	ld.shared.f32 	%f296, [_ZZN3cub18CUB_300001_SM_10006detail6reduce28DeviceReduceSingleTileKernelINS2_10policy_hubIfyN4cuda3std3__44plusIfEEE10Policy1000EN6thrust24THRUST_300001_SM_1000_NS6detail15normal_iteratorINSD_10device_ptrIKiEEEEPfyS9_ffNS7_10__identityEEEvT0_T1_T2_T3_T4_T6_E12temp_storage+20];
	add.f32 	%f297, %f295, %f296;
	ld.shared.f32 	%f298, [_ZZN3cub18CUB_300001_SM_10006detail6reduce28DeviceReduceSingleTileKernelINS2_10policy_hubIfyN4cuda3std3__44plusIfEEE10Policy1000EN6thrust24THRUST_300001_SM_1000_NS6detail15normal_iteratorINSD_10device_ptrIKiEEEEPfyS9_ffNS7_10__identityEEEvT0_T1_T2_T3_T4_T6_E12temp_storage+24];
	add.f32 	%f299, %f297, %f298;
	ld.shared.f32 	%f300, [_ZZN3cub18CUB_300001_SM_10006detail6reduce28DeviceReduceSingleTileKernelINS2_10policy_hubIfyN4cuda3std3__44plusIfEEE10Policy1000EN6thrust24THRUST_300001_SM_1000_NS6detail15normal_iteratorINSD_10device_ptrIKiEEEEPfyS9_ffNS7_10__identityEEEvT0_T1_T2_T3_T4_T6_E12temp_storage+28];
	add.f32 	%f301, %f299, %f300;
	ld.shared.f32 	%f302, [_ZZN3cub18CUB_300001_SM_10006detail6reduce28DeviceReduceSingleTileKernelINS2_10policy_hubIfyN4cuda3std3__44plusIfEEE10Policy1000EN6thrust24THRUST_300001_SM_1000_NS6detail15normal_iteratorINSD_10device_ptrIKiEEEEPfyS9_ffNS7_10__identityEEEvT0_T1_T2_T3_T4_T6_E12temp_storage+32];
	add.f32 	%f303, %f301, %f302;
	ld.shared.f32 	%f304, [_ZZN3cub18CUB_300001_SM_10006detail6reduce28DeviceReduceSingleTileKernelINS2_10policy_hubIfyN4cuda3std3__44plusIfEEE10Policy1000EN6thrust24THRUST_300001_SM_1000_NS6detail15normal_iteratorINSD_10device_ptrIKiEEEEPfyS9_ffNS7_10__identityEEEvT0_T1_T2_T3_T4_T6_E12temp_storage+36];
	add.f32 	%f327, %f303, %f304;
	bra.uni 	$L__BB4_49;
$L__BB4_24:
	// begin inline asm
	mov.u32 %r178, %laneid;
	// end inline asm
	and.b32  	%r204, %r2, 992;
	add.s32 	%r205, %r204, 32;
	setp.gt.u32 	%p35, %r205, %r1;
	not.b32 	%r206, %r204;
	add.s32 	%r207, %r1, %r206;
	selp.b32 	%r202, %r207, 31, %p35;
	mov.b32 	%r180, %f315;
	mov.b32 	%r181, 1;
	mov.b32 	%r203, -1;
	// begin inline asm
	shfl.sync.down.b32 %r179, %r180, %r181, %r202, %r203;
	// end inline asm
	setp.lt.s32 	%p36, %r178, %r202;
	mov.b32 	%f245, %r179;
	add.f32 	%f246, %f315, %f245;
	selp.f32 	%f247, %f246, %f315, %p36;
	mov.b32 	%r185, %f247;
	mov.b32 	%r186, 2;
	// begin inline asm
	shfl.sync.down.b32 %r184, %r185, %r186, %r202, %r203;
	// end inline asm
	add.s32 	%r208, %r178, 2;
	setp.gt.s32 	%p37, %r208, %r202;
	mov.b32 	%f248, %r184;
	add.f32 	%f249, %f247, %f248;
	selp.f32 	%f250, %f247, %f249, %p37;
	mov.b32 	%r190, %f250;
	mov.b32 	%r191, 4;
	// begin inline asm
	shfl.sync.down.b32 %r189, %r190, %r191, %r202, %r203;
	// end inline asm
	add.s32 	%r209, %r178, 4;
	setp.gt.s32 	%p38, %r209, %r202;
	mov.b32 	%f251, %r189;
	add.f32 	%f252, %f250, %f251;
	selp.f32 	%f253, %f250, %f252, %p38;
	mov.b32 	%r195, %f253;
	mov.b32 	%r196, 8;
	// begin inline asm
	shfl.sync.down.b32 %r194, %r195, %r196, %r202, %r203;
	// end inline asm
	add.s32 	%r210, %r178, 8;
	setp.gt.s32 	%p39, %r210, %r202;
	mov.b32 	%f254, %r194;
	add.f32 	%f255, %f253, %f254;
	selp.f32 	%f256, %f253, %f255, %p39;
	mov.b32 	%r200, %f256;
	mov.b32 	%r201, 16;
	// begin inline asm
	shfl.sync.down.b32 %r199, %r200, %r201, %r202, %r203;
	// end inline asm
	add.s32 	%r211, %r178, 16;
	setp.gt.s32 	%p40, %r211, %r202;
	mov.b32 	%f257, %r199;
	add.f32 	%f258, %f256, %f257;
	selp.f32 	%f327, %f256, %f258, %p40;
	setp.ne.s32 	%p41, %r178, 0;
	@%p41 bra 	$L__BB4_26;
	shr.u32 	%r212, %r2, 3;
	and.b32  	%r213, %r212, 124;
	mov.u32 	%r214, _ZZN3cub18CUB_300001_SM_10006detail6reduce28DeviceReduceSingleTileKernelINS2_10policy_hubIfyN4cuda3std3__44plusIfEEE10Policy1000EN6thrust24THRUST_300001_SM_1000_NS6detail15normal_iteratorINSD_10device_ptrIKiEEEEPfyS9_ffNS7_10__identityEEEvT0_T1_T2_T3_T4_T6_E12temp_storage;
	add.s32 	%r215, %r214, %r213;
	st.shared.f32 	[%r215+8], %f327;
$L__BB4_26:
	bar.sync 	0;
	setp.ne.s32 	%p42, %r2, 0;
	@%p42 bra 	$L__BB4_49;
	setp.gt.u64 	%p43, %rd19, 32;
	ld.shared.f32 	%f259, [_ZZN3cub18CUB_300001_SM_10006detail6reduce28DeviceReduceSingleTileKernelINS2_10policy_hubIfyN4cuda3std3__44plusIfEEE10Policy1000EN6thrust24THRUST_300001_SM_1000_NS6detail15normal_iteratorINSD_10device_ptrIKiEEEEPfyS9_ffNS7_10__identityEEEvT0_T1_T2_T3_T4_T6_E12temp_storage+12];
	add.f32 	%f260, %f327, %f259;
	selp.f32 	%f261, %f260, %f327, %p43;
	setp.gt.u64 	%p44, %rd19, 64;
	ld.shared.f32 	%f262, [_ZZN3cub18CUB_300001_SM_10006detail6reduce28DeviceReduceSingleTileKernelINS2_10policy_hubIfyN4cuda3std3__44plusIfEEE10Policy1000EN6thrust24THRUST_300001_SM_1000_NS6detail15normal_iteratorINSD_10device_ptrIKiEEEEPfyS9_ffNS7_10__identityEEEvT0_T1_T2_T3_T4_T6_E12temp_storage+16];
	add.f32 	%f263, %f262, %f261;
	selp.f32 	%f264, %f263, %f261, %p44;
	setp.gt.u64 	%p45, %rd19, 96;
	ld.shared.f32 	%f265, [_ZZN3cub18CUB_300001_SM_10006detail6reduce28DeviceReduceSingleTileKernelINS2_10policy_hubIfyN4cuda3std3__44plusIfEEE10Policy1000EN6thrust24THRUST_300001_SM_1000_NS6detail15normal_iteratorINSD_10device_ptrIKiEEEEPfyS9_ffNS7_10__identityEEEvT0_T1_T2_T3_T4_T6_E12temp_storage+20];
	add.f32 	%f266, %f265, %f264;
	selp.f32 	%f267, %f266, %f264, %p45;
	setp.gt.u64 	%p46, %rd19, 128;
	ld.shared.f32 	%f268, [_ZZN3cub18CUB_300001_SM_10006detail6reduce28DeviceReduceSingleTileKernelINS2_10policy_hubIfyN4cuda3std3__44plusIfEEE10Policy1000EN6thrust24THRUST_300001_SM_1000_NS6detail15normal_iteratorINSD_10device_ptrIKiEEEEPfyS9_ffNS7_10__identityEEEvT0_T1_T2_T3_T4_T6_E12temp_storage+24];
	add.f32 	%f269, %f268, %f267;
	selp.f32 	%f270, %f269, %f267, %p46;
	setp.gt.u64 	%p47, %rd19, 160;
	ld.shared.f32 	%f271, [_ZZN3cub18CUB_300001_SM_10006detail6reduce28DeviceReduceSingleTileKernelINS2_10policy_hubIfyN4cuda3std3__44plusIfEEE10Policy1000EN6thrust24THRUST_300001_SM_1000_NS6detail15normal_iteratorINSD_10device_ptrIKiEEEEPfyS9_ffNS7_10__identityEEEvT0_T1_T2_T3_T4_T6_E12temp_storage+28];
	add.f32 	%f272, %f271, %f270;
	selp.f32 	%f273, %f272, %f270, %p47;
	setp.gt.u64 	%p48, %rd19, 192;
	ld.shared.f32 	%f274, [_ZZN3cub18CUB_300001_SM_10006detail6reduce28DeviceReduceSingleTileKernelINS2_10policy_hubIfyN4cuda3std3__44plusIfEEE10Policy1000EN6thrust24THRUST_300001_SM_1000_NS6detail15normal_iteratorINSD_10device_ptrIKiEEEEPfyS9_ffNS7_10__identityEEEvT0_T1_T2_T3_T4_T6_E12temp_storage+32];
	add.f32 	%f275, %f274, %f273;
	selp.f32 	%f276, %f275, %f273, %p48;
	setp.gt.u64 	%p49, %rd19, 224;
	ld.shared.f32 	%f277, [_ZZN3cub18CUB_300001_SM_10006detail6reduce28DeviceReduceSingleTileKernelINS2_10policy_hubIfyN4cuda3std3__44plusIfEEE10Policy1000EN6thrust24THRUST_300001_SM_1000_NS6detail15normal_iteratorINSD_10device_ptrIKiEEEEPfyS9_ffNS7_10__identityEEEvT0_T1_T2_T3_T4_T6_E12temp_storage+36];
	add.f32 	%f278, %f277, %f276;
	selp.f32 	%f327, %f278, %f276, %p49;
	bra.uni 	$L__BB4_49;
$L__BB4_28:
	mov.u32 	%r24, %tid.x;
	cvt.u64.u32 	%rd6, %r24;
	mul.wide.u32 	%rd22, %r24, 4;
	add.s64 	%rd7, %rd2, %rd22;
	ld.global.u32 	%r42, [%rd7];
	cvt.rn.f32.s32 	%f43, %r42;
	ld.global.u32 	%r43, [%rd7+1024];
	cvt.rn.f32.s32 	%f44, %r43;
	ld.global.u32 	%r44, [%rd7+2048];
	cvt.rn.f32.s32 	%f45, %r44;
	ld.global.u32 	%r45, [%rd7+3072];
	cvt.rn.f32.s32 	%f46, %r45;
	ld.global.u32 	%r46, [%rd7+4096];
	cvt.rn.f32.s32 	%f47, %r46;
	ld.global.u32 	%r47, [%rd7+5120];
	cvt.rn.f32.s32 	%f48, %r47;
	ld.global.u32 	%r48, [%rd7+6144];
	cvt.rn.f32.s32 	%f49, %r48;
	ld.global.u32 	%r49, [%rd7+7168];
	cvt.rn.f32.s32 	%f50, %r49;
	ld.global.u32 	%r50, [%rd7+8192];
	cvt.rn.f32.s32 	%f51, %r50;
	ld.global.u32 	%r51, [%rd7+9216];
	cvt.rn.f32.s32 	%f52, %r51;
	ld.global.u32 	%r52, [%rd7+10240];
	cvt.rn.f32.s32 	%f53, %r52;
	ld.global.u32 	%r53, [%rd7+11264];
	cvt.rn.f32.s32 	%f54, %r53;
	ld.global.u32 	%r54, [%rd7+12288];
	cvt.rn.f32.s32 	%f55, %r54;
	ld.global.u32 	%r55, [%rd7+13312];
	cvt.rn.f32.s32 	%f56, %r55;
	ld.global.u32 	%r56, [%rd7+14336];
	cvt.rn.f32.s32 	%f57, %r56;
	ld.global.u32 	%r57, [%rd7+15360];
	cvt.rn.f32.s32 	%f58, %r57;
	add.f32 	%f59, %f43, %f44;
	add.f32 	%f60, %f45, %f46;
	add.f32 	%f61, %f47, %f48;
	add.f32 	%f62, %f49, %f50;
	add.f32 	%f63, %f51, %f52;
	add.f32 	%f64, %f53, %f54;
	add.f32 	%f65, %f55, %f56;
	add.f32 	%f66, %f57, %f58;
	add.f32 	%f67, %f59, %f60;
	add.f32 	%f68, %f61, %f62;
	add.f32 	%f69, %f63, %f64;
	add.f32 	%f70, %f65, %f66;
	add.f32 	%f71, %f67, %f68;
	add.f32 	%f72, %f69, %f70;
	add.f32 	%f326, %f71, %f72;
	add.s64 	%rd8, %rd19, -4096;
	setp.lt.u64 	%p3, %rd8, 4096;
	mov.b64 	%rd53, 4096;
	@%p3 bra 	$L__BB4_32;
	mov.b64 	%rd53, 4096;
$L__BB4_30:
	shl.b64 	%rd24, %rd53, 2;
	add.s64 	%rd25, %rd7, %rd24;
	ld.global.u32 	%r58, [%rd25];
	cvt.rn.f32.s32 	%f73, %r58;
	ld.global.u32 	%r59, [%rd25+1024];
	cvt.rn.f32.s32 	%f74, %r59;
	ld.global.u32 	%r60, [%rd25+2048];
	cvt.rn.f32.s32 	%f75, %r60;
	ld.global.u32 	%r61, [%rd25+3072];
	cvt.rn.f32.s32 	%f76, %r61;
	ld.global.u32 	%r62, [%rd25+4096];
	cvt.rn.f32.s32 	%f77, %r62;
	ld.global.u32 	%r63, [%rd25+5120];
	cvt.rn.f32.s32 	%f78, %r63;
	ld.global.u32 	%r64, [%rd25+6144];
	cvt.rn.f32.s32 	%f79, %r64;
	ld.global.u32 	%r65, [%rd25+7168];
	cvt.rn.f32.s32 	%f80, %r65;
	ld.global.u32 	%r66, [%rd25+8192];
	cvt.rn.f32.s32 	%f81, %r66;
	ld.global.u32 	%r67, [%rd25+9216];
	cvt.rn.f32.s32 	%f82, %r67;
	ld.global.u32 	%r68, [%rd25+10240];
	cvt.rn.f32.s32 	%f83, %r68;
	ld.global.u32 	%r69, [%rd25+11264];
	cvt.rn.f32.s32 	%f84, %r69;
	ld.global.u32 	%r70, [%rd25+12288];
	cvt.rn.f32.s32 	%f85, %r70;
	ld.global.u32 	%r71, [%rd25+13312];
	cvt.rn.f32.s32 	%f86, %r71;
	ld.global.u32 	%r72, [%rd25+14336];
	cvt.rn.f32.s32 	%f87, %r72;
	ld.global.u32 	%r73, [%rd25+15360];
	cvt.rn.f32.s32 	%f88, %r73;
	add.f32 	%f89, %f326, %f73;
	add.f32 	%f90, %f74, %f75;
	add.f32 	%f91, %f76, %f77;
	add.f32 	%f92, %f78, %f79;
	add.f32 	%f93, %f80, %f81;
	add.f32 	%f94, %f82, %f83;
	add.f32 	%f95, %f84, %f85;
	add.f32 	%f96, %f86, %f87;
	add.f32 	%f97, %f89, %f90;
	add.f32 	%f98, %f91, %f92;
	add.f32 	%f99, %f93, %f94;
	add.f32 	%f100, %f95, %f96;
	add.f32 	%f101, %f97, %f98;
	add.f32 	%f102, %f99, %f100;
	add.f32 	%f103, %f101, %f102;
	add.f32 	%f326, %f103, %f88;
	sub.s64 	%rd26, %rd19, %rd53;
	setp.lt.u64 	%p4, %rd26, 4096;
	@%p4 bra 	$L__BB4_45;
	add.s64 	%rd53, %rd53, 4096;
	setp.le.u64 	%p5, %rd53, %rd8;
	@%p5 bra 	$L__BB4_30;
$L__BB4_32:
	setp.le.u64 	%p6, %rd19, %rd53;
	cvt.u32.u64 	%r74, %rd53;
	cvt.u32.u64 	%r75, %rd19;
	sub.s32 	%r76, %r75, %r74;
	setp.ge.s32 	%p7, %r24, %r76;
	or.pred  	%p8, %p6, %p7;
	@%p8 bra 	$L__BB4_45;
	not.b32 	%r79, %r24;
	add.s32 	%r80, %r79, %r75;
	sub.s32 	%r82, %r80, %r74;
	shr.u32 	%r83, %r82, 8;
	add.s32 	%r25, %r83, 1;
	and.b32  	%r26, %r25, 15;
	setp.lt.u32 	%p9, %r82, 3840;
	mov.u32 	%r258, %r24;
	@%p9 bra 	$L__BB4_36;
	and.b32  	%r84, %r25, 33554416;
	neg.s32 	%r256, %r84;
	add.s64 	%rd27, %rd53, %rd6;
	shl.b64 	%rd28, %rd27, 2;
	add.s64 	%rd29, %rd28, %rd2;
	add.s64 	%rd54, %rd29, 8192;
	mov.u32 	%r258, %r24;
$L__BB4_35:
	.pragma "nounroll";
	ld.global.u32 	%r85, [%rd54+-8192];
	cvt.rn.f32.s32 	%f105, %r85;
	add.f32 	%f106, %f326, %f105;
	ld.global.u32 	%r86, [%rd54+-7168];
	cvt.rn.f32.s32 	%f107, %r86;
	add.f32 	%f108, %f106, %f107;
	ld.global.u32 	%r87, [%rd54+-6144];
	cvt.rn.f32.s32 	%f109, %r87;
	add.f32 	%f110, %f108, %f109;
	ld.global.u32 	%r88, [%rd54+-5120];
	cvt.rn.f32.s32 	%f111, %r88;
	add.f32 	%f112, %f110, %f111;
	ld.global.u32 	%r89, [%rd54+-4096];
	cvt.rn.f32.s32 	%f113, %r89;
	add.f32 	%f114, %f112, %f113;
	ld.global.u32 	%r90, [%rd54+-3072];
	cvt.rn.f32.s32 	%f115, %r90;
	add.f32 	%f116, %f114, %f115;
	ld.global.u32 	%r91, [%rd54+-2048];
	cvt.rn.f32.s32 	%f117, %r91;
	add.f32 	%f118, %f116, %f117;
	ld.global.u32 	%r92, [%rd54+-1024];
	cvt.rn.f32.s32 	%f119, %r92;
	add.f32 	%f120, %f118, %f119;
	ld.global.u32 	%r93, [%rd54];
	cvt.rn.f32.s32 	%f121, %r93;
	add.f32 	%f122, %f120, %f121;
	ld.global.u32 	%r94, [%rd54+1024];
	cvt.rn.f32.s32 	%f123, %r94;
	add.f32 	%f124, %f122, %f123;
	ld.global.u32 	%r95, [%rd54+2048];
	cvt.rn.f32.s32 	%f125, %r95;
	add.f32 	%f126, %f124, %f125;
	ld.global.u32 	%r96, [%rd54+3072];
	cvt.rn.f32.s32 	%f127, %r96;
	add.f32 	%f128, %f126, %f127;
	ld.global.u32 	%r97, [%rd54+4096];
	cvt.rn.f32.s32 	%f129, %r97;
	add.f32 	%f130, %f128, %f129;
	ld.global.u32 	%r98, [%rd54+5120];
	cvt.rn.f32.s32 	%f131, %r98;
	add.f32 	%f132, %f130, %f131;
	ld.global.u32 	%r99, [%rd54+6144];
	cvt.rn.f32.s32 	%f133, %r99;
	add.f32 	%f134, %f132, %f133;
	ld.global.u32 	%r100, [%rd54+7168];
	cvt.rn.f32.s32 	%f135, %r100;
	add.f32 	%f326, %f134, %f135;
	add.s32 	%r258, %r258, 4096;
	add.s32 	%r256, %r256, 16;
	add.s64 	%rd54, %rd54, 16384;
	setp.ne.s32 	%p10, %r256, 0;
	@%p10 bra 	$L__BB4_35;
$L__BB4_36:
	setp.eq.s32 	%p11, %r26, 0;
	@%p11 bra 	$L__BB4_45;
	and.b32  	%r33, %r25, 7;
	setp.lt.u32 	%p12, %r26, 8;
	@%p12 bra 	$L__BB4_39;
	cvt.u64.u32 	%rd30, %r258;
	add.s64 	%rd31, %rd53, %rd30;
	shl.b64 	%rd32, %rd31, 2;
	add.s64 	%rd33, %rd2, %rd32;
	ld.global.u32 	%r101, [%rd33];
	cvt.rn.f32.s32 	%f137, %r101;
	add.f32 	%f138, %f326, %f137;
	ld.global.u32 	%r102, [%rd33+1024];
	cvt.rn.f32.s32 	%f139, %r102;
	add.f32 	%f140, %f138, %f139;
	ld.global.u32 	%r103, [%rd33+2048];
	cvt.rn.f32.s32 	%f141, %r103;
	add.f32 	%f142, %f140, %f141;
	ld.global.u32 	%r104, [%rd33+3072];
	cvt.rn.f32.s32 	%f143, %r104;
	add.f32 	%f144, %f142, %f143;
	ld.global.u32 	%r105, [%rd33+4096];
	cvt.rn.f32.s32 	%f145, %r105;
	add.f32 	%f146, %f144, %f145;
	ld.global.u32 	%r106, [%rd33+5120];
	cvt.rn.f32.s32 	%f147, %r106;
	add.f32 	%f148, %f146, %f147;
	ld.global.u32 	%r107, [%rd33+6144];
	cvt.rn.f32.s32 	%f149, %r107;
	add.f32 	%f150, %f148, %f149;
	ld.global.u32 	%r108, [%rd33+7168];
	cvt.rn.f32.s32 	%f151, %r108;
	add.f32 	%f326, %f150, %f151;
	add.s32 	%r258, %r258, 2048;
$L__BB4_39:
	setp.eq.s32 	%p13, %r33, 0;
	@%p13 bra 	$L__BB4_45;
	and.b32  	%r36, %r25, 3;
	setp.lt.u32 	%p14, %r33, 4;
	@%p14 bra 	$L__BB4_42;
	cvt.u64.u32 	%rd34, %r258;
	add.s64 	%rd35, %rd53, %rd34;
	shl.b64 	%rd36, %rd35, 2;
	add.s64 	%rd37, %rd2, %rd36;
	ld.global.u32 	%r109, [%rd37];
	cvt.rn.f32.s32 	%f153, %r109;
	add.f32 	%f154, %f326, %f153;
	ld.global.u32 	%r110, [%rd37+1024];
	cvt.rn.f32.s32 	%f155, %r110;
	add.f32 	%f156, %f154, %f155;
	ld.global.u32 	%r111, [%rd37+2048];
	cvt.rn.f32.s32 	%f157, %r111;
	add.f32 	%f158, %f156, %f157;
	ld.global.u32 	%r112, [%rd37+3072];
	cvt.rn.f32.s32 	%f159, %r112;
	add.f32 	%f326, %f158, %f159;
	add.s32 	%r258, %r258, 1024;
$L__BB4_42:
	setp.eq.s32 	%p15, %r36, 0;
	@%p15 bra 	$L__BB4_45;
	cvt.u64.u32 	%rd38, %r258;
	add.s64 	%rd39, %rd53, %rd38;
	shl.b64 	%rd40, %rd39, 2;
	add.s64 	%rd55, %rd2, %rd40;
	neg.s32 	%r261, %r36;
$L__BB4_44:
	.pragma "nounroll";
	ld.global.u32 	%r113, [%rd55];
	cvt.rn.f32.s32 	%f160, %r113;
	add.f32 	%f326, %f326, %f160;
	add.s64 	%rd55, %rd55, 1024;
	add.s32 	%r261, %r261, 1;
	setp.ne.s32 	%p16, %r261, 0;
	@%p16 bra 	$L__BB4_44;
$L__BB4_45:
	// begin inline asm
	mov.u32 %r114, %laneid;
	// end inline asm
	mov.b32 	%r116, %f326;
	mov.b32 	%r117, 1;
	mov.b32 	%r138, 31;
	mov.b32 	%r139, -1;
	// begin inline asm
	shfl.sync.down.b32 %r115, %r116, %r117, %r138, %r139;
	// end inline asm
	setp.gt.s32 	%p17, %r114, 30;
	mov.b32 	%f161, %r115;
	add.f32 	%f162, %f326, %f161;
	selp.f32 	%f163, %f326, %f162, %p17;
	mov.b32 	%r121, %f163;
	mov.b32 	%r122, 2;
	// begin inline asm
	shfl.sync.down.b32 %r120, %r121, %r122, %r138, %r139;
	// end inline asm
	setp.gt.s32 	%p18, %r114, 29;
	mov.b32 	%f164, %r120;
	add.f32 	%f165, %f163, %f164;
	selp.f32 	%f166, %f163, %f165, %p18;
	mov.b32 	%r126, %f166;
	mov.b32 	%r127, 4;
	// begin inline asm
	shfl.sync.down.b32 %r125, %r126, %r127, %r138, %r139;
	// end inline asm
	setp.gt.s32 	%p19, %r114, 27;
	mov.b32 	%f167, %r125;
	add.f32 	%f168, %f166, %f167;
	selp.f32 	%f169, %f166, %f168, %p19;
	mov.b32 	%r131, %f169;
	mov.b32 	%r132, 8;
	// begin inline asm
	shfl.sync.down.b32 %r130, %r131, %r132, %r138, %r139;
	// end inline asm
	setp.gt.s32 	%p20, %r114, 23;
	mov.b32 	%f170, %r130;
	add.f32 	%f171, %f169, %f170;
	selp.f32 	%f172, %f169, %f171, %p20;
	mov.b32 	%r136, %f172;
	mov.b32 	%r137, 16;
	// begin inline asm
	shfl.sync.down.b32 %r135, %r136, %r137, %r138, %r139;
	// end inline asm
	setp.gt.s32 	%p21, %r114, 15;
	mov.b32 	%f173, %r135;
	add.f32 	%f38, %f172, %f173;
	selp.f32 	%f327, %f172, %f38, %p21;
	setp.ne.s32 	%p22, %r114, 0;
	@%p22 bra 	$L__BB4_47;
	shr.u32 	%r140, %r24, 3;
	and.b32  	%r141, %r140, 124;
	mov.u32 	%r142, _ZZN3cub18CUB_300001_SM_10006detail6reduce28DeviceReduceSingleTileKernelINS2_10policy_hubIfyN4cuda3std3__44plusIfEEE10Policy1000EN6thrust24THRUST_300001_SM_1000_NS6detail15normal_iteratorINSD_10device_ptrIKiEEEEPfyS9_ffNS7_10__identityEEEvT0_T1_T2_T3_T4_T6_E12temp_storage;
	add.s32 	%r143, %r142, %r141;
	st.shared.f32 	[%r143+8], %f38;
$L__BB4_47:
	bar.sync 	0;
	setp.ne.s32 	%p23, %r24, 0;
	@%p23 bra 	$L__BB4_49;
	ld.shared.f32 	%f174, [_ZZN3cub18CUB_300001_SM_10006detail6reduce28DeviceReduceSingleTileKernelINS2_10policy_hubIfyN4cuda3std3__44plusIfEEE10Policy1000EN6thrust24THRUST_300001_SM_1000_NS6detail15normal_iteratorINSD_10device_ptrIKiEEEEPfyS9_ffNS7_10__identityEEEvT0_T1_T2_T3_T4_T6_E12temp_storage+12];
	add.f32 	%f175, %f327, %f174;
	ld.shared.f32 	%f176, [_ZZN3cub18CUB_300001_SM_10006detail6reduce28DeviceReduceSingleTileKernelINS2_10policy_hubIfyN4cuda3std3__44plusIfEEE10Policy1000EN6thrust24THRUST_300001_SM_1000_NS6detail15normal_iteratorINSD_10device_ptrIKiEEEEPfyS9_ffNS7_10__identityEEEvT0_T1_T2_T3_T4_T6_E12temp_storage+16];
	add.f32 	%f177, %f175, %f176;
	ld.shared.f32 	%f178, [_ZZN3cub18CUB_300001_SM_10006detail6reduce28DeviceReduceSingleTileKernelINS2_10policy_hubIfyN4cuda3std3__44plusIfEEE10Policy1000EN6thrust24THRUST_300001_SM_1000_NS6detail15normal_iteratorINSD_10device_ptrIKiEEEEPfyS9_ffNS7_10__identityEEEvT0_T1_T2_T3_T4_T6_E12temp_storage+20];
	add.f32 	%f179, %f177, %f178;
	ld.shared.f32 	%f180, [_ZZN3cub18CUB_300001_SM_10006detail6reduce28DeviceReduceSingleTileKernelINS2_10policy_hubIfyN4cuda3std3__44plusIfEEE10Policy1000EN6thrust24THRUST_300001_SM_1000_NS6detail15normal_iteratorINSD_10device_ptrIKiEEEEPfyS9_ffNS7_10__identityEEEvT0_T1_T2_T3_T4_T6_E12temp_storage+24];
	add.f32 	%f181, %f179, %f180;
	ld.shared.f32 	%f182, [_ZZN3cub18CUB_300001_SM_10006detail6reduce28DeviceReduceSingleTileKernelINS2_10policy_hubIfyN4cuda3std3__44plusIfEEE10Policy1000EN6thrust24THRUST_300001_SM_1000_NS6detail15normal_iteratorINSD_10device_ptrIKiEEEEPfyS9_ffNS7_10__identityEEEvT0_T1_T2_T3_T4_T6_E12temp_storage+28];
	add.f32 	%f183, %f181, %f182;
	ld.shared.f32 	%f184, [_ZZN3cub18CUB_300001_SM_10006detail6reduce28DeviceReduceSingleTileKernelINS2_10policy_hubIfyN4cuda3std3__44plusIfEEE10Policy1000EN6thrust24THRUST_300001_SM_1000_NS6detail15normal_iteratorINSD_10device_ptrIKiEEEEPfyS9_ffNS7_10__identityEEEvT0_T1_T2_T3_T4_T6_E12temp_storage+32];
	add.f32 	%f185, %f183, %f184;
	ld.shared.f32 	%f186, [_ZZN3cub18CUB_300001_SM_10006detail6reduce28DeviceReduceSingleTileKernelINS2_10policy_hubIfyN4cuda3std3__44plusIfEEE10Policy1000EN6thrust24THRUST_300001_SM_1000_NS6detail15normal_iteratorINSD_10device_ptrIKiEEEEPfyS9_ffNS7_10__identityEEEvT0_T1_T2_T3_T4_T6_E12temp_storage+36];
	add.f32 	%f327, %f185, %f186;
$L__BB4_49:
	mov.u32 	%r246, %tid.x;
	setp.ne.s32 	%p57, %r246, 0;
	@%p57 bra 	$L__BB4_51;
	add.f32 	%f305, %f42, %f327;
	st.global.f32 	[%rd1], %f305;
$L__BB4_51:
	ret;

}
	// .globl	_ZN3cub18CUB_300001_SM_10006detail6reduce18DeviceReduceKernelINS2_10policy_hubIfyN4cuda3std3__44plusIfEEE10Policy1000EN6thrust24THRUST_300001_SM_1000_NS6detail15normal_iteratorINSD_10device_ptrIKiEEEEyS9_fNS7_10__identityEEEvT0_PT3_T1_NS0_13GridEvenShareISO_EET2_T4_
.visible .entry _ZN3cub18CUB_300001_SM_10006detail6reduce18DeviceReduceKernelINS2_10policy_hubIfyN4cuda3std3__44plusIfEEE10Policy1000EN6thrust24THRUST_300001_SM_1000_NS6detail15normal_iteratorINSD_10device_ptrIKiEEEEyS9_fNS7_10__identityEEEvT0_PT3_T1_NS0_13GridEvenShareISO_EET2_T4_(
	.param .align 8 .b8 _ZN3cub18CUB_300001_SM_10006detail6reduce18DeviceReduceKernelINS2_10policy_hubIfyN4cuda3std3__44plusIfEEE10Policy1000EN6thrust24THRUST_300001_SM_1000_NS6detail15normal_iteratorINSD_10device_ptrIKiEEEEyS9_fNS7_10__identityEEEvT0_PT3_T1_NS0_13GridEvenShareISO_EET2_T4__param_0[8],
	.param .u64 .ptr .align 1 _ZN3cub18CUB_300001_SM_10006detail6reduce18DeviceReduceKernelINS2_10policy_hubIfyN4cuda3std3__44plusIfEEE10Policy1000EN6thrust24THRUST_300001_SM_1000_NS6detail15normal_iteratorINSD_10device_ptrIKiEEEEyS9_fNS7_10__identityEEEvT0_PT3_T1_NS0_13GridEvenShareISO_EET2_T4__param_1,
	.param .u64 _ZN3cub18CUB_300001_SM_10006detail6reduce18DeviceReduceKernelINS2_10policy_hubIfyN4cuda3std3__44plusIfEEE10Policy1000EN6thrust24THRUST_300001_SM_1000_NS6detail15normal_iteratorINSD_10device_ptrIKiEEEEyS9_fNS7_10__identityEEEvT0_PT3_T1_NS0_13GridEvenShareISO_EET2_T4__param_2,
	.param .align 8 .b8 _ZN3cub18CUB_300001_SM_10006detail6reduce18DeviceReduceKernelINS2_10policy_hubIfyN4cuda3std3__44plusIfEEE10Policy1000EN6thrust24THRUST_300001_SM_1000_NS6detail15normal_iteratorINSD_10device_ptrIKiEEEEyS9_fNS7_10__identityEEEvT0_PT3_T1_NS0_13GridEvenShareISO_EET2_T4__param_3[72],
	.param .align 1 .b8 _ZN3cub18CUB_300001_SM_10006detail6reduce18DeviceReduceKernelINS2_10policy_hubIfyN4cuda3std3__44plusIfEEE10Policy1000EN6thrust24THRUST_300001_SM_1000_NS6detail15normal_iteratorINSD_10device_ptrIKiEEEEyS9_fNS7_10__identityEEEvT0_PT3_T1_NS0_13GridEvenShareISO_EET2_T4__param_4[1],
	.param .align 1 .b8 _ZN3cub18CUB_300001_SM_10006detail6reduce18DeviceReduceKernelINS2_10policy_hubIfyN4cuda3std3__44plusIfEEE10Policy1000EN6thrust24THRUST_300001_SM_1000_NS6detail15normal_iteratorINSD_10device_ptrIKiEEEEyS9_fNS7_10__identityEEEvT0_PT3_T1_NS0_13GridEvenShareISO_EET2_T4__param_5[1]
)
.maxntid 256
{
	.reg .pred 	%p<57>;
	.reg .b16 	%rs<4>;
	.reg .b32 	%r<297>;
	.reg .b32 	%f<324>;
	.reg .b64 	%rd<78>;
	// demoted variable
	.shared .align 4 .b8 _ZZN3cub18CUB_300001_SM_10006detail6reduce18DeviceReduceKernelINS2_10policy_hubIfyN4cuda3std3__44plusIfEEE10Policy1000EN6thrust24THRUST_300001_SM_1000_NS6detail15normal_iteratorINSD_10device_ptrIKiEEEEyS9_fNS7_10__identityEEEvT0_PT3_T1_NS0_13GridEvenShareISO_EET2_T4_E12temp_storage[44];
	ld.param.u64 	%rd1, [_ZN3cub18CUB_300001_SM_10006detail6reduce18DeviceReduceKernelINS2_10policy_hubIfyN4cuda3std3__44plusIfEEE10Policy1000EN6thrust24THRUST_300001_SM_1000_NS6detail15normal_iteratorINSD_10device_ptrIKiEEEEyS9_fNS7_10__identityEEEvT0_PT3_T1_NS0_13GridEvenShareISO_EET2_T4__param_3+32];
	ld.param.u32 	%r1, [_ZN3cub18CUB_300001_SM_10006detail6reduce18DeviceReduceKernelINS2_10policy_hubIfyN4cuda3std3__44plusIfEEE10Policy1000EN6thrust24THRUST_300001_SM_1000_NS6detail15normal_iteratorINSD_10device_ptrIKiEEEEyS9_fNS7_10__identityEEEvT0_PT3_T1_NS0_13GridEvenShareISO_EET2_T4__param_3+40];
	ld.param.u64 	%rd25, [_ZN3cub18CUB_300001_SM_10006detail6reduce18DeviceReduceKernelINS2_10policy_hubIfyN4cuda3std3__44plusIfEEE10Policy1000EN6thrust24THRUST_300001_SM_1000_NS6detail15normal_iteratorINSD_10device_ptrIKiEEEEyS9_fNS7_10__identityEEEvT0_PT3_T1_NS0_13GridEvenShareISO_EET2_T4__param_0];
	cvta.to.global.u64 	%rd2, %rd25;
	mov.u32 	%r2, %ctaid.x;
	shl.b32 	%r50, %r1, 12;
	cvt.s64.s32 	%rd3, %r50;
	shl.b32 	%r51, %r2, 12;
	cvt.u64.u32 	%rd4, %r51;
	sub.s64 	%rd5, %rd1, %rd4;
	setp.gt.u64 	%p1, %rd5, 4095;
	@%p1 bra 	$L__BB5_25;
	cvt.u32.u64 	%r173, %rd4;
	cvt.u32.u64 	%r3, %rd1;
	sub.s32 	%r4, %r3, %r173;
	mov.u32 	%r5, %tid.x;
	setp.ge.s32 	%p23, %r5, %r4;
	mov.f32 	%f312, 0f00000000;
	mov.u32 	%r284, %r5;
	@%p23 bra 	$L__BB5_3;
	add.s32 	%r175, %r173, %r5;
	mul.wide.u32 	%rd51, %r175, 4;
	add.s64 	%rd52, %rd2, %rd51;
	ld.global.u32 	%r176, [%rd52];
	cvt.rn.f32.s32 	%f312, %r176;
	add.s32 	%r284, %r5, 256;
$L__BB5_3:
	setp.ge.s32 	%p24, %r284, %r4;
	@%p24 bra 	$L__BB5_16;
	not.b32 	%r178, %r284;
	add.s32 	%r179, %r178, %r3;
	sub.s32 	%r180, %r179, %r173;
	shr.u32 	%r181, %r180, 8;
	add.s32 	%r8, %r181, 1;
	and.b32  	%r9, %r8, 15;
	setp.lt.u32 	%p25, %r180, 3840;
	@%p25 bra 	$L__BB5_7;
	and.b32  	%r182, %r8, 33554416;
	neg.s32 	%r282, %r182;
	mul.wide.u32 	%rd53, %r2, 16384;
	mul.wide.u32 	%rd54, %r284, 4;
	or.b64  	%rd55, %rd53, %rd54;
	add.s64 	%rd56, %rd55, %rd2;
	add.s64 	%rd72, %rd56, 8192;
$L__BB5_6:
	.pragma "nounroll";
	ld.global.u32 	%r183, [%rd72+-8192];
	cvt.rn.f32.s32 	%f187, %r183;
	add.f32 	%f188, %f312, %f187;
	ld.global.u32 	%r184, [%rd72+-7168];
	cvt.rn.f32.s32 	%f189, %r184;
	add.f32 	%f190, %f188, %f189;
	ld.global.u32 	%r185, [%rd72+-6144];
	cvt.rn.f32.s32 	%f191, %r185;
	add.f32 	%f192, %f190, %f191;
	ld.global.u32 	%r186, [%rd72+-5120];
	cvt.rn.f32.s32 	%f193, %r186;
	add.f32 	%f194, %f192, %f193;
	ld.global.u32 	%r187, [%rd72+-4096];
	cvt.rn.f32.s32 	%f195, %r187;
	add.f32 	%f196, %f194, %f195;
	ld.global.u32 	%r188, [%rd72+-3072];
	cvt.rn.f32.s32 	%f197, %r188;
	add.f32 	%f198, %f196, %f197;
	ld.global.u32 	%r189, [%rd72+-2048];
	cvt.rn.f32.s32 	%f199, %r189;
	add.f32 	%f200, %f198, %f199;
	ld.global.u32 	%r190, [%rd72+-1024];
	cvt.rn.f32.s32 	%f201, %r190;
	add.f32 	%f202, %f200, %f201;
	ld.global.u32 	%r191, [%rd72];
	cvt.rn.f32.s32 	%f203, %r191;
	add.f32 	%f204, %f202, %f203;
	ld.global.u32 	%r192, [%rd72+1024];
	cvt.rn.f32.s32 	%f205, %r192;
	add.f32 	%f206, %f204, %f205;
	ld.global.u32 	%r193, [%rd72+2048];
	cvt.rn.f32.s32 	%f207, %r193;
	add.f32 	%f208, %f206, %f207;
	ld.global.u32 	%r194, [%rd72+3072];
	cvt.rn.f32.s32 	%f209, %r194;
	add.f32 	%f210, %f208, %f209;
	ld.global.u32 	%r195, [%rd72+4096];
	cvt.rn.f32.s32 	%f211, %r195;
	add.f32 	%f212, %f210, %f211;
	ld.global.u32 	%r196, [%rd72+5120];
	cvt.rn.f32.s32 	%f213, %r196;
	add.f32 	%f214, %f212, %f213;
	ld.global.u32 	%r197, [%rd72+6144];
	cvt.rn.f32.s32 	%f215, %r197;
	add.f32 	%f216, %f214, %f215;
	ld.global.u32 	%r198, [%rd72+7168];
	cvt.rn.f32.s32 	%f217, %r198;
	add.f32 	%f312, %f216, %f217;
	add.s32 	%r284, %r284, 4096;
	add.s32 	%r282, %r282, 16;
	add.s64 	%rd72, %rd72, 16384;
	setp.ne.s32 	%p26, %r282, 0;
	@%p26 bra 	$L__BB5_6;
$L__BB5_7:
	setp.eq.s32 	%p27, %r9, 0;
	@%p27 bra 	$L__BB5_16;
	and.b32  	%r16, %r8, 7;
	setp.lt.u32 	%p28, %r9, 8;
	@%p28 bra 	$L__BB5_10;
	cvt.s64.s32 	%rd57, %r284;
	add.s64 	%rd58, %rd57, %rd4;
	shl.b64 	%rd59, %rd58, 2;
	add.s64 	%rd60, %rd2, %rd59;
	ld.global.u32 	%r199, [%rd60];
	cvt.rn.f32.s32 	%f219, %r199;
	add.f32 	%f220, %f312, %f219;
	ld.global.u32 	%r200, [%rd60+1024];
	cvt.rn.f32.s32 	%f221, %r200;
	add.f32 	%f222, %f220, %f221;
	ld.global.u32 	%r201, [%rd60+2048];
	cvt.rn.f32.s32 	%f223, %r201;
	add.f32 	%f224, %f222, %f223;
	ld.global.u32 	%r202, [%rd60+3072];
	cvt.rn.f32.s32 	%f225, %r202;
	add.f32 	%f226, %f224, %f225;
	ld.global.u32 	%r203, [%rd60+4096];
	cvt.rn.f32.s32 	%f227, %r203;
	add.f32 	%f228, %f226, %f227;
	ld.global.u32 	%r204, [%rd60+5120];
	cvt.rn.f32.s32 	%f229, %r204;
	add.f32 	%f230, %f228, %f229;
	ld.global.u32 	%r205, [%rd60+6144];
	cvt.rn.f32.s32 	%f231, %r205;
	add.f32 	%f232, %f230, %f231;
	ld.global.u32 	%r206, [%rd60+7168];
	cvt.rn.f32.s32 	%f233, %r206;
	add.f32 	%f312, %f232, %f233;
	add.s32 	%r284, %r284, 2048;
$L__BB5_10:
	setp.eq.s32 	%p29, %r16, 0;
	@%p29 bra 	$L__BB5_16;
	and.b32  	%r19, %r8, 3;
	setp.lt.u32 	%p30, %r16, 4;
	@%p30 bra 	$L__BB5_13;
	cvt.s64.s32 	%rd61, %r284;
	add.s64 	%rd62, %rd61, %rd4;
	shl.b64 	%rd63, %rd62, 2;
	add.s64 	%rd64, %rd2, %rd63;
	ld.global.u32 	%r207, [%rd64];
	cvt.rn.f32.s32 	%f235, %r207;
	add.f32 	%f236, %f312, %f235;
	ld.global.u32 	%r208, [%rd64+1024];
	cvt.rn.f32.s32 	%f237, %r208;
	add.f32 	%f238, %f236, %f237;
	ld.global.u32 	%r209, [%rd64+2048];
	cvt.rn.f32.s32 	%f239, %r209;
	add.f32 	%f240, %f238, %f239;
	ld.global.u32 	%r210, [%rd64+3072];
	cvt.rn.f32.s32 	%f241, %r210;
	add.f32 	%f312, %f240, %f241;
	add.s32 	%r284, %r284, 1024;
$L__BB5_13:
	setp.eq.s32 	%p31, %r19, 0;
	@%p31 bra 	$L__BB5_16;
	mul.wide.u32 	%rd65, %r2, 16384;
	add.s64 	%rd9, %rd2, %rd65;
	neg.s32 	%r287, %r19;
$L__BB5_15:
	.pragma "nounroll";
	mul.wide.s32 	%rd66, %r284, 4;
	add.s64 	%rd67, %rd9, %rd66;
	ld.global.u32 	%r211, [%rd67];
	cvt.rn.f32.s32 	%f242, %r211;
	add.f32 	%f312, %f312, %f242;
	add.s32 	%r284, %r284, 256;
	add.s32 	%r287, %r287, 1;
	setp.ne.s32 	%p32, %r287, 0;
	@%p32 bra 	$L__BB5_15;
$L__BB5_16:
	setp.lt.s32 	%p33, %r4, 256;
	@%p33 bra 	$L__BB5_21;
	// begin inline asm
	mov.u32 %r250, %laneid;
	// end inline asm
	mov.b32 	%r252, %f312;
	mov.b32 	%r253, 1;
	mov.b32 	%r274, 31;
	mov.b32 	%r275, -1;
	// begin inline asm
	shfl.sync.down.b32 %r251, %r252, %r253, %r274, %r275;
	// end inline asm
	setp.gt.s32 	%p49, %r250, 30;
	mov.b32 	%f277, %r251;
	add.f32 	%f278, %f312, %f277;
	selp.f32 	%f279, %f312, %f278, %p49;
	mov.b32 	%r257, %f279;
	mov.b32 	%r258, 2;
	// begin inline asm
	shfl.sync.down.b32 %r256, %r257, %r258, %r274, %r275;
	// end inline asm
	setp.gt.s32 	%p50, %r250, 29;
	mov.b32 	%f280, %r256;
	add.f32 	%f281, %f279, %f280;
	selp.f32 	%f282, %f279, %f281, %p50;
	mov.b32 	%r262, %f282;
	mov.b32 	%r263, 4;
	// begin inline asm
	shfl.sync.down.b32 %r261, %r262, %r263, %r274, %r275;
	// end inline asm
	setp.gt.s32 	%p51, %r250, 27;
	mov.b32 	%f283, %r261;
	add.f32 	%f284, %f282, %f283;
	selp.f32 	%f285, %f282, %f284, %p51;
	mov.b32 	%r267, %f285;
	mov.b32 	%r268, 8;
	// begin inline asm
	shfl.sync.down.b32 %r266, %r267, %r268, %r274, %r275;
	// end inline asm
	setp.gt.s32 	%p52, %r250, 23;
	mov.b32 	%f286, %r266;
	add.f32 	%f287, %f285, %f286;
	selp.f32 	%f288, %f285, %f287, %p52;
	mov.b32 	%r272, %f288;
	mov.b32 	%r273, 16;
	// begin inline asm
	shfl.sync.down.b32 %r271, %r272, %r273, %r274, %r275;
	// end inline asm
	setp.gt.s32 	%p53, %r250, 15;
	mov.b32 	%f289, %r271;
	add.f32 	%f16, %f288, %f289;
	selp.f32 	%f323, %f288, %f16, %p53;
	setp.ne.s32 	%p54, %r250, 0;
	@%p54 bra 	$L__BB5_19;
	shr.u32 	%r276, %r5, 3;
	and.b32  	%r277, %r276, 124;
	mov.u32 	%r278, _ZZN3cub18CUB_300001_SM_10006detail6reduce18DeviceReduceKernelINS2_10policy_hubIfyN4cuda3std3__44plusIfEEE10Policy1000EN6thrust24THRUST_300001_SM_1000_NS6detail15normal_iteratorINSD_10device_ptrIKiEEEEyS9_fNS7_10__identityEEEvT0_PT3_T1_NS0_13GridEvenShareISO_EET2_T4_E12temp_storage;
	add.s32 	%r279, %r278, %r277;
	st.shared.f32 	[%r279+8], %f16;
$L__BB5_19:
	bar.sync 	0;
	setp.ne.s32 	%p55, %r5, 0;
	@%p55 bra 	$L__BB5_46;
	ld.shared.f32 	%f290, [_ZZN3cub18CUB_300001_SM_10006detail6reduce18DeviceReduceKernelINS2_10policy_hubIfyN4cuda3std3__44plusIfEEE10Policy1000EN6thrust24THRUST_300001_SM_1000_NS6detail15normal_iteratorINSD_10device_ptrIKiEEEEyS9_fNS7_10__identityEEEvT0_PT3_T1_NS0_13GridEvenShareISO_EET2_T4_E12temp_storage+12];
	add.f32 	%f291, %f323, %f290;
	ld.shared.f32 	%f292, [_ZZN3cub18CUB_300001_SM_10006detail6reduce18DeviceReduceKernelINS2_10policy_hubIfyN4cuda3std3__44plusIfEEE10Policy1000EN6thrust24THRUST_300001_SM_1000_NS6detail15normal_iteratorINSD_10device_ptrIKiEEEEyS9_fNS7_10__identityEEEvT0_PT3_T1_NS0_13GridEvenShareISO_EET2_T4_E12temp_storage+16];
	add.f32 	%f293, %f291, %f292;
	ld.shared.f32 	%f294, [_ZZN3cub18CUB_300001_SM_10006detail6reduce18DeviceReduceKernelINS2_10policy_hubIfyN4cuda3std3__44plusIfEEE10Policy1000EN6thrust24THRUST_300001_SM_1000_NS6detail15normal_iteratorINSD_10device_ptrIKiEEEEyS9_fNS7_10__identityEEEvT0_PT3_T1_NS0_13GridEvenShareISO_EET2_T4_E12temp_storage+20];
	add.f32 	%f295, %f293, %f294;
	ld.shared.f32 	%f296, [_ZZN3cub18CUB_300001_SM_10006detail6reduce18DeviceReduceKernelINS2_10policy_hubIfyN4cuda3std3__44plusIfEEE10Policy1000EN6thrust24THRUST_300001_SM_1000_NS6detail15normal_iteratorINSD_10device_ptrIKiEEEEyS9_fNS7_10__identityEEEvT0_PT3_T1_NS0_13GridEvenShareISO_EET2_T4_E12temp_storage+24];
	add.f32 	%f297, %f295, %f296;
	ld.shared.f32 	%f298, [_ZZN3cub18CUB_300001_SM_10006detail6reduce18DeviceReduceKernelINS2_10policy_hubIfyN4cuda3std3__44plusIfEEE10Policy1000EN6thrust24THRUST_300001_SM_1000_NS6detail15normal_iteratorINSD_10device_ptrIKiEEEEyS9_fNS7_10__identityEEEvT0_PT3_T1_NS0_13GridEvenShareISO_EET2_T4_E12temp_storage+28];
	add.f32 	%f299, %f297, %f298;
	ld.shared.f32 	%f300, [_ZZN3cub18CUB_300001_SM_10006detail6reduce18DeviceReduceKernelINS2_10policy_hubIfyN4cuda3std3__44plusIfEEE10Policy1000EN6thrust24THRUST_300001_SM_1000_NS6detail15normal_iteratorINSD_10device_ptrIKiEEEEyS9_fNS7_10__identityEEEvT0_PT3_T1_NS0_13GridEvenShareISO_EET2_T4_E12temp_storage+32];
	add.f32 	%f301, %f299, %f300;
	ld.shared.f32 	%f302, [_ZZN3cub18CUB_300001_SM_10006detail6reduce18DeviceReduceKernelINS2_10policy_hubIfyN4cuda3std3__44plusIfEEE10Policy1000EN6thrust24THRUST_300001_SM_1000_NS6detail15normal_iteratorINSD_10device_ptrIKiEEEEyS9_fNS7_10__identityEEEvT0_PT3_T1_NS0_13GridEvenShareISO_EET2_T4_E12temp_storage+36];
	add.f32 	%f323, %f301, %f302;
	bra.uni 	$L__BB5_46;
$L__BB5_21:
	// begin inline asm
	mov.u32 %r212, %laneid;
	// end inline asm
	and.b32  	%r238, %r5, 992;
	add.s32 	%r239, %r238, 32;
	setp.gt.s32 	%p34, %r239, %r4;
	not.b32 	%r240, %r238;
	add.s32 	%r241, %r4, %r240;
	selp.b32 	%r236, %r241, 31, %p34;
	mov.b32 	%r214, %f312;
	mov.b32 	%r215, 1;
	mov.b32 	%r237, -1;
	// begin inline asm
	shfl.sync.down.b32 %r213, %r214, %r215, %r236, %r237;
	// end inline asm
	setp.lt.s32 	%p35, %r212, %r236;
	mov.b32 	%f243, %r213;
	add.f32 	%f244, %f312, %f243;
	selp.f32 	%f245, %f244, %f312, %p35;
	mov.b32 	%r219, %f245;
	mov.b32 	%r220, 2;
	// begin inline asm
	shfl.sync.down.b32 %r218, %r219, %r220, %r236, %r237;
	// end inline asm
	add.s32 	%r242, %r212, 2;
	setp.gt.s32 	%p36, %r242, %r236;
	mov.b32 	%f246, %r218;
	add.f32 	%f247, %f245, %f246;
	selp.f32 	%f248, %f245, %f247, %p36;
	mov.b32 	%r224, %f248;
	mov.b32 	%r225, 4;
	// begin inline asm
	shfl.sync.down.b32 %r223, %r224, %r225, %r236, %r237;
	// end inline asm
	add.s32 	%r243, %r212, 4;
	setp.gt.s32 	%p37, %r243, %r236;
	mov.b32 	%f249, %r223;
	add.f32 	%f250, %f248, %f249;
	selp.f32 	%f251, %f248, %f250, %p37;
	mov.b32 	%r229, %f251;
	mov.b32 	%r230, 8;
	// begin inline asm
	shfl.sync.down.b32 %r228, %r229, %r230, %r236, %r237;
	// end inline asm
	add.s32 	%r244, %r212, 8;
	setp.gt.s32 	%p38, %r244, %r236;
	mov.b32 	%f252, %r228;
	add.f32 	%f253, %f251, %f252;
	selp.f32 	%f254, %f251, %f253, %p38;
	mov.b32 	%r234, %f254;
	mov.b32 	%r235, 16;
	// begin inline asm
	shfl.sync.down.b32 %r233, %r234, %r235, %r236, %r237;
	// end inline asm
	add.s32 	%r245, %r212, 16;
	setp.gt.s32 	%p39, %r245, %r236;
	mov.b32 	%f255, %r233;
	add.f32 	%f256, %f254, %f255;
	selp.f32 	%f323, %f254, %f256, %p39;
	setp.ne.s32 	%p40, %r212, 0;
	@%p40 bra 	$L__BB5_23;
	shr.u32 	%r246, %r5, 3;
	and.b32  	%r247, %r246, 124;
	mov.u32 	%r248, _ZZN3cub18CUB_300001_SM_10006detail6reduce18DeviceReduceKernelINS2_10policy_hubIfyN4cuda3std3__44plusIfEEE10Policy1000EN6thrust24THRUST_300001_SM_1000_NS6detail15normal_iteratorINSD_10device_ptrIKiEEEEyS9_fNS7_10__identityEEEvT0_PT3_T1_NS0_13GridEvenShareISO_EET2_T4_E12temp_storage;
	add.s32 	%r249, %r248, %r247;
	st.shared.f32 	[%r249+8], %f323;
$L__BB5_23:
	bar.sync 	0;
	setp.ne.s32 	%p41, %r5, 0;
	@%p41 bra 	$L__BB5_46;
	setp.gt.s32 	%p42, %r4, 32;
	ld.shared.f32 	%f257, [_ZZN3cub18CUB_300001_SM_10006detail6reduce18DeviceReduceKernelINS2_10policy_hubIfyN4cuda3std3__44plusIfEEE10Policy1000EN6thrust24THRUST_300001_SM_1000_NS6detail15normal_iteratorINSD_10device_ptrIKiEEEEyS9_fNS7_10__identityEEEvT0_PT3_T1_NS0_13GridEvenShareISO_EET2_T4_E12temp_storage+12];
	add.f32 	%f258, %f323, %f257;
	selp.f32 	%f259, %f258, %f323, %p42;
	setp.gt.s32 	%p43, %r4, 64;
	ld.shared.f32 	%f260, [_ZZN3cub18CUB_300001_SM_10006detail6reduce18DeviceReduceKernelINS2_10policy_hubIfyN4cuda3std3__44plusIfEEE10Policy1000EN6thrust24THRUST_300001_SM_1000_NS6detail15normal_iteratorINSD_10device_ptrIKiEEEEyS9_fNS7_10__identityEEEvT0_PT3_T1_NS0_13GridEvenShareISO_EET2_T4_E12temp_storage+16];
	add.f32 	%f261, %f260, %f259;
	selp.f32 	%f262, %f261, %f259, %p43;
	setp.gt.s32 	%p44, %r4, 96;
	ld.shared.f32 	%f263, [_ZZN3cub18CUB_300001_SM_10006detail6reduce18DeviceReduceKernelINS2_10policy_hubIfyN4cuda3std3__44plusIfEEE10Policy1000EN6thrust24THRUST_300001_SM_1000_NS6detail15normal_iteratorINSD_10device_ptrIKiEEEEyS9_fNS7_10__identityEEEvT0_PT3_T1_NS0_13GridEvenShareISO_EET2_T4_E12temp_storage+20];
	add.f32 	%f264, %f263, %f262;
	selp.f32 	%f265, %f264, %f262, %p44;
	setp.gt.s32 	%p45, %r4, 128;
	ld.shared.f32 	%f266, [_ZZN3cub18CUB_300001_SM_10006detail6reduce18DeviceReduceKernelINS2_10policy_hubIfyN4cuda3std3__44plusIfEEE10Policy1000EN6thrust24THRUST_300001_SM_1000_NS6detail15normal_iteratorINSD_10device_ptrIKiEEEEyS9_fNS7_10__identityEEEvT0_PT3_T1_NS0_13GridEvenShareISO_EET2_T4_E12temp_storage+24];
	add.f32 	%f267, %f266, %f265;
	selp.f32 	%f268, %f267, %f265, %p45;
	setp.gt.s32 	%p46, %r4, 160;
	ld.shared.f32 	%f269, [_ZZN3cub18CUB_300001_SM_10006detail6reduce18DeviceReduceKernelINS2_10policy_hubIfyN4cuda3std3__44plusIfEEE10Policy1000EN6thrust24THRUST_300001_SM_1000_NS6detail15normal_iteratorINSD_10device_ptrIKiEEEEyS9_fNS7_10__identityEEEvT0_PT3_T1_NS0_13GridEvenShareISO_EET2_T4_E12temp_storage+28];
	add.f32 	%f270, %f269, %f268;
	selp.f32 	%f271, %f270, %f268, %p46;
	setp.gt.s32 	%p47, %r4, 192;
	ld.shared.f32 	%f272, [_ZZN3cub18CUB_300001_SM_10006detail6reduce18DeviceReduceKernelINS2_10policy_hubIfyN4cuda3std3__44plusIfEEE10Policy1000EN6thrust24THRUST_300001_SM_1000_NS6detail15normal_iteratorINSD_10device_ptrIKiEEEEyS9_fNS7_10__identityEEEvT0_PT3_T1_NS0_13GridEvenShareISO_EET2_T4_E12temp_storage+32];
	add.f32 	%f273, %f272, %f271;
	selp.f32 	%f274, %f273, %f271, %p47;
	setp.gt.s32 	%p48, %r4, 224;
	ld.shared.f32 	%f275, [_ZZN3cub18CUB_300001_SM_10006detail6reduce18DeviceReduceKernelINS2_10policy_hubIfyN4cuda3std3__44plusIfEEE10Policy1000EN6thrust24THRUST_300001_SM_1000_NS6detail15normal_iteratorINSD_10device_ptrIKiEEEEyS9_fNS7_10__identityEEEvT0_PT3_T1_NS0_13GridEvenShareISO_EET2_T4_E12temp_storage+36];
	add.f32 	%f276, %f275, %f274;
	selp.f32 	%f323, %f276, %f274, %p48;
	bra.uni 	$L__BB5_46;
$L__BB5_25:
	cvt.u32.u64 	%r52, %rd4;
	mov.u32 	%r27, %tid.x;
	add.s32 	%r53, %r27, %r52;
	mul.wide.u32 	%rd26, %r53, 4;
	add.s64 	%rd27, %rd2, %rd26;
	ld.global.u32 	%r54, [%rd27];
	cvt.rn.f32.s32 	%f41, %r54;
	ld.global.u32 	%r55, [%rd27+1024];
	cvt.rn.f32.s32 	%f42, %r55;
	ld.global.u32 	%r56, [%rd27+2048];
	cvt.rn.f32.s32 	%f43, %r56;
	ld.global.u32 	%r57, [%rd27+3072];
	cvt.rn.f32.s32 	%f44, %r57;
	ld.global.u32 	%r58, [%rd27+4096];
	cvt.rn.f32.s32 	%f45, %r58;
	ld.global.u32 	%r59, [%rd27+5120];
	cvt.rn.f32.s32 	%f46, %r59;
	ld.global.u32 	%r60, [%rd27+6144];
	cvt.rn.f32.s32 	%f47, %r60;
	ld.global.u32 	%r61, [%rd27+7168];
	cvt.rn.f32.s32 	%f48, %r61;
	ld.global.u32 	%r62, [%rd27+8192];
	cvt.rn.f32.s32 	%f49, %r62;
	ld.global.u32 	%r63, [%rd27+9216];
	cvt.rn.f32.s32 	%f50, %r63;
	ld.global.u32 	%r64, [%rd27+10240];
	cvt.rn.f32.s32 	%f51, %r64;
	ld.global.u32 	%r65, [%rd27+11264];
	cvt.rn.f32.s32 	%f52, %r65;
	ld.global.u32 	%r66, [%rd27+12288];
	cvt.rn.f32.s32 	%f53, %r66;
	ld.global.u32 	%r67, [%rd27+13312];
	cvt.rn.f32.s32 	%f54, %r67;
	ld.global.u32 	%r68, [%rd27+14336];
	cvt.rn.f32.s32 	%f55, %r68;
	ld.global.u32 	%r69, [%rd27+15360];
	cvt.rn.f32.s32 	%f56, %r69;
	add.f32 	%f57, %f41, %f42;
	add.f32 	%f58, %f43, %f44;
	add.f32 	%f59, %f45, %f46;
	add.f32 	%f60, %f47, %f48;
	add.f32 	%f61, %f49, %f50;
	add.f32 	%f62, %f51, %f52;
	add.f32 	%f63, %f53, %f54;
	add.f32 	%f64, %f55, %f56;
	add.f32 	%f65, %f57, %f58;
	add.f32 	%f66, %f59, %f60;
	add.f32 	%f67, %f61, %f62;
	add.f32 	%f68, %f63, %f64;
	add.f32 	%f69, %f65, %f66;
	add.f32 	%f70, %f67, %f68;
	add.f32 	%f322, %f69, %f70;
	setp.lt.u64 	%p2, %rd5, %rd3;
	@%p2 bra 	$L__BB5_42;
	cvt.u32.u64 	%r71, %rd3;
	cvt.u64.u32 	%rd28, %r27;
	add.s64 	%rd74, %rd4, %rd3;
	cvt.u32.u64 	%r28, %rd1;
	not.b32 	%r73, %r27;
	add.s32 	%r74, %r73, %r28;
	sub.s32 	%r75, %r74, %r71;
	sub.s32 	%r289, %r75, %r52;
	add.s64 	%rd29, %rd74, %rd28;
	shl.b64 	%rd30, %rd29, 2;
	add.s64 	%rd31, %rd30, %rd2;
	add.s64 	%rd73, %rd31, 8192;
	mov.b32 	%r290, 0;
	shl.b32 	%r76, %r1, 12;
	mov.u64 	%rd75, %rd4;
$L__BB5_27:
	cvt.s64.s32 	%rd15, %r76;
	add.s64 	%rd75, %rd75, %rd15;
	add.s64 	%rd32, %rd1, -4096;
	setp.gt.u64 	%p3, %rd75, %rd32;
	@%p3 bra 	$L__BB5_29;
	shl.b32 	%r77, %r1, 12;
	cvt.s64.s32 	%rd33, %r77;
	cvt.u64.u32 	%rd34, %r27;
	add.s64 	%rd35, %rd75, %rd34;
	shl.b64 	%rd36, %rd35, 2;
	add.s64 	%rd37, %rd2, %rd36;
	ld.global.u32 	%r78, [%rd37];
	cvt.rn.f32.s32 	%f71, %r78;
	ld.global.u32 	%r79, [%rd37+1024];
	cvt.rn.f32.s32 	%f72, %r79;
	ld.global.u32 	%r80, [%rd37+2048];
	cvt.rn.f32.s32 	%f73, %r80;
	ld.global.u32 	%r81, [%rd37+3072];
	cvt.rn.f32.s32 	%f74, %r81;
	ld.global.u32 	%r82, [%rd37+4096];
	cvt.rn.f32.s32 	%f75, %r82;
	ld.global.u32 	%r83, [%rd37+5120];
	cvt.rn.f32.s32 	%f76, %r83;
	ld.global.u32 	%r84, [%rd37+6144];
	cvt.rn.f32.s32 	%f77, %r84;
	ld.global.u32 	%r85, [%rd37+7168];
	cvt.rn.f32.s32 	%f78, %r85;
	ld.global.u32 	%r86, [%rd37+8192];
	cvt.rn.f32.s32 	%f79, %r86;
	ld.global.u32 	%r87, [%rd37+9216];
	cvt.rn.f32.s32 	%f80, %r87;
	ld.global.u32 	%r88, [%rd37+10240];
	cvt.rn.f32.s32 	%f81, %r88;
	ld.global.u32 	%r89, [%rd37+11264];
	cvt.rn.f32.s32 	%f82, %r89;
	ld.global.u32 	%r90, [%rd37+12288];
	cvt.rn.f32.s32 	%f83, %r90;
	ld.global.u32 	%r91, [%rd37+13312];
	cvt.rn.f32.s32 	%f84, %r91;
	ld.global.u32 	%r92, [%rd37+14336];
	cvt.rn.f32.s32 	%f85, %r92;
	ld.global.u32 	%r93, [%rd37+15360];
	cvt.rn.f32.s32 	%f86, %r93;
	add.f32 	%f87, %f322, %f71;
	add.f32 	%f88, %f72, %f73;
	add.f32 	%f89, %f74, %f75;
	add.f32 	%f90, %f76, %f77;
	add.f32 	%f91, %f78, %f79;
	add.f32 	%f92, %f80, %f81;
	add.f32 	%f93, %f82, %f83;
	add.f32 	%f94, %f84, %f85;
	add.f32 	%f95, %f87, %f88;
	add.f32 	%f96, %f89, %f90;
	add.f32 	%f97, %f91, %f92;
	add.f32 	%f98, %f93, %f94;
	add.f32 	%f99, %f95, %f96;
	add.f32 	%f100, %f97, %f98;
	add.f32 	%f101, %f99, %f100;
	add.f32 	%f322, %f101, %f86;
	sub.s64 	%rd38, %rd1, %rd75;
	setp.lt.u64 	%p4, %rd38, %rd33;
	add.s32 	%r290, %r290, 1;
	add.s64 	%rd74, %rd74, %rd33;
	sub.s32 	%r289, %r289, %r77;
	mul.wide.s32 	%rd39, %r77, 4;
	add.s64 	%rd73, %rd73, %rd39;
	@%p4 bra 	$L__BB5_42;
	bra.uni 	$L__BB5_27;
$L__BB5_29:
	setp.le.u64 	%p5, %rd1, %rd75;
	cvt.u32.u64 	%r94, %rd75;
	cvt.u32.u64 	%r95, %rd1;
	sub.s32 	%r96, %r95, %r94;
	setp.ge.s32 	%p6, %r27, %r96;
	or.pred  	%p7, %p5, %p6;
	@%p7 bra 	$L__BB5_42;
	cvt.u32.u64 	%r98, %rd15;
	cvt.u32.u64 	%r99, %rd4;
	not.b32 	%r100, %r27;
	add.s32 	%r101, %r100, %r28;
	add.s32 	%r102, %r98, %r99;
	sub.s32 	%r103, %r101, %r102;
	mul.lo.s32 	%r104, %r1, %r290;
	shl.b32 	%r105, %r104, 12;
	sub.s32 	%r106, %r103, %r105;
	shr.u32 	%r107, %r106, 8;
	add.s32 	%r34, %r107, 1;
	and.b32  	%r35, %r34, 15;
	setp.lt.u32 	%p8, %r106, 3840;
	mov.u32 	%r293, %r27;
	@%p8 bra 	$L__BB5_33;
	shr.u32 	%r108, %r289, 8;
	add.s32 	%r109, %r108, 1;
	and.b32  	%r110, %r109, 33554416;
	neg.s32 	%r291, %r110;
	mov.u32 	%r293, %r27;
$L__BB5_32:
	.pragma "nounroll";
	ld.global.u32 	%r111, [%rd73+-8192];
	cvt.rn.f32.s32 	%f103, %r111;
	add.f32 	%f104, %f322, %f103;
	ld.global.u32 	%r112, [%rd73+-7168];
	cvt.rn.f32.s32 	%f105, %r112;
	add.f32 	%f106, %f104, %f105;
	ld.global.u32 	%r113, [%rd73+-6144];
	cvt.rn.f32.s32 	%f107, %r113;
	add.f32 	%f108, %f106, %f107;
	ld.global.u32 	%r114, [%rd73+-5120];
	cvt.rn.f32.s32 	%f109, %r114;
	add.f32 	%f110, %f108, %f109;
	ld.global.u32 	%r115, [%rd73+-4096];
	cvt.rn.f32.s32 	%f111, %r115;
	add.f32 	%f112, %f110, %f111;
	ld.global.u32 	%r116, [%rd73+-3072];
	cvt.rn.f32.s32 	%f113, %r116;
	add.f32 	%f114, %f112, %f113;
	ld.global.u32 	%r117, [%rd73+-2048];
	cvt.rn.f32.s32 	%f115, %r117;
	add.f32 	%f116, %f114, %f115;
	ld.global.u32 	%r118, [%rd73+-1024];
	cvt.rn.f32.s32 	%f117, %r118;
	add.f32 	%f118, %f116, %f117;
	ld.global.u32 	%r119, [%rd73];
	cvt.rn.f32.s32 	%f119, %r119;
	add.f32 	%f120, %f118, %f119;
	ld.global.u32 	%r120, [%rd73+1024];
	cvt.rn.f32.s32 	%f121, %r120;
	add.f32 	%f122, %f120, %f121;
	ld.global.u32 	%r121, [%rd73+2048];
	cvt.rn.f32.s32 	%f123, %r121;
	add.f32 	%f124, %f122, %f123;
	ld.global.u32 	%r122, [%rd73+3072];
	cvt.rn.f32.s32 	%f125, %r122;
	add.f32 	%f126, %f124, %f125;
	ld.global.u32 	%r123, [%rd73+4096];
	cvt.rn.f32.s32 	%f127, %r123;
	add.f32 	%f128, %f126, %f127;
	ld.global.u32 	%r124, [%rd73+5120];
	cvt.rn.f32.s32 	%f129, %r124;
	add.f32 	%f130, %f128, %f129;
	ld.global.u32 	%r125, [%rd73+6144];
	cvt.rn.f32.s32 	%f131, %r125;
	add.f32 	%f132, %f130, %f131;
	ld.global.u32 	%r126, [%rd73+7168];
	cvt.rn.f32.s32 	%f133, %r126;
	add.f32 	%f322, %f132, %f133;
	add.s32 	%r293, %r293, 4096;
	add.s32 	%r291, %r291, 16;
	add.s64 	%rd73, %rd73, 16384;
	setp.ne.s32 	%p9, %r291, 0;
	@%p9 bra 	$L__BB5_32;
$L__BB5_33:
	setp.eq.s32 	%p10, %r35, 0;
	@%p10 bra 	$L__BB5_42;
	and.b32  	%r42, %r34, 7;
	setp.lt.u32 	%p11, %r35, 8;
	@%p11 bra 	$L__BB5_36;
	cvt.u64.u32 	%rd40, %r293;
	add.s64 	%rd41, %rd75, %rd40;
	shl.b64 	%rd42, %rd41, 2;
	add.s64 	%rd43, %rd2, %rd42;
	ld.global.u32 	%r127, [%rd43];
	cvt.rn.f32.s32 	%f135, %r127;
	add.f32 	%f136, %f322, %f135;
	ld.global.u32 	%r128, [%rd43+1024];
	cvt.rn.f32.s32 	%f137, %r128;
	add.f32 	%f138, %f136, %f137;
	ld.global.u32 	%r129, [%rd43+2048];
	cvt.rn.f32.s32 	%f139, %r129;
	add.f32 	%f140, %f138, %f139;
	ld.global.u32 	%r130, [%rd43+3072];
	cvt.rn.f32.s32 	%f141, %r130;
	add.f32 	%f142, %f140, %f141;
	ld.global.u32 	%r131, [%rd43+4096];
	cvt.rn.f32.s32 	%f143, %r131;
	add.f32 	%f144, %f142, %f143;
	ld.global.u32 	%r132, [%rd43+5120];
	cvt.rn.f32.s32 	%f145, %r132;
	add.f32 	%f146, %f144, %f145;
	ld.global.u32 	%r133, [%rd43+6144];
	cvt.rn.f32.s32 	%f147, %r133;
	add.f32 	%f148, %f146, %f147;
	ld.global.u32 	%r134, [%rd43+7168];
	cvt.rn.f32.s32 	%f149, %r134;
	add.f32 	%f322, %f148, %f149;
	add.s32 	%r293, %r293, 2048;
$L__BB5_36:
	setp.eq.s32 	%p12, %r42, 0;
	@%p12 bra 	$L__BB5_42;
	setp.lt.u32 	%p13, %r42, 4;
	@%p13 bra 	$L__BB5_39;
	cvt.u64.u32 	%rd44, %r293;
	add.s64 	%rd45, %rd75, %rd44;
	shl.b64 	%rd46, %rd45, 2;
	add.s64 	%rd47, %rd2, %rd46;
	ld.global.u32 	%r135, [%rd47];
	cvt.rn.f32.s32 	%f151, %r135;
	add.f32 	%f152, %f322, %f151;
	ld.global.u32 	%r136, [%rd47+1024];
	cvt.rn.f32.s32 	%f153, %r136;
	add.f32 	%f154, %f152, %f153;
	ld.global.u32 	%r137, [%rd47+2048];
	cvt.rn.f32.s32 	%f155, %r137;
	add.f32 	%f156, %f154, %f155;
	ld.global.u32 	%r138, [%rd47+3072];
	cvt.rn.f32.s32 	%f157, %r138;
	add.f32 	%f322, %f156, %f157;
	add.s32 	%r293, %r293, 1024;
$L__BB5_39:
	and.b32  	%r139, %r34, 3;
	setp.eq.s32 	%p14, %r139, 0;
	@%p14 bra 	$L__BB5_42;
	cvt.u64.u32 	%rd48, %r293;
	add.s64 	%rd49, %rd48, %rd74;
	shl.b64 	%rd50, %rd49, 2;
	add.s64 	%rd77, %rd2, %rd50;
	cvt.u16.u32 	%rs1, %r289;
	shr.u16 	%rs2, %rs1, 8;
	add.s16 	%rs3, %rs2, 1;
	cvt.u32.u16 	%r140, %rs3;
	and.b32  	%r141, %r140, 3;
	neg.s32 	%r296, %r141;
$L__BB5_41:
	.pragma "nounroll";
	ld.global.u32 	%r142, [%rd77];
	cvt.rn.f32.s32 	%f158, %r142;
	add.f32 	%f322, %f322, %f158;
	add.s64 	%rd77, %rd77, 1024;
	add.s32 	%r296, %r296, 1;
	setp.ne.s32 	%p15, %r296, 0;
	@%p15 bra 	$L__BB5_41;
$L__BB5_42:
	// begin inline asm
	mov.u32 %r143, %laneid;
	// end inline asm
	mov.b32 	%r145, %f322;
	mov.b32 	%r146, 1;
	mov.b32 	%r167, 31;
	mov.b32 	%r168, -1;
	// begin inline asm
	shfl.sync.down.b32 %r144, %r145, %r146, %r167, %r168;
	// end inline asm
	setp.gt.s32 	%p16, %r143, 30;
	mov.b32 	%f159, %r144;
	add.f32 	%f160, %f322, %f159;
	selp.f32 	%f161, %f322, %f160, %p16;
	mov.b32 	%r150, %f161;
	mov.b32 	%r151, 2;
	// begin inline asm
	shfl.sync.down.b32 %r149, %r150, %r151, %r167, %r168;
	// end inline asm
	setp.gt.s32 	%p17, %r143, 29;
	mov.b32 	%f162, %r149;
	add.f32 	%f163, %f161, %f162;
	selp.f32 	%f164, %f161, %f163, %p17;
	mov.b32 	%r155, %f164;
	mov.b32 	%r156, 4;
	// begin inline asm
	shfl.sync.down.b32 %r154, %r155, %r156, %r167, %r168;
	// end inline asm
	setp.gt.s32 	%p18, %r143, 27;
	mov.b32 	%f165, %r154;
	add.f32 	%f166, %f164, %f165;
	selp.f32 	%f167, %f164, %f166, %p18;
	mov.b32 	%r160, %f167;
	mov.b32 	%r161, 8;
	// begin inline asm
	shfl.sync.down.b32 %r159, %r160, %r161, %r167, %r168;
	// end inline asm
	setp.gt.s32 	%p19, %r143, 23;
	mov.b32 	%f168, %r159;
	add.f32 	%f169, %f167, %f168;
	selp.f32 	%f170, %f167, %f169, %p19;
	mov.b32 	%r165, %f170;
	mov.b32 	%r166, 16;
	// begin inline asm
	shfl.sync.down.b32 %r164, %r165, %r166, %r167, %r168;
	// end inline asm
	setp.gt.s32 	%p20, %r143, 15;
	mov.b32 	%f171, %r164;
	add.f32 	%f37, %f170, %f171;
	selp.f32 	%f323, %f170, %f37, %p20;
	setp.ne.s32 	%p21, %r143, 0;
	@%p21 bra 	$L__BB5_44;
	shr.u32 	%r169, %r27, 3;
	and.b32  	%r170, %r169, 124;
	mov.u32 	%r171, _ZZN3cub18CUB_300001_SM_10006detail6reduce18DeviceReduceKernelINS2_10policy_hubIfyN4cuda3std3__44plusIfEEE10Policy1000EN6thrust24THRUST_300001_SM_1000_NS6detail15normal_iteratorINSD_10device_ptrIKiEEEEyS9_fNS7_10__identityEEEvT0_PT3_T1_NS0_13GridEvenShareISO_EET2_T4_E12temp_storage;
	add.s32 	%r172, %r171, %r170;
	st.shared.f32 	[%r172+8], %f37;
$L__BB5_44:
	bar.sync 	0;
	setp.ne.s32 	%p22, %r27, 0;
	@%p22 bra 	$L__BB5_46;
	ld.shared.f32 	%f172, [_ZZN3cub18CUB_300001_SM_10006detail6reduce18DeviceReduceKernelINS2_10policy_hubIfyN4cuda3std3__44plusIfEEE10Policy1000EN6thrust24THRUST_300001_SM_1000_NS6detail15normal_iteratorINSD_10device_ptrIKiEEEEyS9_fNS7_10__identityEEEvT0_PT3_T1_NS0_13GridEvenShareISO_EET2_T4_E12temp_storage+12];
	add.f32 	%f173, %f323, %f172;
	ld.shared.f32 	%f174, [_ZZN3cub18CUB_300001_SM_10006detail6reduce18DeviceReduceKernelINS2_10policy_hubIfyN4cuda3std3__44plusIfEEE10Policy1000EN6thrust24THRUST_300001_SM_1000_NS6detail15normal_iteratorINSD_10device_ptrIKiEEEEyS9_fNS7_10__identityEEEvT0_PT3_T1_NS0_13GridEvenShareISO_EET2_T4_E12temp_storage+16];
	add.f32 	%f175, %f173, %f174;
	ld.shared.f32 	%f176, [_ZZN3cub18CUB_300001_SM_10006detail6reduce18DeviceReduceKernelINS2_10policy_hubIfyN4cuda3std3__44plusIfEEE10Policy1000EN6thrust24THRUST_300001_SM_1000_NS6detail15normal_iteratorINSD_10device_ptrIKiEEEEyS9_fNS7_10__identityEEEvT0_PT3_T1_NS0_13GridEvenShareISO_EET2_T4_E12temp_storage+20];
	add.f32 	%f177, %f175, %f176;
	ld.shared.f32 	%f178, [_ZZN3cub18CUB_300001_SM_10006detail6reduce18DeviceReduceKernelINS2_10policy_hubIfyN4cuda3std3__44plusIfEEE10Policy1000EN6thrust24THRUST_300001_SM_1000_NS6detail15normal_iteratorINSD_10device_ptrIKiEEEEyS9_fNS7_10__identityEEEvT0_PT3_T1_NS0_13GridEvenShareISO_EET2_T4_E12temp_storage+24];
	add.f32 	%f179, %f177, %f178;
	ld.shared.f32 	%f180, [_ZZN3cub18CUB_300001_SM_10006detail6reduce18DeviceReduceKernelINS2_10policy_hubIfyN4cuda3std3__44plusIfEEE10Policy1000EN6thrust24THRUST_300001_SM_1000_NS6detail15normal_iteratorINSD_10device_ptrIKiEEEEyS9_fNS7_10__identityEEEvT0_PT3_T1_NS0_13GridEvenShareISO_EET2_T4_E12temp_storage+28];
	add.f32 	%f181, %f179, %f180;
	ld.shared.f32 	%f182, [_ZZN3cub18CUB_300001_SM_10006detail6reduce18DeviceReduceKernelINS2_10policy_hubIfyN4cuda3std3__44plusIfEEE10Policy1000EN6thrust24THRUST_300001_SM_1000_NS6detail15normal_iteratorINSD_10device_ptrIKiEEEEyS9_fNS7_10__identityEEEvT0_PT3_T1_NS0_13GridEvenShareISO_EET2_T4_E12temp_storage+32];
	add.f32 	%f183, %f181, %f182;
	ld.shared.f32 	%f184, [_ZZN3cub18CUB_300001_SM_10006detail6reduce18DeviceReduceKernelINS2_10policy_hubIfyN4cuda3std3__44plusIfEEE10Policy1000EN6thrust24THRUST_300001_SM_1000_NS6detail15normal_iteratorINSD_10device_ptrIKiEEEEyS9_fNS7_10__identityEEEvT0_PT3_T1_NS0_13GridEvenShareISO_EET2_T4_E12temp_storage+36];
	add.f32 	%f323, %f183, %f184;
$L__BB5_46:
	mov.u32 	%r280, %tid.x;
	setp.ne.s32 	%p56, %r280, 0;
	@%p56 bra 	$L__BB5_48;
	ld.param.u64 	%rd71, [_ZN3cub18CUB_300001_SM_10006detail6reduce18DeviceReduceKernelINS2_10policy_hubIfyN4cuda3std3__44plusIfEEE10Policy1000EN6thrust24THRUST_300001_SM_1000_NS6detail15normal_iteratorINSD_10device_ptrIKiEEEEyS9_fNS7_10__identityEEEvT0_PT3_T1_NS0_13GridEvenShareISO_EET2_T4__param_1];
	cvta.to.global.u64 	%rd68, %rd71;
	mul.wide.u32 	%rd69, %r2, 4;
	add.s64 	%rd70, %rd68, %rd69;
	st.global.f32 	[%rd70], %f323;
$L__BB5_48:
	ret;

}
	// .globl	_ZN3cub18CUB_300001_SM_10006detail6reduce28DeviceReduceSingleTileKernelINS2_10policy_hubIfyN4cuda3std3__44plusIfEEE10Policy1000EPfSC_iS9_ffNS7_10__identityEEEvT0_T1_T2_T3_T4_T6_
.visible .entry _ZN3cub18CUB_300001_SM_10006detail6reduce28DeviceReduceSingleTileKernelINS2_10policy_hubIfyN4cuda3std3__44plusIfEEE10Policy1000EPfSC_iS9_ffNS7_10__identityEEEvT0_T1_T2_T3_T4_T6_(
	.param .u64 .ptr .align 1 _ZN3cub18CUB_300001_SM_10006detail6reduce28DeviceReduceSingleTileKernelINS2_10policy_hubIfyN4cuda3std3__44plusIfEEE10Policy1000EPfSC_iS9_ffNS7_10__identityEEEvT0_T1_T2_T3_T4_T6__param_0,
	.param .u64 .ptr .align 1 _ZN3cub18CUB_300001_SM_10006detail6reduce28DeviceReduceSingleTileKernelINS2_10policy_hubIfyN4cuda3std3__44plusIfEEE10Policy1000EPfSC_iS9_ffNS7_10__identityEEEvT0_T1_T2_T3_T4_T6__param_1,
	.param .u32 _ZN3cub18CUB_300001_SM_10006detail6reduce28DeviceReduceSingleTileKernelINS2_10policy_hubIfyN4cuda3std3__44plusIfEEE10Policy1000EPfSC_iS9_ffNS7_10__identityEEEvT0_T1_T2_T3_T4_T6__param_2,
	.param .align 1 .b8 _ZN3cub18CUB_300001_SM_10006detail6reduce28DeviceReduceSingleTileKernelINS2_10policy_hubIfyN4cuda3std3__44plusIfEEE10Policy1000EPfSC_iS9_ffNS7_10__identityEEEvT0_T1_T2_T3_T4_T6__param_3[1],
	.param .f32 _ZN3cub18CUB_300001_SM_10006detail6reduce28DeviceReduceSingleTileKernelINS2_10policy_hubIfyN4cuda3std3__44plusIfEEE10Policy1000EPfSC_iS9_ffNS7_10__identityEEEvT0_T1_T2_T3_T4_T6__param_4,
	.param .align 1 .b8 _ZN3cub18CUB_300001_SM_10006detail6reduce28DeviceReduceSingleTileKernelINS2_10policy_hubIfyN4cuda3std3__44plusIfEEE10Policy1000EPfSC_iS9_ffNS7_10__identityEEEvT0_T1_T2_T3_T4_T6__param_5[1]
)
.maxntid 256
.minnctapersm 1
{
	.reg .pred 	%p<97>;
	.reg .b32 	%r<407>;
	.reg .b32 	%f<419>;
	.reg .b64 	%rd<125>;
	// demoted variable
	.shared .align 4 .b8 _ZZN3cub18CUB_300001_SM_10006detail6reduce28DeviceReduceSingleTileKernelINS2_10policy_hubIfyN4cuda3std3__44plusIfEEE10Policy1000EPfSC_iS9_ffNS7_10__identityEEEvT0_T1_T2_T3_T4_T6_E12temp_storage[44];
	ld.param.u64 	%rd16, [_ZN3cub18CUB_300001_SM_10006detail6reduce28DeviceReduceSingleTileKernelINS2_10policy_hubIfyN4cuda3std3__44plusIfEEE10Policy1000EPfSC_iS9_ffNS7_10__identityEEEvT0_T1_T2_T3_T4_T6__param_0];
	ld.param.u64 	%rd17, [_ZN3cub18CUB_300001_SM_10006detail6reduce28DeviceReduceSingleTileKernelINS2_10policy_hubIfyN4cuda3std3__44plusIfEEE10Policy1000EPfSC_iS9_ffNS7_10__identityEEEvT0_T1_T2_T3_T4_T6__param_1];
	ld.param.u32 	%r67, [_ZN3cub18CUB_300001_SM_10006detail6reduce28DeviceReduceSingleTileKernelINS2_10policy_hubIfyN4cuda3std3__44plusIfEEE10Policy1000EPfSC_iS9_ffNS7_10__identityEEEvT0_T1_T2_T3_T4_T6__param_2];
	ld.param.f32 	%f58, [_ZN3cub18CUB_300001_SM_10006detail6reduce28DeviceReduceSingleTileKernelINS2_10policy_hubIfyN4cuda3std3__44plusIfEEE10Policy1000EPfSC_iS9_ffNS7_10__identityEEEvT0_T1_T2_T3_T4_T6__param_4];
	cvta.to.global.u64 	%rd1, %rd17;
	setp.ne.s32 	%p1, %r67, 0;
	@%p1 bra 	$L__BB6_3;
	mov.u32 	%r380, %tid.x;
	setp.ne.s32 	%p96, %r380, 0;
	@%p96 bra 	$L__BB6_74;
	st.global.f32 	[%rd1], %f58;
	bra.uni 	$L__BB6_74;
$L__BB6_3:
	and.b64  	%rd18, %rd16, 15;
	setp.ne.s64 	%p2, %rd18, 0;
	@%p2 bra 	$L__BB6_38;
	setp.gt.s32 	%p49, %r67, 4095;
	@%p49 bra 	$L__BB6_22;
	mov.u32 	%r1, %tid.x;
	setp.ge.s32 	%p66, %r1, %r67;
	mov.f32 	%f397, 0f00000000;
	mov.u32 	%r384, %r1;
	@%p66 bra 	$L__BB6_7;
	mul.wide.u32 	%rd113, %r1, 4;
	add.s64 	%rd112, %rd16, %rd113;
	// begin inline asm
	ld.global.nc.u32 %r300, [%rd112];
	// end inline asm
	mov.b32 	%f397, %r300;
	add.s32 	%r384, %r1, 256;
$L__BB6_7:
	setp.ge.s32 	%p67, %r384, %r67;
	@%p67 bra 	$L__BB6_13;
	not.b32 	%r301, %r384;
	add.s32 	%r4, %r67, %r301;
	and.b32  	%r302, %r4, 768;
	setp.eq.s32 	%p68, %r302, 768;
	@%p68 bra 	$L__BB6_11;
	mul.wide.u32 	%rd114, %r384, 4;
	add.s64 	%rd121, %rd16, %rd114;
	shr.u32 	%r303, %r4, 8;
	add.s32 	%r304, %r303, 1;
	and.b32  	%r305, %r304, 3;
	neg.s32 	%r382, %r305;
$L__BB6_10:
	.pragma "nounroll";
	// begin inline asm
	ld.global.nc.u32 %r306, [%rd121];
	// end inline asm
	mov.b32 	%f323, %r306;
	add.f32 	%f397, %f397, %f323;
	add.s32 	%r384, %r384, 256;
	add.s64 	%rd121, %rd121, 1024;
	add.s32 	%r382, %r382, 1;
	setp.ne.s32 	%p69, %r382, 0;
	@%p69 bra 	$L__BB6_10;
$L__BB6_11:
	setp.lt.u32 	%p70, %r4, 768;
	@%p70 bra 	$L__BB6_13;
$L__BB6_12:
	mul.wide.s32 	%rd120, %r384, 4;
	add.s64 	%rd116, %rd16, %rd120;
	// begin inline asm
	ld.global.nc.u32 %r307, [%rd116];
	// end inline asm
	mov.b32 	%f324, %r307;
	add.f32 	%f325, %f397, %f324;
	add.s64 	%rd117, %rd116, 1024;
	// begin inline asm
	ld.global.nc.u32 %r308, [%rd117];
	// end inline asm
	mov.b32 	%f326, %r308;
	add.f32 	%f327, %f325, %f326;
	add.s64 	%rd118, %rd116, 2048;
	// begin inline asm
	ld.global.nc.u32 %r309, [%rd118];
	// end inline asm
	mov.b32 	%f328, %r309;
	add.f32 	%f329, %f327, %f328;
	add.s64 	%rd119, %rd116, 3072;
	// begin inline asm
	ld.global.nc.u32 %r310, [%rd119];
	// end inline asm
	mov.b32 	%f330, %r310;
	add.f32 	%f397, %f329, %f330;
	add.s32 	%r384, %r384, 1024;
	setp.lt.s32 	%p71, %r384, %r67;
	@%p71 bra 	$L__BB6_12;
$L__BB6_13:
	setp.lt.s32 	%p72, %r67, 256;
	@%p72 bra 	$L__BB6_18;
	// begin inline asm
	mov.u32 %r349, %laneid;
	// end inline asm
	mov.b32 	%r351, %f397;
	mov.b32 	%r352, 1;
	mov.b32 	%r373, 31;
	mov.b32 	%r374, -1;
	// begin inline asm
	shfl.sync.down.b32 %r350, %r351, %r352, %r373, %r374;
	// end inline asm
	setp.gt.s32 	%p88, %r349, 30;
	mov.b32 	%f365, %r350;
	add.f32 	%f366, %f397, %f365;
	selp.f32 	%f367, %f397, %f366, %p88;
	mov.b32 	%r356, %f367;
	mov.b32 	%r357, 2;
	// begin inline asm
	shfl.sync.down.b32 %r355, %r356, %r357, %r373, %r374;
	// end inline asm
	setp.gt.s32 	%p89, %r349, 29;
	mov.b32 	%f368, %r355;
	add.f32 	%f369, %f367, %f368;
	selp.f32 	%f370, %f367, %f369, %p89;
	mov.b32 	%r361, %f370;
	mov.b32 	%r362, 4;
	// begin inline asm
	shfl.sync.down.b32 %r360, %r361, %r362, %r373, %r374;
	// end inline asm
	setp.gt.s32 	%p90, %r349, 27;
	mov.b32 	%f371, %r360;
	add.f32 	%f372, %f370, %f371;
	selp.f32 	%f373, %f370, %f372, %p90;
	mov.b32 	%r366, %f373;
	mov.b32 	%r367, 8;
	// begin inline asm
	shfl.sync.down.b32 %r365, %r366, %r367, %r373, %r374;
	// end inline asm
	setp.gt.s32 	%p91, %r349, 23;
	mov.b32 	%f374, %r365;
	add.f32 	%f375, %f373, %f374;
	selp.f32 	%f376, %f373, %f375, %p91;
	mov.b32 	%r371, %f376;
	mov.b32 	%r372, 16;
	// begin inline asm
	shfl.sync.down.b32 %r370, %r371, %r372, %r373, %r374;
	// end inline asm
	setp.gt.s32 	%p92, %r349, 15;
	mov.b32 	%f377, %r370;
	add.f32 	%f10, %f376, %f377;
	selp.f32 	%f418, %f376, %f10, %p92;
	setp.ne.s32 	%p93, %r349, 0;
	@%p93 bra 	$L__BB6_16;
	shr.u32 	%r375, %r1, 3;
	and.b32  	%r376, %r375, 124;
	mov.u32 	%r377, _ZZN3cub18CUB_300001_SM_10006detail6reduce28DeviceReduceSingleTileKernelINS2_10policy_hubIfyN4cuda3std3__44plusIfEEE10Policy1000EPfSC_iS9_ffNS7_10__identityEEEvT0_T1_T2_T3_T4_T6_E12temp_storage;
	add.s32 	%r378, %r377, %r376;
	st.shared.f32 	[%r378+8], %f10;
$L__BB6_16:
	bar.sync 	0;
	setp.ne.s32 	%p94, %r1, 0;
	@%p94 bra 	$L__BB6_72;
	ld.shared.f32 	%f378, [_ZZN3cub18CUB_300001_SM_10006detail6reduce28DeviceReduceSingleTileKernelINS2_10policy_hubIfyN4cuda3std3__44plusIfEEE10Policy1000EPfSC_iS9_ffNS7_10__identityEEEvT0_T1_T2_T3_T4_T6_E12temp_storage+12];
	add.f32 	%f379, %f418, %f378;
	ld.shared.f32 	%f380, [_ZZN3cub18CUB_300001_SM_10006detail6reduce28DeviceReduceSingleTileKernelINS2_10policy_hubIfyN4cuda3std3__44plusIfEEE10Policy1000EPfSC_iS9_ffNS7_10__identityEEEvT0_T1_T2_T3_T4_T6_E12temp_storage+16];
	add.f32 	%f381, %f379, %f380;
	ld.shared.f32 	%f382, [_ZZN3cub18CUB_300001_SM_10006detail6reduce28DeviceReduceSingleTileKernelINS2_10policy_hubIfyN4cuda3std3__44plusIfEEE10Policy1000EPfSC_iS9_ffNS7_10__identityEEEvT0_T1_T2_T3_T4_T6_E12temp_storage+20];
	add.f32 	%f383, %f381, %f382;
	ld.shared.f32 	%f384, [_ZZN3cub18CUB_300001_SM_10006detail6reduce28DeviceReduceSingleTileKernelINS2_10policy_hubIfyN4cuda3std3__44plusIfEEE10Policy1000EPfSC_iS9_ffNS7_10__identityEEEvT0_T1_T2_T3_T4_T6_E12temp_storage+24];
	add.f32 	%f385, %f383, %f384;
	ld.shared.f32 	%f386, [_ZZN3cub18CUB_300001_SM_10006detail6reduce28DeviceReduceSingleTileKernelINS2_10policy_hubIfyN4cuda3std3__44plusIfEEE10Policy1000EPfSC_iS9_ffNS7_10__identityEEEvT0_T1_T2_T3_T4_T6_E12temp_storage+28];
	add.f32 	%f387, %f385, %f386;
	ld.shared.f32 	%f388, [_ZZN3cub18CUB_300001_SM_10006detail6reduce28DeviceReduceSingleTileKernelINS2_10policy_hubIfyN4cuda3std3__44plusIfEEE10Policy1000EPfSC_iS9_ffNS7_10__identityEEEvT0_T1_T2_T3_T4_T6_E12temp_storage+32];
	add.f32 	%f389, %f387, %f388;
	ld.shared.f32 	%f390, [_ZZN3cub18CUB_300001_SM_10006detail6reduce28DeviceReduceSingleTileKernelINS2_10policy_hubIfyN4cuda3std3__44plusIfEEE10Policy1000EPfSC_iS9_ffNS7_10__identityEEEvT0_T1_T2_T3_T4_T6_E12temp_storage+36];
	add.f32 	%f418, %f389, %f390;
	bra.uni 	$L__BB6_72;
$L__BB6_18:
	// begin inline asm
	mov.u32 %r311, %laneid;
	// end inline asm
	and.b32  	%r337, %r1, 992;
	add.s32 	%r338, %r337, 32;
	setp.gt.s32 	%p73, %r338, %r67;
	not.b32 	%r339, %r337;
	add.s32 	%r340, %r67, %r339;
	selp.b32 	%r335, %r340, 31, %p73;
	mov.b32 	%r313, %f397;
	mov.b32 	%r314, 1;
	mov.b32 	%r336, -1;
	// begin inline asm
	shfl.sync.down.b32 %r312, %r313, %r314, %r335, %r336;
	// end inline asm
	setp.lt.s32 	%p74, %r311, %r335;
	mov.b32 	%f331, %r312;
	add.f32 	%f332, %f397, %f331;
	selp.f32 	%f333, %f332, %f397, %p74;
	mov.b32 	%r318, %f333;
	mov.b32 	%r319, 2;
	// begin inline asm
	shfl.sync.down.b32 %r317, %r318, %r319, %r335, %r336;
	// end inline asm
	add.s32 	%r341, %r311, 2;
	setp.gt.s32 	%p75, %r341, %r335;
	mov.b32 	%f334, %r317;
	add.f32 	%f335, %f333, %f334;
	selp.f32 	%f336, %f333, %f335, %p75;
	mov.b32 	%r323, %f336;
	mov.b32 	%r324, 4;
	// begin inline asm
	shfl.sync.down.b32 %r322, %r323, %r324, %r335, %r336;
	// end inline asm
	add.s32 	%r342, %r311, 4;
	setp.gt.s32 	%p76, %r342, %r335;
	mov.b32 	%f337, %r322;
	add.f32 	%f338, %f336, %f337;
	selp.f32 	%f339, %f336, %f338, %p76;
	mov.b32 	%r328, %f339;
	mov.b32 	%r329, 8;
	// begin inline asm
	shfl.sync.down.b32 %r327, %r328, %r329, %r335, %r336;
	// end inline asm
	add.s32 	%r343, %r311, 8;
	setp.gt.s32 	%p77, %r343, %r335;
	mov.b32 	%f340, %r327;
	add.f32 	%f341, %f339, %f340;
	selp.f32 	%f342, %f339, %f341, %p77;
	mov.b32 	%r333, %f342;
	mov.b32 	%r334, 16;
	// begin inline asm
	shfl.sync.down.b32 %r332, %r333, %r334, %r335, %r336;
	// end inline asm
	add.s32 	%r344, %r311, 16;
	setp.gt.s32 	%p78, %r344, %r335;
	mov.b32 	%f343, %r332;
	add.f32 	%f344, %f342, %f343;
	selp.f32 	%f418, %f342, %f344, %p78;
	setp.ne.s32 	%p79, %r311, 0;
	@%p79 bra 	$L__BB6_20;
	shr.u32 	%r345, %r1, 3;
	and.b32  	%r346, %r345, 124;
	mov.u32 	%r347, _ZZN3cub18CUB_300001_SM_10006detail6reduce28DeviceReduceSingleTileKernelINS2_10policy_hubIfyN4cuda3std3__44plusIfEEE10Policy1000EPfSC_iS9_ffNS7_10__identityEEEvT0_T1_T2_T3_T4_T6_E12temp_storage;
	add.s32 	%r348, %r347, %r346;
	st.shared.f32 	[%r348+8], %f418;
$L__BB6_20:
	bar.sync 	0;
	setp.ne.s32 	%p80, %r1, 0;
	@%p80 bra 	$L__BB6_72;
	setp.gt.s32 	%p81, %r67, 32;
	ld.shared.f32 	%f345, [_ZZN3cub18CUB_300001_SM_10006detail6reduce28DeviceReduceSingleTileKernelINS2_10policy_hubIfyN4cuda3std3__44plusIfEEE10Policy1000EPfSC_iS9_ffNS7_10__identityEEEvT0_T1_T2_T3_T4_T6_E12temp_storage+12];
	add.f32 	%f346, %f418, %f345;
	selp.f32 	%f347, %f346, %f418, %p81;
	setp.gt.s32 	%p82, %r67, 64;
	ld.shared.f32 	%f348, [_ZZN3cub18CUB_300001_SM_10006detail6reduce28DeviceReduceSingleTileKernelINS2_10policy_hubIfyN4cuda3std3__44plusIfEEE10Policy1000EPfSC_iS9_ffNS7_10__identityEEEvT0_T1_T2_T3_T4_T6_E12temp_storage+16];
	add.f32 	%f349, %f348, %f347;
	selp.f32 	%f350, %f349, %f347, %p82;
	setp.gt.s32 	%p83, %r67, 96;
	ld.shared.f32 	%f351, [_ZZN3cub18CUB_300001_SM_10006detail6reduce28DeviceReduceSingleTileKernelINS2_10policy_hubIfyN4cuda3std3__44plusIfEEE10Policy1000EPfSC_iS9_ffNS7_10__identityEEEvT0_T1_T2_T3_T4_T6_E12temp_storage+20];
	add.f32 	%f352, %f351, %f350;
	selp.f32 	%f353, %f352, %f350, %p83;
	setp.gt.s32 	%p84, %r67, 128;
	ld.shared.f32 	%f354, [_ZZN3cub18CUB_300001_SM_10006detail6reduce28DeviceReduceSingleTileKernelINS2_10policy_hubIfyN4cuda3std3__44plusIfEEE10Policy1000EPfSC_iS9_ffNS7_10__identityEEEvT0_T1_T2_T3_T4_T6_E12temp_storage+24];
	add.f32 	%f355, %f354, %f353;
	selp.f32 	%f356, %f355, %f353, %p84;
	setp.gt.s32 	%p85, %r67, 160;
	ld.shared.f32 	%f357, [_ZZN3cub18CUB_300001_SM_10006detail6reduce28DeviceReduceSingleTileKernelINS2_10policy_hubIfyN4cuda3std3__44plusIfEEE10Policy1000EPfSC_iS9_ffNS7_10__identityEEEvT0_T1_T2_T3_T4_T6_E12temp_storage+28];
	add.f32 	%f358, %f357, %f356;
	selp.f32 	%f359, %f358, %f356, %p85;
	setp.gt.s32 	%p86, %r67, 192;
	ld.shared.f32 	%f360, [_ZZN3cub18CUB_300001_SM_10006detail6reduce28DeviceReduceSingleTileKernelINS2_10policy_hubIfyN4cuda3std3__44plusIfEEE10Policy1000EPfSC_iS9_ffNS7_10__identityEEEvT0_T1_T2_T3_T4_T6_E12temp_storage+32];
	add.f32 	%f361, %f360, %f359;
	selp.f32 	%f362, %f361, %f359, %p86;
	setp.gt.s32 	%p87, %r67, 224;
	ld.shared.f32 	%f363, [_ZZN3cub18CUB_300001_SM_10006detail6reduce28DeviceReduceSingleTileKernelINS2_10policy_hubIfyN4cuda3std3__44plusIfEEE10Policy1000EPfSC_iS9_ffNS7_10__identityEEEvT0_T1_T2_T3_T4_T6_E12temp_storage+36];
	add.f32 	%f364, %f363, %f362;
	selp.f32 	%f418, %f364, %f362, %p87;
	bra.uni 	$L__BB6_72;
$L__BB6_22:
	mov.u32 	%r13, %tid.x;
	shl.b32 	%r224, %r13, 2;
	mul.wide.u32 	%rd86, %r224, 4;
	add.s64 	%rd76, %rd16, %rd86;
	// begin inline asm
	ld.global.nc.v2.u64 {%rd74, %rd75}, [%rd76];
	// end inline asm
	mov.b64 	{%r225, %r226}, %rd75;
	mov.b64 	{%r227, %r228}, %rd74;
	mov.b32 	%f225, %r228;
	mov.b32 	%f226, %r227;
	mov.b32 	%f227, %r226;
	mov.b32 	%f228, %r225;
	add.s64 	%rd79, %rd76, 4096;
	// begin inline asm
	ld.global.nc.v2.u64 {%rd77, %rd78}, [%rd79];
	// end inline asm
	mov.b64 	{%r229, %r230}, %rd78;
	mov.b64 	{%r231, %r232}, %rd77;
	mov.b32 	%f229, %r232;
	mov.b32 	%f230, %r231;
	mov.b32 	%f231, %r230;
	mov.b32 	%f232, %r229;
	add.s64 	%rd82, %rd76, 8192;
	// begin inline asm
	ld.global.nc.v2.u64 {%rd80, %rd81}, [%rd82];
	// end inline asm
	mov.b64 	{%r233, %r234}, %rd81;
	mov.b64 	{%r235, %r236}, %rd80;
	mov.b32 	%f233, %r236;
	mov.b32 	%f234, %r235;
	mov.b32 	%f235, %r234;
	mov.b32 	%f236, %r233;
	add.s64 	%rd85, %rd76, 12288;
	// begin inline asm
	ld.global.nc.v2.u64 {%rd83, %rd84}, [%rd85];
	// end inline asm
	mov.b64 	{%r237, %r238}, %rd84;
	mov.b64 	{%r239, %r240}, %rd83;
	mov.b32 	%f237, %r240;
	mov.b32 	%f238, %r239;
	mov.b32 	%f239, %r238;
	mov.b32 	%f240, %r237;
	add.f32 	%f241, %f226, %f225;
	add.f32 	%f242, %f228, %f227;
	add.f32 	%f243, %f230, %f229;
	add.f32 	%f244, %f232, %f231;
	add.f32 	%f245, %f234, %f233;
	add.f32 	%f246, %f236, %f235;
	add.f32 	%f247, %f238, %f237;
	add.f32 	%f248, %f240, %f239;
	add.f32 	%f249, %f241, %f242;
	add.f32 	%f250, %f243, %f244;
	add.f32 	%f251, %f245, %f246;
	add.f32 	%f252, %f247, %f248;
	add.f32 	%f253, %f249, %f250;
	add.f32 	%f254, %f251, %f252;
	add.f32 	%f404, %f253, %f254;
	setp.lt.u32 	%p50, %r67, 8192;
	mov.b32 	%r387, 4096;
	@%p50 bra 	$L__BB6_26;
	add.s32 	%r14, %r67, -4096;
	mov.b32 	%r387, 4096;
$L__BB6_24:
	mul.wide.s32 	%rd99, %r387, 4;
	add.s64 	%rd89, %rd76, %rd99;
	// begin inline asm
	ld.global.nc.v2.u64 {%rd87, %rd88}, [%rd89];
	// end inline asm
	mov.b64 	{%r242, %r243}, %rd88;
	mov.b64 	{%r244, %r245}, %rd87;
	mov.b32 	%f255, %r245;
	mov.b32 	%f256, %r244;
	mov.b32 	%f257, %r243;
	mov.b32 	%f258, %r242;
	add.s64 	%rd92, %rd89, 4096;
	// begin inline asm
	ld.global.nc.v2.u64 {%rd90, %rd91}, [%rd92];
	// end inline asm
	mov.b64 	{%r246, %r247}, %rd91;
	mov.b64 	{%r248, %r249}, %rd90;
	mov.b32 	%f259, %r249;
	mov.b32 	%f260, %r248;
	mov.b32 	%f261, %r247;
	mov.b32 	%f262, %r246;
	add.s64 	%rd95, %rd89, 8192;
	// begin inline asm
	ld.global.nc.v2.u64 {%rd93, %rd94}, [%rd95];
	// end inline asm
	mov.b64 	{%r250, %r251}, %rd94;
	mov.b64 	{%r252, %r253}, %rd93;
	mov.b32 	%f263, %r253;
	mov.b32 	%f264, %r252;
	mov.b32 	%f265, %r251;
	mov.b32 	%f266, %r250;
	add.s64 	%rd98, %rd89, 12288;
	// begin inline asm
	ld.global.nc.v2.u64 {%rd96, %rd97}, [%rd98];
	// end inline asm
	mov.b64 	{%r254, %r255}, %rd97;
	mov.b64 	{%r256, %r257}, %rd96;
	mov.b32 	%f267, %r257;
	mov.b32 	%f268, %r256;
	mov.b32 	%f269, %r255;
	mov.b32 	%f270, %r254;
	add.f32 	%f271, %f404, %f256;
	add.f32 	%f272, %f255, %f258;
	add.f32 	%f273, %f257, %f260;
	add.f32 	%f274, %f259, %f262;
	add.f32 	%f275, %f261, %f264;
	add.f32 	%f276, %f263, %f266;
	add.f32 	%f277, %f265, %f268;
	add.f32 	%f278, %f267, %f270;
	add.f32 	%f279, %f271, %f272;
	add.f32 	%f280, %f273, %f274;
	add.f32 	%f281, %f275, %f276;
	add.f32 	%f282, %f277, %f278;
	add.f32 	%f283, %f279, %f280;
	add.f32 	%f284, %f281, %f282;
	add.f32 	%f285, %f283, %f284;
	add.f32 	%f404, %f285, %f269;
	sub.s32 	%r258, %r67, %r387;
	setp.lt.s32 	%p51, %r258, 4096;
	@%p51 bra 	$L__BB6_34;
	add.s32 	%r387, %r387, 4096;
	setp.le.s32 	%p52, %r387, %r14;
	@%p52 bra 	$L__BB6_24;
$L__BB6_26:
	setp.le.s32 	%p53, %r67, %r387;
	@%p53 bra 	$L__BB6_34;
	sub.s32 	%r18, %r67, %r387;
	setp.ge.s32 	%p54, %r13, %r18;
	@%p54 bra 	$L__BB6_34;
	not.b32 	%r259, %r13;
	add.s32 	%r260, %r67, %r259;
	sub.s32 	%r19, %r260, %r387;
	and.b32  	%r261, %r19, 768;
	setp.eq.s32 	%p55, %r261, 768;
	mov.u32 	%r391, %r13;
	@%p55 bra 	$L__BB6_31;
	add.s32 	%r389, %r13, %r387;
	shr.u32 	%r262, %r19, 8;
	add.s32 	%r263, %r262, 1;
	and.b32  	%r264, %r263, 3;
	neg.s32 	%r388, %r264;
	mov.u32 	%r391, %r13;
$L__BB6_30:
	.pragma "nounroll";
	mul.wide.u32 	%rd101, %r389, 4;
	add.s64 	%rd100, %rd16, %rd101;
	// begin inline asm
	ld.global.nc.u32 %r265, [%rd100];
	// end inline asm
	mov.b32 	%f287, %r265;
	add.f32 	%f404, %f404, %f287;
	add.s32 	%r391, %r391, 256;
	add.s32 	%r389, %r389, 256;
	add.s32 	%r388, %r388, 1;
	setp.ne.s32 	%p56, %r388, 0;
	@%p56 bra 	$L__BB6_30;
$L__BB6_31:
	setp.lt.u32 	%p57, %r19, 768;
	@%p57 bra 	$L__BB6_34;
	cvt.u64.u32 	%rd102, %r391;
	cvt.u64.u32 	%rd103, %r387;
	add.s64 	%rd104, %rd102, %rd103;
	shl.b64 	%rd105, %rd104, 2;
	add.s64 	%rd106, %rd105, %rd16;
	add.s64 	%rd122, %rd106, 2048;
	add.s32 	%r392, %r391, %r387;
$L__BB6_33:
	mul.wide.u32 	%rd111, %r392, 4;
	add.s64 	%rd107, %rd16, %rd111;
	// begin inline asm
	ld.global.nc.u32 %r266, [%rd107];
	// end inline asm
	mov.b32 	%f288, %r266;
	add.f32 	%f289, %f404, %f288;
	add.s64 	%rd108, %rd122, -1024;
	// begin inline asm
	ld.global.nc.u32 %r267, [%rd108];
	// end inline asm
	mov.b32 	%f290, %r267;
	add.f32 	%f291, %f289, %f290;
	// begin inline asm
	ld.global.nc.u32 %r268, [%rd122];
	// end inline asm
	mov.b32 	%f292, %r268;
	add.f32 	%f293, %f291, %f292;
	add.s64 	%rd110, %rd122, 1024;
	// begin inline asm
	ld.global.nc.u32 %r269, [%rd110];
	// end inline asm
	mov.b32 	%f294, %r269;
	add.f32 	%f404, %f293, %f294;
	add.s32 	%r391, %r391, 1024;
	add.s64 	%rd122, %rd122, 4096;
	add.s32 	%r392, %r392, 1024;
	setp.lt.s32 	%p58, %r391, %r18;
	@%p58 bra 	$L__BB6_33;
$L__BB6_34:
	// begin inline asm
	mov.u32 %r270, %laneid;
	// end inline asm
	mov.b32 	%r272, %f404;
	mov.b32 	%r273, 1;
	mov.b32 	%r294, 31;
	mov.b32 	%r295, -1;
	// begin inline asm
	shfl.sync.down.b32 %r271, %r272, %r273, %r294, %r295;
	// end inline asm
	setp.gt.s32 	%p59, %r270, 30;
	mov.b32 	%f295, %r271;
	add.f32 	%f296, %f404, %f295;
	selp.f32 	%f297, %f404, %f296, %p59;
	mov.b32 	%r277, %f297;
	mov.b32 	%r278, 2;
	// begin inline asm
	shfl.sync.down.b32 %r276, %r277, %r278, %r294, %r295;
	// end inline asm
	setp.gt.s32 	%p60, %r270, 29;
	mov.b32 	%f298, %r276;
	add.f32 	%f299, %f297, %f298;
	selp.f32 	%f300, %f297, %f299, %p60;
	mov.b32 	%r282, %f300;
	mov.b32 	%r283, 4;
	// begin inline asm
	shfl.sync.down.b32 %r281, %r282, %r283, %r294, %r295;
	// end inline asm
	setp.gt.s32 	%p61, %r270, 27;
	mov.b32 	%f301, %r281;
	add.f32 	%f302, %f300, %f301;
	selp.f32 	%f303, %f300, %f302, %p61;
	mov.b32 	%r287, %f303;
	mov.b32 	%r288, 8;
	// begin inline asm
	shfl.sync.down.b32 %r286, %r287, %r288, %r294, %r295;
	// end inline asm
	setp.gt.s32 	%p62, %r270, 23;
	mov.b32 	%f304, %r286;
	add.f32 	%f305, %f303, %f304;
	selp.f32 	%f306, %f303, %f305, %p62;
	mov.b32 	%r292, %f306;
	mov.b32 	%r293, 16;
	// begin inline asm
	shfl.sync.down.b32 %r291, %r292, %r293, %r294, %r295;
	// end inline asm
	setp.gt.s32 	%p63, %r270, 15;
	mov.b32 	%f307, %r291;
	add.f32 	%f26, %f306, %f307;
	selp.f32 	%f418, %f306, %f26, %p63;
	setp.ne.s32 	%p64, %r270, 0;
	@%p64 bra 	$L__BB6_36;
	shr.u32 	%r296, %r13, 3;
	and.b32  	%r297, %r296, 124;
	mov.u32 	%r298, _ZZN3cub18CUB_300001_SM_10006detail6reduce28DeviceReduceSingleTileKernelINS2_10policy_hubIfyN4cuda3std3__44plusIfEEE10Policy1000EPfSC_iS9_ffNS7_10__identityEEEvT0_T1_T2_T3_T4_T6_E12temp_storage;
	add.s32 	%r299, %r298, %r297;
	st.shared.f32 	[%r299+8], %f26;
$L__BB6_36:
	bar.sync 	0;
	setp.ne.s32 	%p65, %r13, 0;
	@%p65 bra 	$L__BB6_72;
	ld.shared.f32 	%f308, [_ZZN3cub18CUB_300001_SM_10006detail6reduce28DeviceReduceSingleTileKernelINS2_10policy_hubIfyN4cuda3std3__44plusIfEEE10Policy1000EPfSC_iS9_ffNS7_10__identityEEEvT0_T1_T2_T3_T4_T6_E12temp_storage+12];
	add.f32 	%f309, %f418, %f308;
	ld.shared.f32 	%f310, [_ZZN3cub18CUB_300001_SM_10006detail6reduce28DeviceReduceSingleTileKernelINS2_10policy_hubIfyN4cuda3std3__44plusIfEEE10Policy1000EPfSC_iS9_ffNS7_10__identityEEEvT0_T1_T2_T3_T4_T6_E12temp_storage+16];
	add.f32 	%f311, %f309, %f310;
	ld.shared.f32 	%f312, [_ZZN3cub18CUB_300001_SM_10006detail6reduce28DeviceReduceSingleTileKernelINS2_10policy_hubIfyN4cuda3std3__44plusIfEEE10Policy1000EPfSC_iS9_ffNS7_10__identityEEEvT0_T1_T2_T3_T4_T6_E12temp_storage+20];
	add.f32 	%f313, %f311, %f312;
	ld.shared.f32 	%f314, [_ZZN3cub18CUB_300001_SM_10006detail6reduce28DeviceReduceSingleTileKernelINS2_10policy_hubIfyN4cuda3std3__44plusIfEEE10Policy1000EPfSC_iS9_ffNS7_10__identityEEEvT0_T1_T2_T3_T4_T6_E12temp_storage+24];
	add.f32 	%f315, %f313, %f314;
	ld.shared.f32 	%f316, [_ZZN3cub18CUB_300001_SM_10006detail6reduce28DeviceReduceSingleTileKernelINS2_10policy_hubIfyN4cuda3std3__44plusIfEEE10Policy1000EPfSC_iS9_ffNS7_10__identityEEEvT0_T1_T2_T3_T4_T6_E12temp_storage+28];
	add.f32 	%f317, %f315, %f316;
	ld.shared.f32 	%f318, [_ZZN3cub18CUB_300001_SM_10006detail6reduce28DeviceReduceSingleTileKernelINS2_10policy_hubIfyN4cuda3std3__44plusIfEEE10Policy1000EPfSC_iS9_ffNS7_10__identityEEEvT0_T1_T2_T3_T4_T6_E12temp_storage+32];
	add.f32 	%f319, %f317, %f318;
	ld.shared.f32 	%f320, [_ZZN3cub18CUB_300001_SM_10006detail6reduce28DeviceReduceSingleTileKernelINS2_10policy_hubIfyN4cuda3std3__44plusIfEEE10Policy1000EPfSC_iS9_ffNS7_10__identityEEEvT0_T1_T2_T3_T4_T6_E12temp_storage+36];
	add.f32 	%f418, %f319, %f320;
	bra.uni 	$L__BB6_72;
$L__BB6_38:
	setp.gt.s32 	%p3, %r67, 4095;
	@%p3 bra 	$L__BB6_56;
	mov.u32 	%r34, %tid.x;
	setp.ge.s32 	%p20, %r34, %r67;
	mov.f32 	%f410, 0f00000000;
	mov.u32 	%r397, %r34;
	@%p20 bra 	$L__BB6_41;
	mul.wide.u32 	%rd66, %r34, 4;
	add.s64 	%rd65, %rd16, %rd66;
	// begin inline asm
	ld.global.nc.u32 %r144, [%rd65];
	// end inline asm
	mov.b32 	%f410, %r144;
	add.s32 	%r397, %r34, 256;
$L__BB6_41:
	setp.ge.s32 	%p21, %r397, %r67;
	@%p21 bra 	$L__BB6_47;
	not.b32 	%r145, %r397;
	add.s32 	%r37, %r67, %r145;
	and.b32  	%r146, %r37, 768;
	setp.eq.s32 	%p22, %r146, 768;
	@%p22 bra 	$L__BB6_45;
	mul.wide.u32 	%rd67, %r397, 4;
	add.s64 	%rd123, %rd16, %rd67;
	shr.u32 	%r147, %r37, 8;
	add.s32 	%r148, %r147, 1;
	and.b32  	%r149, %r148, 3;
	neg.s32 	%r395, %r149;
$L__BB6_44:
	.pragma "nounroll";
	// begin inline asm
	ld.global.nc.u32 %r150, [%rd123];
	// end inline asm
	mov.b32 	%f157, %r150;
	add.f32 	%f410, %f410, %f157;
	add.s32 	%r397, %r397, 256;
	add.s64 	%rd123, %rd123, 1024;
	add.s32 	%r395, %r395, 1;
	setp.ne.s32 	%p23, %r395, 0;
	@%p23 bra 	$L__BB6_44;
$L__BB6_45:
	setp.lt.u32 	%p24, %r37, 768;
	@%p24 bra 	$L__BB6_47;
$L__BB6_46:
	mul.wide.s32 	%rd73, %r397, 4;
	add.s64 	%rd69, %rd16, %rd73;
	// begin inline asm
	ld.global.nc.u32 %r151, [%rd69];
	// end inline asm
	mov.b32 	%f158, %r151;
	add.f32 	%f159, %f410, %f158;
	add.s64 	%rd70, %rd69, 1024;
	// begin inline asm
	ld.global.nc.u32 %r152, [%rd70];
	// end inline asm
	mov.b32 	%f160, %r152;
	add.f32 	%f161, %f159, %f160;
	add.s64 	%rd71, %rd69, 2048;
	// begin inline asm
	ld.global.nc.u32 %r153, [%rd71];
	// end inline asm
	mov.b32 	%f162, %r153;
	add.f32 	%f163, %f161, %f162;
	add.s64 	%rd72, %rd69, 3072;
	// begin inline asm
	ld.global.nc.u32 %r154, [%rd72];
	// end inline asm
	mov.b32 	%f164, %r154;
	add.f32 	%f410, %f163, %f164;
	add.s32 	%r397, %r397, 1024;
	setp.lt.s32 	%p25, %r397, %r67;
	@%p25 bra 	$L__BB6_46;
$L__BB6_47:
	setp.lt.s32 	%p26, %r67, 256;
	@%p26 bra 	$L__BB6_52;
	// begin inline asm
	mov.u32 %r193, %laneid;
	// end inline asm
	mov.b32 	%r195, %f410;
	mov.b32 	%r196, 1;
	mov.b32 	%r217, 31;
	mov.b32 	%r218, -1;
	// begin inline asm
	shfl.sync.down.b32 %r194, %r195, %r196, %r217, %r218;
	// end inline asm
	setp.gt.s32 	%p42, %r193, 30;
	mov.b32 	%f199, %r194;
	add.f32 	%f200, %f410, %f199;
	selp.f32 	%f201, %f410, %f200, %p42;
	mov.b32 	%r200, %f201;
	mov.b32 	%r201, 2;
	// begin inline asm
	shfl.sync.down.b32 %r199, %r200, %r201, %r217, %r218;
	// end inline asm
	setp.gt.s32 	%p43, %r193, 29;
	mov.b32 	%f202, %r199;
	add.f32 	%f203, %f201, %f202;
	selp.f32 	%f204, %f201, %f203, %p43;
	mov.b32 	%r205, %f204;
	mov.b32 	%r206, 4;
	// begin inline asm
	shfl.sync.down.b32 %r204, %r205, %r206, %r217, %r218;
	// end inline asm
	setp.gt.s32 	%p44, %r193, 27;
	mov.b32 	%f205, %r204;
	add.f32 	%f206, %f204, %f205;
	selp.f32 	%f207, %f204, %f206, %p44;
	mov.b32 	%r210, %f207;
	mov.b32 	%r211, 8;
	// begin inline asm
	shfl.sync.down.b32 %r209, %r210, %r211, %r217, %r218;
	// end inline asm
	setp.gt.s32 	%p45, %r193, 23;
	mov.b32 	%f208, %r209;
	add.f32 	%f209, %f207, %f208;
	selp.f32 	%f210, %f207, %f209, %p45;
	mov.b32 	%r215, %f210;
	mov.b32 	%r216, 16;
	// begin inline asm
	shfl.sync.down.b32 %r214, %r215, %r216, %r217, %r218;
	// end inline asm
	setp.gt.s32 	%p46, %r193, 15;
	mov.b32 	%f211, %r214;
	add.f32 	%f38, %f210, %f211;
	selp.f32 	%f418, %f210, %f38, %p46;
	setp.ne.s32 	%p47, %r193, 0;
	@%p47 bra 	$L__BB6_50;
	shr.u32 	%r219, %r34, 3;
	and.b32  	%r220, %r219, 124;
	mov.u32 	%r221, _ZZN3cub18CUB_300001_SM_10006detail6reduce28DeviceReduceSingleTileKernelINS2_10policy_hubIfyN4cuda3std3__44plusIfEEE10Policy1000EPfSC_iS9_ffNS7_10__identityEEEvT0_T1_T2_T3_T4_T6_E12temp_storage;
	add.s32 	%r222, %r221, %r220;
	st.shared.f32 	[%r222+8], %f38;
$L__BB6_50:
	bar.sync 	0;
	setp.ne.s32 	%p48, %r34, 0;
	@%p48 bra 	$L__BB6_72;
	ld.shared.f32 	%f212, [_ZZN3cub18CUB_300001_SM_10006detail6reduce28DeviceReduceSingleTileKernelINS2_10policy_hubIfyN4cuda3std3__44plusIfEEE10Policy1000EPfSC_iS9_ffNS7_10__identityEEEvT0_T1_T2_T3_T4_T6_E12temp_storage+12];
	add.f32 	%f213, %f418, %f212;
	ld.shared.f32 	%f214, [_ZZN3cub18CUB_300001_SM_10006detail6reduce28DeviceReduceSingleTileKernelINS2_10policy_hubIfyN4cuda3std3__44plusIfEEE10Policy1000EPfSC_iS9_ffNS7_10__identityEEEvT0_T1_T2_T3_T4_T6_E12temp_storage+16];
	add.f32 	%f215, %f213, %f214;
	ld.shared.f32 	%f216, [_ZZN3cub18CUB_300001_SM_10006detail6reduce28DeviceReduceSingleTileKernelINS2_10policy_hubIfyN4cuda3std3__44plusIfEEE10Policy1000EPfSC_iS9_ffNS7_10__identityEEEvT0_T1_T2_T3_T4_T6_E12temp_storage+20];
	add.f32 	%f217, %f215, %f216;
	ld.shared.f32 	%f218, [_ZZN3cub18CUB_300001_SM_10006detail6reduce28DeviceReduceSingleTileKernelINS2_10policy_hubIfyN4cuda3std3__44plusIfEEE10Policy1000EPfSC_iS9_ffNS7_10__identityEEEvT0_T1_T2_T3_T4_T6_E12temp_storage+24];
	add.f32 	%f219, %f217, %f218;
	ld.shared.f32 	%f220, [_ZZN3cub18CUB_300001_SM_10006detail6reduce28DeviceReduceSingleTileKernelINS2_10policy_hubIfyN4cuda3std3__44plusIfEEE10Policy1000EPfSC_iS9_ffNS7_10__identityEEEvT0_T1_T2_T3_T4_T6_E12temp_storage+28];
	add.f32 	%f221, %f219, %f220;
	ld.shared.f32 	%f222, [_ZZN3cub18CUB_300001_SM_10006detail6reduce28DeviceReduceSingleTileKernelINS2_10policy_hubIfyN4cuda3std3__44plusIfEEE10Policy1000EPfSC_iS9_ffNS7_10__identityEEEvT0_T1_T2_T3_T4_T6_E12temp_storage+32];
	add.f32 	%f223, %f221, %f222;
	ld.shared.f32 	%f224, [_ZZN3cub18CUB_300001_SM_10006detail6reduce28DeviceReduceSingleTileKernelINS2_10policy_hubIfyN4cuda3std3__44plusIfEEE10Policy1000EPfSC_iS9_ffNS7_10__identityEEEvT0_T1_T2_T3_T4_T6_E12temp_storage+36];
	add.f32 	%f418, %f223, %f224;
	bra.uni 	$L__BB6_72;
$L__BB6_52:
	// begin inline asm
	mov.u32 %r155, %laneid;
	// end inline asm
	and.b32  	%r181, %r34, 992;
	add.s32 	%r182, %r181, 32;
	setp.gt.s32 	%p27, %r182, %r67;
	not.b32 	%r183, %r181;
	add.s32 	%r184, %r67, %r183;
	selp.b32 	%r179, %r184, 31, %p27;
	mov.b32 	%r157, %f410;
	mov.b32 	%r158, 1;
	mov.b32 	%r180, -1;
	// begin inline asm
	shfl.sync.down.b32 %r156, %r157, %r158, %r179, %r180;
	// end inline asm
	setp.lt.s32 	%p28, %r155, %r179;
	mov.b32 	%f165, %r156;
	add.f32 	%f166, %f410, %f165;
	selp.f32 	%f167, %f166, %f410, %p28;
	mov.b32 	%r162, %f167;
	mov.b32 	%r163, 2;
	// begin inline asm
	shfl.sync.down.b32 %r161, %r162, %r163, %r179, %r180;
	// end inline asm
	add.s32 	%r185, %r155, 2;
	setp.gt.s32 	%p29, %r185, %r179;
	mov.b32 	%f168, %r161;
	add.f32 	%f169, %f167, %f168;
	selp.f32 	%f170, %f167, %f169, %p29;
	mov.b32 	%r167, %f170;
	mov.b32 	%r168, 4;
	// begin inline asm
	shfl.sync.down.b32 %r166, %r167, %r168, %r179, %r180;
	// end inline asm
	add.s32 	%r186, %r155, 4;
	setp.gt.s32 	%p30, %r186, %r179;
	mov.b32 	%f171, %r166;
	add.f32 	%f172, %f170, %f171;
	selp.f32 	%f173, %f170, %f172, %p30;
	mov.b32 	%r172, %f173;
	mov.b32 	%r173, 8;
	// begin inline asm
	shfl.sync.down.b32 %r171, %r172, %r173, %r179, %r180;
	// end inline asm
	add.s32 	%r187, %r155, 8;
	setp.gt.s32 	%p31, %r187, %r179;
	mov.b32 	%f174, %r171;
	add.f32 	%f175, %f173, %f174;
	selp.f32 	%f176, %f173, %f175, %p31;
	mov.b32 	%r177, %f176;
	mov.b32 	%r178, 16;
	// begin inline asm
	shfl.sync.down.b32 %r176, %r177, %r178, %r179, %r180;
	// end inline asm
	add.s32 	%r188, %r155, 16;
	setp.gt.s32 	%p32, %r188, %r179;
	mov.b32 	%f177, %r176;
	add.f32 	%f178, %f176, %f177;
	selp.f32 	%f418, %f176, %f178, %p32;
	setp.ne.s32 	%p33, %r155, 0;
	@%p33 bra 	$L__BB6_54;
	shr.u32 	%r189, %r34, 3;
	and.b32  	%r190, %r189, 124;
	mov.u32 	%r191, _ZZN3cub18CUB_300001_SM_10006detail6reduce28DeviceReduceSingleTileKernelINS2_10policy_hubIfyN4cuda3std3__44plusIfEEE10Policy1000EPfSC_iS9_ffNS7_10__identityEEEvT0_T1_T2_T3_T4_T6_E12temp_storage;
	add.s32 	%r192, %r191, %r190;
	st.shared.f32 	[%r192+8], %f418;
$L__BB6_54:
	bar.sync 	0;
	setp.ne.s32 	%p34, %r34, 0;
	@%p34 bra 	$L__BB6_72;
	setp.gt.s32 	%p35, %r67, 32;
	ld.shared.f32 	%f179, [_ZZN3cub18CUB_300001_SM_10006detail6reduce28DeviceReduceSingleTileKernelINS2_10policy_hubIfyN4cuda3std3__44plusIfEEE10Policy1000EPfSC_iS9_ffNS7_10__identityEEEvT0_T1_T2_T3_T4_T6_E12temp_storage+12];
	add.f32 	%f180, %f418, %f179;
	selp.f32 	%f181, %f180, %f418, %p35;
	setp.gt.s32 	%p36, %r67, 64;
	ld.shared.f32 	%f182, [_ZZN3cub18CUB_300001_SM_10006detail6reduce28DeviceReduceSingleTileKernelINS2_10policy_hubIfyN4cuda3std3__44plusIfEEE10Policy1000EPfSC_iS9_ffNS7_10__identityEEEvT0_T1_T2_T3_T4_T6_E12temp_storage+16];
	add.f32 	%f183, %f182, %f181;
	selp.f32 	%f184, %f183, %f181, %p36;
	setp.gt.s32 	%p37, %r67, 96;
	ld.shared.f32 	%f185, [_ZZN3cub18CUB_300001_SM_10006detail6reduce28DeviceReduceSingleTileKernelINS2_10policy_hubIfyN4cuda3std3__44plusIfEEE10Policy1000EPfSC_iS9_ffNS7_10__identityEEEvT0_T1_T2_T3_T4_T6_E12temp_storage+20];
	add.f32 	%f186, %f185, %f184;
	selp.f32 	%f187, %f186, %f184, %p37;
	setp.gt.s32 	%p38, %r67, 128;
	ld.shared.f32 	%f188, [_ZZN3cub18CUB_300001_SM_10006detail6reduce28DeviceReduceSingleTileKernelINS2_10policy_hubIfyN4cuda3std3__44plusIfEEE10Policy1000EPfSC_iS9_ffNS7_10__identityEEEvT0_T1_T2_T3_T4_T6_E12temp_storage+24];
	add.f32 	%f189, %f188, %f187;
	selp.f32 	%f190, %f189, %f187, %p38;
	setp.gt.s32 	%p39, %r67, 160;
	ld.shared.f32 	%f191, [_ZZN3cub18CUB_300001_SM_10006detail6reduce28DeviceReduceSingleTileKernelINS2_10policy_hubIfyN4cuda3std3__44plusIfEEE10Policy1000EPfSC_iS9_ffNS7_10__identityEEEvT0_T1_T2_T3_T4_T6_E12temp_storage+28];
	add.f32 	%f192, %f191, %f190;
	selp.f32 	%f193, %f192, %f190, %p39;
	setp.gt.s32 	%p40, %r67, 192;
	ld.shared.f32 	%f194, [_ZZN3cub18CUB_300001_SM_10006detail6reduce28DeviceReduceSingleTileKernelINS2_10policy_hubIfyN4cuda3std3__44plusIfEEE10Policy1000EPfSC_iS9_ffNS7_10__identityEEEvT0_T1_T2_T3_T4_T6_E12temp_storage+32];
	add.f32 	%f195, %f194, %f193;
	selp.f32 	%f196, %f195, %f193, %p40;
	setp.gt.s32 	%p41, %r67, 224;
	ld.shared.f32 	%f197, [_ZZN3cub18CUB_300001_SM_10006detail6reduce28DeviceReduceSingleTileKernelINS2_10policy_hubIfyN4cuda3std3__44plusIfEEE10Policy1000EPfSC_iS9_ffNS7_10__identityEEEvT0_T1_T2_T3_T4_T6_E12temp_storage+36];
	add.f32 	%f198, %f197, %f196;
	selp.f32 	%f418, %f198, %f196, %p41;
	bra.uni 	$L__BB6_72;
$L__BB6_56:
	mov.u32 	%r46, %tid.x;
	mul.wide.u32 	%rd35, %r46, 4;
	add.s64 	%rd19, %rd16, %rd35;
	// begin inline asm
	ld.global.nc.u32 %r68, [%rd19];
	// end inline asm
	mov.b32 	%f59, %r68;
	add.s64 	%rd20, %rd19, 1024;
	// begin inline asm
	ld.global.nc.u32 %r69, [%rd20];
	// end inline asm
	mov.b32 	%f60, %r69;
	add.s64 	%rd21, %rd19, 2048;
	// begin inline asm
	ld.global.nc.u32 %r70, [%rd21];
	// end inline asm
	mov.b32 	%f61, %r70;
	add.s64 	%rd22, %rd19, 3072;
	// begin inline asm
	ld.global.nc.u32 %r71, [%rd22];
	// end inline asm
	mov.b32 	%f62, %r71;
	add.s64 	%rd23, %rd19, 4096;
	// begin inline asm
	ld.global.nc.u32 %r72, [%rd23];
	// end inline asm
	mov.b32 	%f63, %r72;
	add.s64 	%rd24, %rd19, 5120;
	// begin inline asm
	ld.global.nc.u32 %r73, [%rd24];
	// end inline asm
	mov.b32 	%f64, %r73;
	add.s64 	%rd25, %rd19, 6144;
	// begin inline asm
	ld.global.nc.u32 %r74, [%rd25];
	// end inline asm
	mov.b32 	%f65, %r74;
	add.s64 	%rd26, %rd19, 7168;
	// begin inline asm
	ld.global.nc.u32 %r75, [%rd26];
	// end inline asm
	mov.b32 	%f66, %r75;
	add.s64 	%rd27, %rd19, 8192;
	// begin inline asm
	ld.global.nc.u32 %r76, [%rd27];
	// end inline asm
	mov.b32 	%f67, %r76;
	add.s64 	%rd28, %rd19, 9216;
	// begin inline asm
	ld.global.nc.u32 %r77, [%rd28];
	// end inline asm
	mov.b32 	%f68, %r77;
	add.s64 	%rd29, %rd19, 10240;
	// begin inline asm
	ld.global.nc.u32 %r78, [%rd29];
	// end inline asm
	mov.b32 	%f69, %r78;
	add.s64 	%rd30, %rd19, 11264;
	// begin inline asm
	ld.global.nc.u32 %r79, [%rd30];
	// end inline asm
	mov.b32 	%f70, %r79;
	add.s64 	%rd31, %rd19, 12288;
	// begin inline asm
	ld.global.nc.u32 %r80, [%rd31];
	// end inline asm
	mov.b32 	%f71, %r80;
	add.s64 	%rd32, %rd19, 13312;
	// begin inline asm
	ld.global.nc.u32 %r81, [%rd32];
	// end inline asm
	mov.b32 	%f72, %r81;
	add.s64 	%rd33, %rd19, 14336;
	// begin inline asm
	ld.global.nc.u32 %r82, [%rd33];
	// end inline asm
	mov.b32 	%f73, %r82;
	add.s64 	%rd34, %rd19, 15360;
	// begin inline asm
	ld.global.nc.u32 %r83, [%rd34];
	// end inline asm
	mov.b32 	%f74, %r83;
	add.f32 	%f75, %f59, %f60;
	add.f32 	%f76, %f61, %f62;
	add.f32 	%f77, %f63, %f64;
	add.f32 	%f78, %f65, %f66;
	add.f32 	%f79, %f67, %f68;
	add.f32 	%f80, %f69, %f70;
	add.f32 	%f81, %f71, %f72;
	add.f32 	%f82, %f73, %f74;
	add.f32 	%f83, %f75, %f76;
	add.f32 	%f84, %f77, %f78;
	add.f32 	%f85, %f79, %f80;
	add.f32 	%f86, %f81, %f82;
	add.f32 	%f87, %f83, %f84;
	add.f32 	%f88, %f85, %f86;
	add.f32 	%f417, %f87, %f88;
	setp.lt.u32 	%p4, %r67, 8192;
	mov.b32 	%r400, 4096;
	@%p4 bra 	$L__BB6_60;
	add.s32 	%r47, %r67, -4096;
	mov.b32 	%r400, 4096;
$L__BB6_58:
	mul.wide.s32 	%rd52, %r400, 4;
	add.s64 	%rd36, %rd19, %rd52;
	// begin inline asm
	ld.global.nc.u32 %r86, [%rd36];
	// end inline asm
	mov.b32 	%f89, %r86;
	add.s64 	%rd37, %rd36, 1024;
	// begin inline asm
	ld.global.nc.u32 %r87, [%rd37];
	// end inline asm
	mov.b32 	%f90, %r87;
	add.s64 	%rd38, %rd36, 2048;
	// begin inline asm
	ld.global.nc.u32 %r88, [%rd38];
	// end inline asm
	mov.b32 	%f91, %r88;
	add.s64 	%rd39, %rd36, 3072;
	// begin inline asm
	ld.global.nc.u32 %r89, [%rd39];
	// end inline asm
	mov.b32 	%f92, %r89;
	add.s64 	%rd40, %rd36, 4096;
	// begin inline asm
	ld.global.nc.u32 %r90, [%rd40];
	// end inline asm
	mov.b32 	%f93, %r90;
	add.s64 	%rd41, %rd36, 5120;
	// begin inline asm
	ld.global.nc.u32 %r91, [%rd41];
	// end inline asm
	mov.b32 	%f94, %r91;
	add.s64 	%rd42, %rd36, 6144;
	// begin inline asm
	ld.global.nc.u32 %r92, [%rd42];
	// end inline asm
	mov.b32 	%f95, %r92;
	add.s64 	%rd43, %rd36, 7168;
	// begin inline asm
	ld.global.nc.u32 %r93, [%rd43];
	// end inline asm
	mov.b32 	%f96, %r93;
	add.s64 	%rd44, %rd36, 8192;
	// begin inline asm
	ld.global.nc.u32 %r94, [%rd44];
	// end inline asm
	mov.b32 	%f97, %r94;
	add.s64 	%rd45, %rd36, 9216;
	// begin inline asm
	ld.global.nc.u32 %r95, [%rd45];
	// end inline asm
	mov.b32 	%f98, %r95;
	add.s64 	%rd46, %rd36, 10240;
	// begin inline asm
	ld.global.nc.u32 %r96, [%rd46];
	// end inline asm
	mov.b32 	%f99, %r96;
	add.s64 	%rd47, %rd36, 11264;
	// begin inline asm
	ld.global.nc.u32 %r97, [%rd47];
	// end inline asm
	mov.b32 	%f100, %r97;
	add.s64 	%rd48, %rd36, 12288;
	// begin inline asm
	ld.global.nc.u32 %r98, [%rd48];
	// end inline asm
	mov.b32 	%f101, %r98;
	add.s64 	%rd49, %rd36, 13312;
	// begin inline asm
	ld.global.nc.u32 %r99, [%rd49];
	// end inline asm
	mov.b32 	%f102, %r99;
	add.s64 	%rd50, %rd36, 14336;
	// begin inline asm
	ld.global.nc.u32 %r100, [%rd50];
	// end inline asm
	mov.b32 	%f103, %r100;
	add.s64 	%rd51, %rd36, 15360;
	// begin inline asm
	ld.global.nc.u32 %r101, [%rd51];
	// end inline asm
	mov.b32 	%f104, %r101;
	add.f32 	%f105, %f417, %f89;
	add.f32 	%f106, %f90, %f91;
	add.f32 	%f107, %f92, %f93;
	add.f32 	%f108, %f94, %f95;
	add.f32 	%f109, %f96, %f97;
	add.f32 	%f110, %f98, %f99;
	add.f32 	%f111, %f100, %f101;
	add.f32 	%f112, %f102, %f103;
	add.f32 	%f113, %f105, %f106;
	add.f32 	%f114, %f107, %f108;
	add.f32 	%f115, %f109, %f110;
	add.f32 	%f116, %f111, %f112;
	add.f32 	%f117, %f113, %f114;
	add.f32 	%f118, %f115, %f116;
	add.f32 	%f119, %f117, %f118;
	add.f32 	%f417, %f119, %f104;
	sub.s32 	%r102, %r67, %r400;
	setp.lt.s32 	%p5, %r102, 4096;
	@%p5 bra 	$L__BB6_68;
	add.s32 	%r400, %r400, 4096;
	setp.le.s32 	%p6, %r400, %r47;
	@%p6 bra 	$L__BB6_58;
$L__BB6_60:
	setp.le.s32 	%p7, %r67, %r400;
	@%p7 bra 	$L__BB6_68;
	sub.s32 	%r51, %r67, %r400;
	setp.ge.s32 	%p8, %r46, %r51;
	@%p8 bra 	$L__BB6_68;
	not.b32 	%r103, %r46;
	add.s32 	%r104, %r67, %r103;
	sub.s32 	%r52, %r104, %r400;
	and.b32  	%r105, %r52, 768;
	setp.eq.s32 	%p9, %r105, 768;
	mov.u32 	%r404, %r46;
	@%p9 bra 	$L__BB6_65;
	add.s32 	%r402, %r46, %r400;
	shr.u32 	%r106, %r52, 8;
	add.s32 	%r107, %r106, 1;
	and.b32  	%r108, %r107, 3;
	neg.s32 	%r401, %r108;
	mov.u32 	%r404, %r46;
$L__BB6_64:
	.pragma "nounroll";
	mul.wide.u32 	%rd54, %r402, 4;
	add.s64 	%rd53, %rd16, %rd54;
	// begin inline asm
	ld.global.nc.u32 %r109, [%rd53];
	// end inline asm
	mov.b32 	%f121, %r109;
	add.f32 	%f417, %f417, %f121;
	add.s32 	%r404, %r404, 256;
	add.s32 	%r402, %r402, 256;
	add.s32 	%r401, %r401, 1;
	setp.ne.s32 	%p10, %r401, 0;
	@%p10 bra 	$L__BB6_64;
$L__BB6_65:
	setp.lt.u32 	%p11, %r52, 768;
	@%p11 bra 	$L__BB6_68;
	cvt.u64.u32 	%rd55, %r404;
	cvt.u64.u32 	%rd56, %r400;
	add.s64 	%rd57, %rd55, %rd56;
	shl.b64 	%rd58, %rd57, 2;
	add.s64 	%rd59, %rd58, %rd16;
	add.s64 	%rd124, %rd59, 2048;
	add.s32 	%r405, %r404, %r400;
$L__BB6_67:
	mul.wide.u32 	%rd64, %r405, 4;
	add.s64 	%rd60, %rd16, %rd64;
	// begin inline asm
	ld.global.nc.u32 %r110, [%rd60];
	// end inline asm
	mov.b32 	%f122, %r110;
	add.f32 	%f123, %f417, %f122;
	add.s64 	%rd61, %rd124, -1024;
	// begin inline asm
	ld.global.nc.u32 %r111, [%rd61];
	// end inline asm
	mov.b32 	%f124, %r111;
	add.f32 	%f125, %f123, %f124;
	// begin inline asm
	ld.global.nc.u32 %r112, [%rd124];
	// end inline asm
	mov.b32 	%f126, %r112;
	add.f32 	%f127, %f125, %f126;
	add.s64 	%rd63, %rd124, 1024;
	// begin inline asm
	ld.global.nc.u32 %r113, [%rd63];
	// end inline asm
	mov.b32 	%f128, %r113;
	add.f32 	%f417, %f127, %f128;
	add.s32 	%r404, %r404, 1024;
	add.s64 	%rd124, %rd124, 4096;
	add.s32 	%r405, %r405, 1024;
	setp.lt.s32 	%p12, %r404, %r51;
	@%p12 bra 	$L__BB6_67;
$L__BB6_68:
	// begin inline asm
	mov.u32 %r114, %laneid;
	// end inline asm
	mov.b32 	%r116, %f417;
	mov.b32 	%r117, 1;
	mov.b32 	%r138, 31;
	mov.b32 	%r139, -1;
	// begin inline asm
	shfl.sync.down.b32 %r115, %r116, %r117, %r138, %r139;
	// end inline asm
	setp.gt.s32 	%p13, %r114, 30;
	mov.b32 	%f129, %r115;
	add.f32 	%f130, %f417, %f129;
	selp.f32 	%f131, %f417, %f130, %p13;
	mov.b32 	%r121, %f131;
	mov.b32 	%r122, 2;
	// begin inline asm
	shfl.sync.down.b32 %r120, %r121, %r122, %r138, %r139;
	// end inline asm
	setp.gt.s32 	%p14, %r114, 29;
	mov.b32 	%f132, %r120;
	add.f32 	%f133, %f131, %f132;
	selp.f32 	%f134, %f131, %f133, %p14;
	mov.b32 	%r126, %f134;
	mov.b32 	%r127, 4;
	// begin inline asm
	shfl.sync.down.b32 %r125, %r126, %r127, %r138, %r139;
	// end inline asm
	setp.gt.s32 	%p15, %r114, 27;
	mov.b32 	%f135, %r125;
	add.f32 	%f136, %f134, %f135;
	selp.f32 	%f137, %f134, %f136, %p15;
	mov.b32 	%r131, %f137;
	mov.b32 	%r132, 8;
	// begin inline asm
	shfl.sync.down.b32 %r130, %r131, %r132, %r138, %r139;
	// end inline asm
	setp.gt.s32 	%p16, %r114, 23;
	mov.b32 	%f138, %r130;
	add.f32 	%f139, %f137, %f138;
	selp.f32 	%f140, %f137, %f139, %p16;
	mov.b32 	%r136, %f140;
	mov.b32 	%r137, 16;
	// begin inline asm
	shfl.sync.down.b32 %r135, %r136, %r137, %r138, %r139;
	// end inline asm
	setp.gt.s32 	%p17, %r114, 15;
	mov.b32 	%f141, %r135;
	add.f32 	%f54, %f140, %f141;
	selp.f32 	%f418, %f140, %f54, %p17;
	setp.ne.s32 	%p18, %r114, 0;
	@%p18 bra 	$L__BB6_70;
	shr.u32 	%r140, %r46, 3;
	and.b32  	%r141, %r140, 124;
	mov.u32 	%r142, _ZZN3cub18CUB_300001_SM_10006detail6reduce28DeviceReduceSingleTileKernelINS2_10policy_hubIfyN4cuda3std3__44plusIfEEE10Policy1000EPfSC_iS9_ffNS7_10__identityEEEvT0_T1_T2_T3_T4_T6_E12temp_storage;
	add.s32 	%r143, %r142, %r141;
	st.shared.f32 	[%r143+8], %f54;
$L__BB6_70:
	bar.sync 	0;
	setp.ne.s32 	%p19, %r46, 0;
	@%p19 bra 	$L__BB6_72;
	ld.shared.f32 	%f142, [_ZZN3cub18CUB_300001_SM_10006detail6reduce28DeviceReduceSingleTileKernelINS2_10policy_hubIfyN4cuda3std3__44plusIfEEE10Policy1000EPfSC_iS9_ffNS7_10__identityEEEvT0_T1_T2_T3_T4_T6_E12temp_storage+12];
	add.f32 	%f143, %f418, %f142;
	ld.shared.f32 	%f144, [_ZZN3cub18CUB_300001_SM_10006detail6reduce28DeviceReduceSingleTileKernelINS2_10policy_hubIfyN4cuda3std3__44plusIfEEE10Policy1000EPfSC_iS9_ffNS7_10__identityEEEvT0_T1_T2_T3_T4_T6_E12temp_storage+16];
	add.f32 	%f145, %f143, %f144;
	ld.shared.f32 	%f146, [_ZZN3cub18CUB_300001_SM_10006detail6reduce28DeviceReduceSingleTileKernelINS2_10policy_hubIfyN4cuda3std3__44plusIfEEE10Policy1000EPfSC_iS9_ffNS7_10__identityEEEvT0_T1_T2_T3_T4_T6_E12temp_storage+20];
	add.f32 	%f147, %f145, %f146;
	ld.shared.f32 	%f148, [_ZZN3cub18CUB_300001_SM_10006detail6reduce28DeviceReduceSingleTileKernelINS2_10policy_hubIfyN4cuda3std3__44plusIfEEE10Policy1000EPfSC_iS9_ffNS7_10__identityEEEvT0_T1_T2_T3_T4_T6_E12temp_storage+24];
	add.f32 	%f149, %f147, %f148;
	ld.shared.f32 	%f150, [_ZZN3cub18CUB_300001_SM_10006detail6reduce28DeviceReduceSingleTileKernelINS2_10policy_hubIfyN4cuda3std3__44plusIfEEE10Policy1000EPfSC_iS9_ffNS7_10__identityEEEvT0_T1_T2_T3_T4_T6_E12temp_storage+28];
	add.f32 	%f151, %f149, %f150;
	ld.shared.f32 	%f152, [_ZZN3cub18CUB_300001_SM_10006detail6reduce28DeviceReduceSingleTileKernelINS2_10policy_hubIfyN4cuda3std3__44plusIfEEE10Policy1000EPfSC_iS9_ffNS7_10__identityEEEvT0_T1_T2_T3_T4_T6_E12temp_storage+32];
	add.f32 	%f153, %f151, %f152;
	ld.shared.f32 	%f154, [_ZZN3cub18CUB_300001_SM_10006detail6reduce28DeviceReduceSingleTileKernelINS2_10policy_hubIfyN4cuda3std3__44plusIfEEE10Policy1000EPfSC_iS9_ffNS7_10__identityEEEvT0_T1_T2_T3_T4_T6_E12temp_storage+36];
	add.f32 	%f418, %f153, %f154;
$L__BB6_72:
	mov.u32 	%r379, %tid.x;
	setp.ne.s32 	%p95, %r379, 0;
	@%p95 bra 	$L__BB6_74;
	add.f32 	%f391, %f58, %f418;
	st.global.f32 	[%rd1], %f391;
$L__BB6_74:
	ret;

}
	// .globl	_ZN3cub18CUB_300001_SM_10006detail6reduce28DeviceReduceSingleTileKernelINS2_10policy_hubIfjN4cuda3std3__44plusIfEEE10Policy1000EN6thrust24THRUST_300001_SM_1000_NS6detail15normal_iteratorINSD_10device_ptrIKiEEEEPfjS9_ff16SquaredDeviationEEvT0_T1_T2_T3_T4_T6_
.visible .entry _ZN3cub18CUB_300001_SM_10006detail6reduce28DeviceReduceSingleTileKernelINS2_10policy_hubIfjN4cuda3std3__44plusIfEEE10Policy1000EN6thrust24THRUST_300001_SM_1000_NS6detail15normal_iteratorINSD_10device_ptrIKiEEEEPfjS9_ff16SquaredDeviationEEvT0_T1_T2_T3_T4_T6_(
	.param .align 8 .b8 _ZN3cub18CUB_300001_SM_10006detail6reduce28DeviceReduceSingleTileKernelINS2_10policy_hubIfjN4cuda3std3__44plusIfEEE10Policy1000EN6thrust24THRUST_300001_SM_1000_NS6detail15normal_iteratorINSD_10device_ptrIKiEEEEPfjS9_ff16SquaredDeviationEEvT0_T1_T2_T3_T4_T6__param_0[8],
	.param .u64 .ptr .align 1 _ZN3cub18CUB_300001_SM_10006detail6reduce28DeviceReduceSingleTileKernelINS2_10policy_hubIfjN4cuda3std3__44plusIfEEE10Policy1000EN6thrust24THRUST_300001_SM_1000_NS6detail15normal_iteratorINSD_10device_ptrIKiEEEEPfjS9_ff16SquaredDeviationEEvT0_T1_T2_T3_T4_T6__param_1,
	.param .u32 _ZN3cub18CUB_300001_SM_10006detail6reduce28DeviceReduceSingleTileKernelINS2_10policy_hubIfjN4cuda3std3__44plusIfEEE10Policy1000EN6thrust24THRUST_300001_SM_1000_NS6detail15normal_iteratorINSD_10device_ptrIKiEEEEPfjS9_ff16SquaredDeviationEEvT0_T1_T2_T3_T4_T6__param_2,
	.param .align 1 .b8 _ZN3cub18CUB_300001_SM_10006detail6reduce28DeviceReduceSingleTileKernelINS2_10policy_hubIfjN4cuda3std3__44plusIfEEE10Policy1000EN6thrust24THRUST_300001_SM_1000_NS6detail15normal_iteratorINSD_10device_ptrIKiEEEEPfjS9_ff16SquaredDeviationEEvT0_T1_T2_T3_T4_T6__param_3[1],
	.param .f32 _ZN3cub18CUB_300001_SM_10006detail6reduce28DeviceReduceSingleTileKernelINS2_10policy_hubIfjN4cuda3std3__44plusIfEEE10Policy1000EN6thrust24THRUST_300001_SM_1000_NS6detail15normal_iteratorINSD_10device_ptrIKiEEEEPfjS9_ff16SquaredDeviationEEvT0_T1_T2_T3_T4_T6__param_4,
	.param .align 4 .b8 _ZN3cub18CUB_300001_SM_10006detail6reduce28DeviceReduceSingleTileKernelINS2_10policy_hubIfjN4cuda3std3__44plusIfEEE10Policy1000EN6thrust24THRUST_300001_SM_1000_NS6detail15normal_iteratorINSD_10device_ptrIKiEEEEPfjS9_ff16SquaredDeviationEEvT0_T1_T2_T3_T4_T6__param_5[4]
)
.maxntid 512
.minnctapersm 1
{
	.reg .pred 	%p<67>;
	.reg .b32 	%r<302>;
	.reg .b32 	%f<493>;
	.reg .b64 	%rd<84>;
	// demoted variable
	.shared .align 4 .b8 _ZZN3cub18CUB_300001_SM_10006detail6reduce28DeviceReduceSingleTileKernelINS2_10policy_hubIfjN4cuda3std3__44plusIfEEE10Policy1000EN6thrust24THRUST_300001_SM_1000_NS6detail15normal_iteratorINSD_10device_ptrIKiEEEEPfjS9_ff16SquaredDeviationEEvT0_T1_T2_T3_T4_T6_E12temp_storage[84];
	ld.param.f32 	%f44, [_ZN3cub18CUB_300001_SM_10006detail6reduce28DeviceReduceSingleTileKernelINS2_10policy_hubIfjN4cuda3std3__44plusIfEEE10Policy1000EN6thrust24THRUST_300001_SM_1000_NS6detail15normal_iteratorINSD_10device_ptrIKiEEEEPfjS9_ff16SquaredDeviationEEvT0_T1_T2_T3_T4_T6__param_5];
	ld.param.u64 	%rd9, [_ZN3cub18CUB_300001_SM_10006detail6reduce28DeviceReduceSingleTileKernelINS2_10policy_hubIfjN4cuda3std3__44plusIfEEE10Policy1000EN6thrust24THRUST_300001_SM_1000_NS6detail15normal_iteratorINSD_10device_ptrIKiEEEEPfjS9_ff16SquaredDeviationEEvT0_T1_T2_T3_T4_T6__param_0];
	ld.param.u64 	%rd10, [_ZN3cub18CUB_300001_SM_10006detail6reduce28DeviceReduceSingleTileKernelINS2_10policy_hubIfjN4cuda3std3__44plusIfEEE10Policy1000EN6thrust24THRUST_300001_SM_1000_NS6detail15normal_iteratorINSD_10device_ptrIKiEEEEPfjS9_ff16SquaredDeviationEEvT0_T1_T2_T3_T4_T6__param_1];
	ld.param.u32 	%r51, [_ZN3cub18CUB_300001_SM_10006detail6reduce28DeviceReduceSingleTileKernelINS2_10policy_hubIfjN4cuda3std3__44plusIfEEE10Policy1000EN6thrust24THRUST_300001_SM_1000_NS6detail15normal_iteratorINSD_10device_ptrIKiEEEEPfjS9_ff16SquaredDeviationEEvT0_T1_T2_T3_T4_T6__param_2];
	ld.param.f32 	%f43, [_ZN3cub18CUB_300001_SM_10006detail6reduce28DeviceReduceSingleTileKernelINS2_10policy_hubIfjN4cuda3std3__44plusIfEEE10Policy1000EN6thrust24THRUST_300001_SM_1000_NS6detail15normal_iteratorINSD_10device_ptrIKiEEEEPfjS9_ff16SquaredDeviationEEvT0_T1_T2_T3_T4_T6__param_4];
	cvta.to.global.u64 	%rd1, %rd10;
	setp.ne.s32 	%p1, %r51, 0;
	@%p1 bra 	$L__BB7_3;
	mov.u32 	%r284, %tid.x;
	setp.ne.s32 	%p66, %r284, 0;
	@%p66 bra 	$L__BB7_52;
	st.global.f32 	[%rd1], %f43;
	bra.uni 	$L__BB7_52;
$L__BB7_3:
	cvta.to.global.u64 	%rd2, %rd9;
	setp.gt.u32 	%p2, %r51, 8191;
	@%p2 bra 	$L__BB7_28;
	mov.u32 	%r1, %tid.x;
	setp.ge.u32 	%p24, %r1, %r51;
	mov.f32 	%f480, 0f00000000;
	mov.u32 	%r288, %r1;
	@%p24 bra 	$L__BB7_6;
	mul.wide.u32 	%rd73, %r1, 4;
	add.s64 	%rd74, %rd2, %rd73;
	ld.global.u32 	%r181, [%rd74];
	cvt.rn.f32.s32 	%f282, %r181;
	sub.f32 	%f283, %f282, %f44;
	mul.f32 	%f480, %f283, %f283;
	add.s32 	%r288, %r1, 512;
$L__BB7_6:
	setp.ge.u32 	%p25, %r288, %r51;
	@%p25 bra 	$L__BB7_19;
	not.b32 	%r182, %r288;
	add.s32 	%r183, %r51, %r182;
	shr.u32 	%r184, %r183, 9;
	add.s32 	%r4, %r184, 1;
	and.b32  	%r5, %r4, 15;
	setp.lt.u32 	%p26, %r183, 7680;
	@%p26 bra 	$L__BB7_10;
	and.b32  	%r185, %r4, 16777200;
	neg.s32 	%r286, %r185;
	mul.wide.u32 	%rd75, %r288, 4;
	add.s64 	%rd76, %rd75, %rd2;
	add.s64 	%rd82, %rd76, 16384;
$L__BB7_9:
	.pragma "nounroll";
	ld.global.u32 	%r186, [%rd82+-16384];
	cvt.rn.f32.s32 	%f285, %r186;
	sub.f32 	%f286, %f285, %f44;
	fma.rn.f32 	%f287, %f286, %f286, %f480;
	ld.global.u32 	%r187, [%rd82+-14336];
	cvt.rn.f32.s32 	%f288, %r187;
	sub.f32 	%f289, %f288, %f44;
	fma.rn.f32 	%f290, %f289, %f289, %f287;
	ld.global.u32 	%r188, [%rd82+-12288];
	cvt.rn.f32.s32 	%f291, %r188;
	sub.f32 	%f292, %f291, %f44;
	fma.rn.f32 	%f293, %f292, %f292, %f290;
	ld.global.u32 	%r189, [%rd82+-10240];
	cvt.rn.f32.s32 	%f294, %r189;
	sub.f32 	%f295, %f294, %f44;
	fma.rn.f32 	%f296, %f295, %f295, %f293;
	ld.global.u32 	%r190, [%rd82+-8192];
	cvt.rn.f32.s32 	%f297, %r190;
	sub.f32 	%f298, %f297, %f44;
	fma.rn.f32 	%f299, %f298, %f298, %f296;
	ld.global.u32 	%r191, [%rd82+-6144];
	cvt.rn.f32.s32 	%f300, %r191;
	sub.f32 	%f301, %f300, %f44;
	fma.rn.f32 	%f302, %f301, %f301, %f299;
	ld.global.u32 	%r192, [%rd82+-4096];
	cvt.rn.f32.s32 	%f303, %r192;
	sub.f32 	%f304, %f303, %f44;
	fma.rn.f32 	%f305, %f304, %f304, %f302;
	ld.global.u32 	%r193, [%rd82+-2048];
	cvt.rn.f32.s32 	%f306, %r193;
	sub.f32 	%f307, %f306, %f44;
	fma.rn.f32 	%f308, %f307, %f307, %f305;
	ld.global.u32 	%r194, [%rd82];
	cvt.rn.f32.s32 	%f309, %r194;
	sub.f32 	%f310, %f309, %f44;
	fma.rn.f32 	%f311, %f310, %f310, %f308;
	ld.global.u32 	%r195, [%rd82+2048];
	cvt.rn.f32.s32 	%f312, %r195;
	sub.f32 	%f313, %f312, %f44;
	fma.rn.f32 	%f314, %f313, %f313, %f311;
	ld.global.u32 	%r196, [%rd82+4096];
	cvt.rn.f32.s32 	%f315, %r196;
	sub.f32 	%f316, %f315, %f44;
	fma.rn.f32 	%f317, %f316, %f316, %f314;
	ld.global.u32 	%r197, [%rd82+6144];
	cvt.rn.f32.s32 	%f318, %r197;
	sub.f32 	%f319, %f318, %f44;
	fma.rn.f32 	%f320, %f319, %f319, %f317;
	ld.global.u32 	%r198, [%rd82+8192];
	cvt.rn.f32.s32 	%f321, %r198;
	sub.f32 	%f322, %f321, %f44;
	fma.rn.f32 	%f323, %f322, %f322, %f320;
	ld.global.u32 	%r199, [%rd82+10240];
	cvt.rn.f32.s32 	%f324, %r199;
	sub.f32 	%f325, %f324, %f44;
	fma.rn.f32 	%f326, %f325, %f325, %f323;
	ld.global.u32 	%r200, [%rd82+12288];
	cvt.rn.f32.s32 	%f327, %r200;
	sub.f32 	%f328, %f327, %f44;
	fma.rn.f32 	%f329, %f328, %f328, %f326;
	ld.global.u32 	%r201, [%rd82+14336];
	cvt.rn.f32.s32 	%f330, %r201;
	sub.f32 	%f331, %f330, %f44;
	fma.rn.f32 	%f480, %f331, %f331, %f329;
	add.s32 	%r288, %r288, 8192;
	add.s32 	%r286, %r286, 16;
	add.s64 	%rd82, %rd82, 32768;
	setp.ne.s32 	%p27, %r286, 0;
	@%p27 bra 	$L__BB7_9;
$L__BB7_10:
	setp.eq.s32 	%p28, %r5, 0;
	@%p28 bra 	$L__BB7_19;
	and.b32  	%r12, %r4, 7;
	setp.lt.u32 	%p29, %r5, 8;
	@%p29 bra 	$L__BB7_13;
	mul.wide.u32 	%rd77, %r288, 4;
	add.s64 	%rd78, %rd2, %rd77;
	ld.global.u32 	%r202, [%rd78];
	cvt.rn.f32.s32 	%f333, %r202;
	sub.f32 	%f334, %f333, %f44;
	fma.rn.f32 	%f335, %f334, %f334, %f480;
	ld.global.u32 	%r203, [%rd78+2048];
	cvt.rn.f32.s32 	%f336, %r203;
	sub.f32 	%f337, %f336, %f44;
	fma.rn.f32 	%f338, %f337, %f337, %f335;
	ld.global.u32 	%r204, [%rd78+4096];
	cvt.rn.f32.s32 	%f339, %r204;
	sub.f32 	%f340, %f339, %f44;
	fma.rn.f32 	%f341, %f340, %f340, %f338;
	ld.global.u32 	%r205, [%rd78+6144];
	cvt.rn.f32.s32 	%f342, %r205;
	sub.f32 	%f343, %f342, %f44;
	fma.rn.f32 	%f344, %f343, %f343, %f341;
	ld.global.u32 	%r206, [%rd78+8192];
	cvt.rn.f32.s32 	%f345, %r206;
	sub.f32 	%f346, %f345, %f44;
	fma.rn.f32 	%f347, %f346, %f346, %f344;
	ld.global.u32 	%r207, [%rd78+10240];
	cvt.rn.f32.s32 	%f348, %r207;
	sub.f32 	%f349, %f348, %f44;
	fma.rn.f32 	%f350, %f349, %f349, %f347;
	ld.global.u32 	%r208, [%rd78+12288];
	cvt.rn.f32.s32 	%f351, %r208;
	sub.f32 	%f352, %f351, %f44;
	fma.rn.f32 	%f353, %f352, %f352, %f350;
	ld.global.u32 	%r209, [%rd78+14336];
	cvt.rn.f32.s32 	%f354, %r209;
	sub.f32 	%f355, %f354, %f44;
	fma.rn.f32 	%f480, %f355, %f355, %f353;
	add.s32 	%r288, %r288, 4096;
$L__BB7_13:
	setp.eq.s32 	%p30, %r12, 0;
	@%p30 bra 	$L__BB7_19;
	and.b32  	%r15, %r4, 3;
	setp.lt.u32 	%p31, %r12, 4;
	@%p31 bra 	$L__BB7_16;
	mul.wide.u32 	%rd79, %r288, 4;
	add.s64 	%rd80, %rd2, %rd79;
	ld.global.u32 	%r210, [%rd80];
	cvt.rn.f32.s32 	%f357, %r210;
	sub.f32 	%f358, %f357, %f44;
	fma.rn.f32 	%f359, %f358, %f358, %f480;
	ld.global.u32 	%r211, [%rd80+2048];
	cvt.rn.f32.s32 	%f360, %r211;
	sub.f32 	%f361, %f360, %f44;
	fma.rn.f32 	%f362, %f361, %f361, %f359;
	ld.global.u32 	%r212, [%rd80+4096];
	cvt.rn.f32.s32 	%f363, %r212;
	sub.f32 	%f364, %f363, %f44;
	fma.rn.f32 	%f365, %f364, %f364, %f362;
	ld.global.u32 	%r213, [%rd80+6144];
	cvt.rn.f32.s32 	%f366, %r213;
	sub.f32 	%f367, %f366, %f44;
	fma.rn.f32 	%f480, %f367, %f367, %f365;
	add.s32 	%r288, %r288, 2048;
$L__BB7_16:
	setp.eq.s32 	%p32, %r15, 0;
	@%p32 bra 	$L__BB7_19;
	mul.wide.u32 	%rd81, %r288, 4;
	add.s64 	%rd83, %rd2, %rd81;
	neg.s32 	%r291, %r15;
$L__BB7_18:
	.pragma "nounroll";
	ld.global.u32 	%r214, [%rd83];
	cvt.rn.f32.s32 	%f368, %r214;
	sub.f32 	%f369, %f368, %f44;
	fma.rn.f32 	%f480, %f369, %f369, %f480;
	add.s64 	%rd83, %rd83, 2048;
	add.s32 	%r291, %r291, 1;
	setp.ne.s32 	%p33, %r291, 0;
	@%p33 bra 	$L__BB7_18;
$L__BB7_19:
	setp.lt.u32 	%p34, %r51, 512;
	@%p34 bra 	$L__BB7_24;
	// begin inline asm
	mov.u32 %r253, %laneid;
	// end inline asm
	mov.b32 	%r255, %f480;
	mov.b32 	%r256, 1;
	mov.b32 	%r277, 31;
	mov.b32 	%r278, -1;
	// begin inline asm
	shfl.sync.down.b32 %r254, %r255, %r256, %r277, %r278;
	// end inline asm
	setp.gt.s32 	%p58, %r253, 30;
	mov.b32 	%f428, %r254;
	add.f32 	%f429, %f480, %f428;
	selp.f32 	%f430, %f480, %f429, %p58;
	mov.b32 	%r260, %f430;
	mov.b32 	%r261, 2;
	// begin inline asm
	shfl.sync.down.b32 %r259, %r260, %r261, %r277, %r278;
	// end inline asm
	setp.gt.s32 	%p59, %r253, 29;
	mov.b32 	%f431, %r259;
	add.f32 	%f432, %f430, %f431;
	selp.f32 	%f433, %f430, %f432, %p59;
	mov.b32 	%r265, %f433;
	mov.b32 	%r266, 4;
	// begin inline asm
	shfl.sync.down.b32 %r264, %r265, %r266, %r277, %r278;
	// end inline asm
	setp.gt.s32 	%p60, %r253, 27;
	mov.b32 	%f434, %r264;
	add.f32 	%f435, %f433, %f434;
	selp.f32 	%f436, %f433, %f435, %p60;
	mov.b32 	%r270, %f436;
	mov.b32 	%r271, 8;
	// begin inline asm
	shfl.sync.down.b32 %r269, %r270, %r271, %r277, %r278;
	// end inline asm
	setp.gt.s32 	%p61, %r253, 23;
	mov.b32 	%f437, %r269;
	add.f32 	%f438, %f436, %f437;
	selp.f32 	%f439, %f436, %f438, %p61;
	mov.b32 	%r275, %f439;
	mov.b32 	%r276, 16;
	// begin inline asm
	shfl.sync.down.b32 %r274, %r275, %r276, %r277, %r278;
	// end inline asm
	setp.gt.s32 	%p62, %r253, 15;
	mov.b32 	%f440, %r274;
	add.f32 	%f17, %f439, %f440;
	selp.f32 	%f492, %f439, %f17, %p62;
	setp.ne.s32 	%p63, %r253, 0;
	@%p63 bra 	$L__BB7_22;
	shr.u32 	%r279, %r1, 3;
	and.b32  	%r280, %r279, 124;
	mov.u32 	%r281, _ZZN3cub18CUB_300001_SM_10006detail6reduce28DeviceReduceSingleTileKernelINS2_10policy_hubIfjN4cuda3std3__44plusIfEEE10Policy1000EN6thrust24THRUST_300001_SM_1000_NS6detail15normal_iteratorINSD_10device_ptrIKiEEEEPfjS9_ff16SquaredDeviationEEvT0_T1_T2_T3_T4_T6_E12temp_storage;
	add.s32 	%r282, %r281, %r280;
	st.shared.f32 	[%r282+16], %f17;
$L__BB7_22:
	bar.sync 	0;
	setp.ne.s32 	%p64, %r1, 0;
	@%p64 bra 	$L__BB7_50;
	ld.shared.f32 	%f441, [_ZZN3cub18CUB_300001_SM_10006detail6reduce28DeviceReduceSingleTileKernelINS2_10policy_hubIfjN4cuda3std3__44plusIfEEE10Policy1000EN6thrust24THRUST_300001_SM_1000_NS6detail15normal_iteratorINSD_10device_ptrIKiEEEEPfjS9_ff16SquaredDeviationEEvT0_T1_T2_T3_T4_T6_E12temp_storage+20];
	add.f32 	%f442, %f492, %f441;
	ld.shared.f32 	%f443, [_ZZN3cub18CUB_300001_SM_10006detail6reduce28DeviceReduceSingleTileKernelINS2_10policy_hubIfjN4cuda3std3__44plusIfEEE10Policy1000EN6thrust24THRUST_300001_SM_1000_NS6detail15normal_iteratorINSD_10device_ptrIKiEEEEPfjS9_ff16SquaredDeviationEEvT0_T1_T2_T3_T4_T6_E12temp_storage+24];
	add.f32 	%f444, %f442, %f443;
	ld.shared.f32 	%f445, [_ZZN3cub18CUB_300001_SM_10006detail6reduce28DeviceReduceSingleTileKernelINS2_10policy_hubIfjN4cuda3std3__44plusIfEEE10Policy1000EN6thrust24THRUST_300001_SM_1000_NS6detail15normal_iteratorINSD_10device_ptrIKiEEEEPfjS9_ff16SquaredDeviationEEvT0_T1_T2_T3_T4_T6_E12temp_storage+28];
	add.f32 	%f446, %f444, %f445;
	ld.shared.f32 	%f447, [_ZZN3cub18CUB_300001_SM_10006detail6reduce28DeviceReduceSingleTileKernelINS2_10policy_hubIfjN4cuda3std3__44plusIfEEE10Policy1000EN6thrust24THRUST_300001_SM_1000_NS6detail15normal_iteratorINSD_10device_ptrIKiEEEEPfjS9_ff16SquaredDeviationEEvT0_T1_T2_T3_T4_T6_E12temp_storage+32];
	add.f32 	%f448, %f446, %f447;
	ld.shared.f32 	%f449, [_ZZN3cub18CUB_300001_SM_10006detail6reduce28DeviceReduceSingleTileKernelINS2_10policy_hubIfjN4cuda3std3__44plusIfEEE10Policy1000EN6thrust24THRUST_300001_SM_1000_NS6detail15normal_iteratorINSD_10device_ptrIKiEEEEPfjS9_ff16SquaredDeviationEEvT0_T1_T2_T3_T4_T6_E12temp_storage+36];
	add.f32 	%f450, %f448, %f449;
	ld.shared.f32 	%f451, [_ZZN3cub18CUB_300001_SM_10006detail6reduce28DeviceReduceSingleTileKernelINS2_10policy_hubIfjN4cuda3std3__44plusIfEEE10Policy1000EN6thrust24THRUST_300001_SM_1000_NS6detail15normal_iteratorINSD_10device_ptrIKiEEEEPfjS9_ff16SquaredDeviationEEvT0_T1_T2_T3_T4_T6_E12temp_storage+40];
	add.f32 	%f452, %f450, %f451;
	ld.shared.f32 	%f453, [_ZZN3cub18CUB_300001_SM_10006detail6reduce28DeviceReduceSingleTileKernelINS2_10policy_hubIfjN4cuda3std3__44plusIfEEE10Policy1000EN6thrust24THRUST_300001_SM_1000_NS6detail15normal_iteratorINSD_10device_ptrIKiEEEEPfjS9_ff16SquaredDeviationEEvT0_T1_T2_T3_T4_T6_E12temp_storage+44];
	add.f32 	%f454, %f452, %f453;
	ld.shared.f32 	%f455, [_ZZN3cub18CUB_300001_SM_10006detail6reduce28DeviceReduceSingleTileKernelINS2_10policy_hubIfjN4cuda3std3__44plusIfEEE10Policy1000EN6thrust24THRUST_300001_SM_1000_NS6detail15normal_iteratorINSD_10device_ptrIKiEEEEPfjS9_ff16SquaredDeviationEEvT0_T1_T2_T3_T4_T6_E12temp_storage+48];
	add.f32 	%f456, %f454, %f455;
	ld.shared.f32 	%f457, [_ZZN3cub18CUB_300001_SM_10006detail6reduce28DeviceReduceSingleTileKernelINS2_10policy_hubIfjN4cuda3std3__44plusIfEEE10Policy1000EN6thrust24THRUST_300001_SM_1000_NS6detail15normal_iteratorINSD_10device_ptrIKiEEEEPfjS9_ff16SquaredDeviationEEvT0_T1_T2_T3_T4_T6_E12temp_storage+52];
	add.f32 	%f458, %f456, %f457;
	ld.shared.f32 	%f459, [_ZZN3cub18CUB_300001_SM_10006detail6reduce28DeviceReduceSingleTileKernelINS2_10policy_hubIfjN4cuda3std3__44plusIfEEE10Policy1000EN6thrust24THRUST_300001_SM_1000_NS6detail15normal_iteratorINSD_10device_ptrIKiEEEEPfjS9_ff16SquaredDeviationEEvT0_T1_T2_T3_T4_T6_E12temp_storage+56];
	add.f32 	%f460, %f458, %f459;
	ld.shared.f32 	%f461, [_ZZN3cub18CUB_300001_SM_10006detail6reduce28DeviceReduceSingleTileKernelINS2_10policy_hubIfjN4cuda3std3__44plusIfEEE10Policy1000EN6thrust24THRUST_300001_SM_1000_NS6detail15normal_iteratorINSD_10device_ptrIKiEEEEPfjS9_ff16SquaredDeviationEEvT0_T1_T2_T3_T4_T6_E12temp_storage+60];
	add.f32 	%f462, %f460, %f461;
	ld.shared.f32 	%f463, [_ZZN3cub18CUB_300001_SM_10006detail6reduce28DeviceReduceSingleTileKernelINS2_10policy_hubIfjN4cuda3std3__44plusIfEEE10Policy1000EN6thrust24THRUST_300001_SM_1000_NS6detail15normal_iteratorINSD_10device_ptrIKiEEEEPfjS9_ff16SquaredDeviationEEvT0_T1_T2_T3_T4_T6_E12temp_storage+64];
	add.f32 	%f464, %f462, %f463;
	ld.shared.f32 	%f465, [_ZZN3cub18CUB_300001_SM_10006detail6reduce28DeviceReduceSingleTileKernelINS2_10policy_hubIfjN4cuda3std3__44plusIfEEE10Policy1000EN6thrust24THRUST_300001_SM_1000_NS6detail15normal_iteratorINSD_10device_ptrIKiEEEEPfjS9_ff16SquaredDeviationEEvT0_T1_T2_T3_T4_T6_E12temp_storage+68];
	add.f32 	%f466, %f464, %f465;
	ld.shared.f32 	%f467, [_ZZN3cub18CUB_300001_SM_10006detail6reduce28DeviceReduceSingleTileKernelINS2_10policy_hubIfjN4cuda3std3__44plusIfEEE10Policy1000EN6thrust24THRUST_300001_SM_1000_NS6detail15normal_iteratorINSD_10device_ptrIKiEEEEPfjS9_ff16SquaredDeviationEEvT0_T1_T2_T3_T4_T6_E12temp_storage+72];
	add.f32 	%f468, %f466, %f467;
	ld.shared.f32 	%f469, [_ZZN3cub18CUB_300001_SM_10006detail6reduce28DeviceReduceSingleTileKernelINS2_10policy_hubIfjN4cuda3std3__44plusIfEEE10Policy1000EN6thrust24THRUST_300001_SM_1000_NS6detail15normal_iteratorINSD_10device_ptrIKiEEEEPfjS9_ff16SquaredDeviationEEvT0_T1_T2_T3_T4_T6_E12temp_storage+76];
	add.f32 	%f492, %f468, %f469;
	bra.uni 	$L__BB7_50;
$L__BB7_24:
	// begin inline asm
	mov.u32 %r215, %laneid;
	// end inline asm
	and.b32  	%r241, %r1, 992;
	add.s32 	%r242, %r241, 32;
	setp.gt.u32 	%p35, %r242, %r51;
	not.b32 	%r243, %r241;
	add.s32 	%r244, %r51, %r243;
	selp.b32 	%r239, %r244, 31, %p35;
	mov.b32 	%r217, %f480;
	mov.b32 	%r218, 1;
	mov.b32 	%r240, -1;
	// begin inline asm
	shfl.sync.down.b32 %r216, %r217, %r218, %r239, %r240;
	// end inline asm
	setp.lt.s32 	%p36, %r215, %r239;
	mov.b32 	%f370, %r216;
	add.f32 	%f371, %f480, %f370;
	selp.f32 	%f372, %f371, %f480, %p36;
	mov.b32 	%r222, %f372;
	mov.b32 	%r223, 2;
	// begin inline asm
	shfl.sync.down.b32 %r221, %r222, %r223, %r239, %r240;
	// end inline asm
	add.s32 	%r245, %r215, 2;
	setp.gt.s32 	%p37, %r245, %r239;
	mov.b32 	%f373, %r221;
	add.f32 	%f374, %f372, %f373;
	selp.f32 	%f375, %f372, %f374, %p37;
	mov.b32 	%r227, %f375;
	mov.b32 	%r228, 4;
	// begin inline asm
	shfl.sync.down.b32 %r226, %r227, %r228, %r239, %r240;
	// end inline asm
	add.s32 	%r246, %r215, 4;
	setp.gt.s32 	%p38, %r246, %r239;
	mov.b32 	%f376, %r226;
	add.f32 	%f377, %f375, %f376;
	selp.f32 	%f378, %f375, %f377, %p38;
	mov.b32 	%r232, %f378;
	mov.b32 	%r233, 8;
	// begin inline asm
	shfl.sync.down.b32 %r231, %r232, %r233, %r239, %r240;
	// end inline asm
	add.s32 	%r247, %r215, 8;
	setp.gt.s32 	%p39, %r247, %r239;
	mov.b32 	%f379, %r231;
	add.f32 	%f380, %f378, %f379;
	selp.f32 	%f381, %f378, %f380, %p39;
	mov.b32 	%r237, %f381;
	mov.b32 	%r238, 16;
	// begin inline asm
	shfl.sync.down.b32 %r236, %r237, %r238, %r239, %r240;
	// end inline asm
	add.s32 	%r248, %r215, 16;
	setp.gt.s32 	%p40, %r248, %r239;
	mov.b32 	%f382, %r236;
	add.f32 	%f383, %f381, %f382;
	selp.f32 	%f492, %f381, %f383, %p40;
	setp.ne.s32 	%p41, %r215, 0;
	@%p41 bra 	$L__BB7_26;
	shr.u32 	%r249, %r1, 3;
	and.b32  	%r250, %r249, 124;
	mov.u32 	%r251, _ZZN3cub18CUB_300001_SM_10006detail6reduce28DeviceReduceSingleTileKernelINS2_10policy_hubIfjN4cuda3std3__44plusIfEEE10Policy1000EN6thrust24THRUST_300001_SM_1000_NS6detail15normal_iteratorINSD_10device_ptrIKiEEEEPfjS9_ff16SquaredDeviationEEvT0_T1_T2_T3_T4_T6_E12temp_storage;
	add.s32 	%r252, %r251, %r250;
	st.shared.f32 	[%r252+16], %f492;
$L__BB7_26:
	bar.sync 	0;
	setp.ne.s32 	%p42, %r1, 0;
	@%p42 bra 	$L__BB7_50;
	setp.gt.u32 	%p43, %r51, 32;
	ld.shared.f32 	%f384, [_ZZN3cub18CUB_300001_SM_10006detail6reduce28DeviceReduceSingleTileKernelINS2_10policy_hubIfjN4cuda3std3__44plusIfEEE10Policy1000EN6thrust24THRUST_300001_SM_1000_NS6detail15normal_iteratorINSD_10device_ptrIKiEEEEPfjS9_ff16SquaredDeviationEEvT0_T1_T2_T3_T4_T6_E12temp_storage+20];
	add.f32 	%f385, %f492, %f384;
	selp.f32 	%f386, %f385, %f492, %p43;
	setp.gt.u32 	%p44, %r51, 64;
	ld.shared.f32 	%f387, [_ZZN3cub18CUB_300001_SM_10006detail6reduce28DeviceReduceSingleTileKernelINS2_10policy_hubIfjN4cuda3std3__44plusIfEEE10Policy1000EN6thrust24THRUST_300001_SM_1000_NS6detail15normal_iteratorINSD_10device_ptrIKiEEEEPfjS9_ff16SquaredDeviationEEvT0_T1_T2_T3_T4_T6_E12temp_storage+24];
	add.f32 	%f388, %f387, %f386;
	selp.f32 	%f389, %f388, %f386, %p44;
	setp.gt.u32 	%p45, %r51, 96;
	ld.shared.f32 	%f390, [_ZZN3cub18CUB_300001_SM_10006detail6reduce28DeviceReduceSingleTileKernelINS2_10policy_hubIfjN4cuda3std3__44plusIfEEE10Policy1000EN6thrust24THRUST_300001_SM_1000_NS6detail15normal_iteratorINSD_10device_ptrIKiEEEEPfjS9_ff16SquaredDeviationEEvT0_T1_T2_T3_T4_T6_E12temp_storage+28];
	add.f32 	%f391, %f390, %f389;
	selp.f32 	%f392, %f391, %f389, %p45;
	setp.gt.u32 	%p46, %r51, 128;
	ld.shared.f32 	%f393, [_ZZN3cub18CUB_300001_SM_10006detail6reduce28DeviceReduceSingleTileKernelINS2_10policy_hubIfjN4cuda3std3__44plusIfEEE10Policy1000EN6thrust24THRUST_300001_SM_1000_NS6detail15normal_iteratorINSD_10device_ptrIKiEEEEPfjS9_ff16SquaredDeviationEEvT0_T1_T2_T3_T4_T6_E12temp_storage+32];
	add.f32 	%f394, %f393, %f392;
	selp.f32 	%f395, %f394, %f392, %p46;
	setp.gt.u32 	%p47, %r51, 160;
	ld.shared.f32 	%f396, [_ZZN3cub18CUB_300001_SM_10006detail6reduce28DeviceReduceSingleTileKernelINS2_10policy_hubIfjN4cuda3std3__44plusIfEEE10Policy1000EN6thrust24THRUST_300001_SM_1000_NS6detail15normal_iteratorINSD_10device_ptrIKiEEEEPfjS9_ff16SquaredDeviationEEvT0_T1_T2_T3_T4_T6_E12temp_storage+36];
	add.f32 	%f397, %f396, %f395;
	selp.f32 	%f398, %f397, %f395, %p47;
	setp.gt.u32 	%p48, %r51, 192;
	ld.shared.f32 	%f399, [_ZZN3cub18CUB_300001_SM_10006detail6reduce28DeviceReduceSingleTileKernelINS2_10policy_hubIfjN4cuda3std3__44plusIfEEE10Policy1000EN6thrust24THRUST_300001_SM_1000_NS6detail15normal_iteratorINSD_10device_ptrIKiEEEEPfjS9_ff16SquaredDeviationEEvT0_T1_T2_T3_T4_T6_E12temp_storage+40];
	add.f32 	%f400, %f399, %f398;
	selp.f32 	%f401, %f400, %f398, %p48;
	setp.gt.u32 	%p49, %r51, 224;
	ld.shared.f32 	%f402, [_ZZN3cub18CUB_300001_SM_10006detail6reduce28DeviceReduceSingleTileKernelINS2_10policy_hubIfjN4cuda3std3__44plusIfEEE10Policy1000EN6thrust24THRUST_300001_SM_1000_NS6detail15normal_iteratorINSD_10device_ptrIKiEEEEPfjS9_ff16SquaredDeviationEEvT0_T1_T2_T3_T4_T6_E12temp_storage+44];
	add.f32 	%f403, %f402, %f401;
	selp.f32 	%f404, %f403, %f401, %p49;
	setp.gt.u32 	%p50, %r51, 256;
	ld.shared.f32 	%f405, [_ZZN3cub18CUB_300001_SM_10006detail6reduce28DeviceReduceSingleTileKernelINS2_10policy_hubIfjN4cuda3std3__44plusIfEEE10Policy1000EN6thrust24THRUST_300001_SM_1000_NS6detail15normal_iteratorINSD_10device_ptrIKiEEEEPfjS9_ff16SquaredDeviationEEvT0_T1_T2_T3_T4_T6_E12temp_storage+48];
	add.f32 	%f406, %f405, %f404;
	selp.f32 	%f407, %f406, %f404, %p50;
	setp.gt.u32 	%p51, %r51, 288;
	ld.shared.f32 	%f408, [_ZZN3cub18CUB_300001_SM_10006detail6reduce28DeviceReduceSingleTileKernelINS2_10policy_hubIfjN4cuda3std3__44plusIfEEE10Policy1000EN6thrust24THRUST_300001_SM_1000_NS6detail15normal_iteratorINSD_10device_ptrIKiEEEEPfjS9_ff16SquaredDeviationEEvT0_T1_T2_T3_T4_T6_E12temp_storage+52];
	add.f32 	%f409, %f408, %f407;
	selp.f32 	%f410, %f409, %f407, %p51;
	setp.gt.u32 	%p52, %r51, 320;
	ld.shared.f32 	%f411, [_ZZN3cub18CUB_300001_SM_10006detail6reduce28DeviceReduceSingleTileKernelINS2_10policy_hubIfjN4cuda3std3__44plusIfEEE10Policy1000EN6thrust24THRUST_300001_SM_1000_NS6detail15normal_iteratorINSD_10device_ptrIKiEEEEPfjS9_ff16SquaredDeviationEEvT0_T1_T2_T3_T4_T6_E12temp_storage+56];
	add.f32 	%f412, %f411, %f410;
	selp.f32 	%f413, %f412, %f410, %p52;
	setp.gt.u32 	%p53, %r51, 352;
	ld.shared.f32 	%f414, [_ZZN3cub18CUB_300001_SM_10006detail6reduce28DeviceReduceSingleTileKernelINS2_10policy_hubIfjN4cuda3std3__44plusIfEEE10Policy1000EN6thrust24THRUST_300001_SM_1000_NS6detail15normal_iteratorINSD_10device_ptrIKiEEEEPfjS9_ff16SquaredDeviationEEvT0_T1_T2_T3_T4_T6_E12temp_storage+60];
	add.f32 	%f415, %f414, %f413;
	selp.f32 	%f416, %f415, %f413, %p53;
	setp.gt.u32 	%p54, %r51, 384;
	ld.shared.f32 	%f417, [_ZZN3cub18CUB_300001_SM_10006detail6reduce28DeviceReduceSingleTileKernelINS2_10policy_hubIfjN4cuda3std3__44plusIfEEE10Policy1000EN6thrust24THRUST_300001_SM_1000_NS6detail15normal_iteratorINSD_10device_ptrIKiEEEEPfjS9_ff16SquaredDeviationEEvT0_T1_T2_T3_T4_T6_E12temp_storage+64];
	add.f32 	%f418, %f417, %f416;
	selp.f32 	%f419, %f418, %f416, %p54;
	setp.gt.u32 	%p55, %r51, 416;
	ld.shared.f32 	%f420, [_ZZN3cub18CUB_300001_SM_10006detail6reduce28DeviceReduceSingleTileKernelINS2_10policy_hubIfjN4cuda3std3__44plusIfEEE10Policy1000EN6thrust24THRUST_300001_SM_1000_NS6detail15normal_iteratorINSD_10device_ptrIKiEEEEPfjS9_ff16SquaredDeviationEEvT0_T1_T2_T3_T4_T6_E12temp_storage+68];
	add.f32 	%f421, %f420, %f419;
	selp.f32 	%f422, %f421, %f419, %p55;
	setp.gt.u32 	%p56, %r51, 448;
	ld.shared.f32 	%f423, [_ZZN3cub18CUB_300001_SM_10006detail6reduce28DeviceReduceSingleTileKernelINS2_10policy_hubIfjN4cuda3std3__44plusIfEEE10Policy1000EN6thrust24THRUST_300001_SM_1000_NS6detail15normal_iteratorINSD_10device_ptrIKiEEEEPfjS9_ff16SquaredDeviationEEvT0_T1_T2_T3_T4_T6_E12temp_storage+72];
	add.f32 	%f424, %f423, %f422;
	selp.f32 	%f425, %f424, %f422, %p56;
	setp.gt.u32 	%p57, %r51, 480;
	ld.shared.f32 	%f426, [_ZZN3cub18CUB_300001_SM_10006detail6reduce28DeviceReduceSingleTileKernelINS2_10policy_hubIfjN4cuda3std3__44plusIfEEE10Policy1000EN6thrust24THRUST_300001_SM_1000_NS6detail15normal_iteratorINSD_10device_ptrIKiEEEEPfjS9_ff16SquaredDeviationEEvT0_T1_T2_T3_T4_T6_E12temp_storage+76];
	add.f32 	%f427, %f426, %f425;
	selp.f32 	%f492, %f427, %f425, %p57;
	bra.uni 	$L__BB7_50;
$L__BB7_28:
	mov.u32 	%r21, %tid.x;
	mul.wide.u32 	%rd11, %r21, 4;
	add.s64 	%rd12, %rd2, %rd11;
	ld.global.u32 	%r53, [%rd12];
	cvt.rn.f32.s32 	%f45, %r53;
	sub.f32 	%f46, %f45, %f44;
	ld.global.u32 	%r54, [%rd12+2048];
	cvt.rn.f32.s32 	%f47, %r54;
	sub.f32 	%f48, %f47, %f44;
	mul.f32 	%f49, %f48, %f48;
	ld.global.u32 	%r55, [%rd12+4096];
	cvt.rn.f32.s32 	%f50, %r55;
	sub.f32 	%f51, %f50, %f44;
	ld.global.u32 	%r56, [%rd12+6144];
	cvt.rn.f32.s32 	%f52, %r56;
	sub.f32 	%f53, %f52, %f44;
	mul.f32 	%f54, %f53, %f53;
	ld.global.u32 	%r57, [%rd12+8192];
	cvt.rn.f32.s32 	%f55, %r57;
	sub.f32 	%f56, %f55, %f44;
	ld.global.u32 	%r58, [%rd12+10240];
	cvt.rn.f32.s32 	%f57, %r58;
	sub.f32 	%f58, %f57, %f44;
	mul.f32 	%f59, %f58, %f58;
	ld.global.u32 	%r59, [%rd12+12288];
	cvt.rn.f32.s32 	%f60, %r59;
	sub.f32 	%f61, %f60, %f44;
	ld.global.u32 	%r60, [%rd12+14336];
	cvt.rn.f32.s32 	%f62, %r60;
	sub.f32 	%f63, %f62, %f44;
	mul.f32 	%f64, %f63, %f63;
	ld.global.u32 	%r61, [%rd12+16384];
	cvt.rn.f32.s32 	%f65, %r61;
	sub.f32 	%f66, %f65, %f44;
	ld.global.u32 	%r62, [%rd12+18432];
	cvt.rn.f32.s32 	%f67, %r62;
	sub.f32 	%f68, %f67, %f44;
	mul.f32 	%f69, %f68, %f68;
	ld.global.u32 	%r63, [%rd12+20480];
	cvt.rn.f32.s32 	%f70, %r63;
	sub.f32 	%f71, %f70, %f44;
	ld.global.u32 	%r64, [%rd12+22528];
	cvt.rn.f32.s32 	%f72, %r64;
	sub.f32 	%f73, %f72, %f44;
	mul.f32 	%f74, %f73, %f73;
	ld.global.u32 	%r65, [%rd12+24576];
	cvt.rn.f32.s32 	%f75, %r65;
	sub.f32 	%f76, %f75, %f44;
	ld.global.u32 	%r66, [%rd12+26624];
	cvt.rn.f32.s32 	%f77, %r66;
	sub.f32 	%f78, %f77, %f44;
	mul.f32 	%f79, %f78, %f78;
	ld.global.u32 	%r67, [%rd12+28672];
	cvt.rn.f32.s32 	%f80, %r67;
	sub.f32 	%f81, %f80, %f44;
	ld.global.u32 	%r68, [%rd12+30720];
	cvt.rn.f32.s32 	%f82, %r68;
	sub.f32 	%f83, %f82, %f44;
	mul.f32 	%f84, %f83, %f83;
	fma.rn.f32 	%f85, %f46, %f46, %f49;
	fma.rn.f32 	%f86, %f51, %f51, %f54;
	fma.rn.f32 	%f87, %f56, %f56, %f59;
	fma.rn.f32 	%f88, %f61, %f61, %f64;
	fma.rn.f32 	%f89, %f66, %f66, %f69;
	fma.rn.f32 	%f90, %f71, %f71, %f74;
	fma.rn.f32 	%f91, %f76, %f76, %f79;
	fma.rn.f32 	%f92, %f81, %f81, %f84;
	add.f32 	%f93, %f85, %f86;
	add.f32 	%f94, %f87, %f88;
	add.f32 	%f95, %f89, %f90;
	add.f32 	%f96, %f91, %f92;
	add.f32 	%f97, %f93, %f94;
	add.f32 	%f98, %f95, %f96;
	add.f32 	%f491, %f97, %f98;
	add.s32 	%r22, %r51, -8192;
	setp.lt.u32 	%p3, %r22, 8192;
	mov.b32 	%r293, 8192;
	@%p3 bra 	$L__BB7_32;
	mov.b32 	%r293, 8192;
$L__BB7_30:
	add.s32 	%r70, %r21, %r293;
	mul.wide.u32 	%rd13, %r70, 4;
	add.s64 	%rd14, %rd2, %rd13;
	ld.global.u32 	%r71, [%rd14];
	cvt.rn.f32.s32 	%f99, %r71;
	sub.f32 	%f100, %f99, %f44;
	ld.global.u32 	%r72, [%rd14+2048];
	cvt.rn.f32.s32 	%f101, %r72;
	sub.f32 	%f102, %f101, %f44;
	ld.global.u32 	%r73, [%rd14+4096];
	cvt.rn.f32.s32 	%f103, %r73;
	sub.f32 	%f104, %f103, %f44;
	mul.f32 	%f105, %f104, %f104;
	ld.global.u32 	%r74, [%rd14+6144];
	cvt.rn.f32.s32 	%f106, %r74;
	sub.f32 	%f107, %f106, %f44;
	ld.global.u32 	%r75, [%rd14+8192];
	cvt.rn.f32.s32 	%f108, %r75;
	sub.f32 	%f109, %f108, %f44;
	mul.f32 	%f110, %f109, %f109;
	ld.global.u32 	%r76, [%rd14+10240];
	cvt.rn.f32.s32 	%f111, %r76;
	sub.f32 	%f112, %f111, %f44;
	ld.global.u32 	%r77, [%rd14+12288];
	cvt.rn.f32.s32 	%f113, %r77;
	sub.f32 	%f114, %f113, %f44;
	mul.f32 	%f115, %f114, %f114;
	ld.global.u32 	%r78, [%rd14+14336];
	cvt.rn.f32.s32 	%f116, %r78;
	sub.f32 	%f117, %f116, %f44;
	ld.global.u32 	%r79, [%rd14+16384];
	cvt.rn.f32.s32 	%f118, %r79;
	sub.f32 	%f119, %f118, %f44;
	mul.f32 	%f120, %f119, %f119;
	ld.global.u32 	%r80, [%rd14+18432];
	cvt.rn.f32.s32 	%f121, %r80;
	sub.f32 	%f122, %f121, %f44;
	ld.global.u32 	%r81, [%rd14+20480];
	cvt.rn.f32.s32 	%f123, %r81;
	sub.f32 	%f124, %f123, %f44;
	mul.f32 	%f125, %f124, %f124;
	ld.global.u32 	%r82, [%rd14+22528];
	cvt.rn.f32.s32 	%f126, %r82;
	sub.f32 	%f127, %f126, %f44;
	ld.global.u32 	%r83, [%rd14+24576];
	cvt.rn.f32.s32 	%f128, %r83;
	sub.f32 	%f129, %f128, %f44;
	mul.f32 	%f130, %f129, %f129;
	ld.global.u32 	%r84, [%rd14+26624];
	cvt.rn.f32.s32 	%f131, %r84;
	sub.f32 	%f132, %f131, %f44;
	ld.global.u32 	%r85, [%rd14+28672];
	cvt.rn.f32.s32 	%f133, %r85;
	sub.f32 	%f134, %f133, %f44;
	mul.f32 	%f135, %f134, %f134;
	ld.global.u32 	%r86, [%rd14+30720];
	cvt.rn.f32.s32 	%f136, %r86;
	sub.f32 	%f137, %f136, %f44;
	fma.rn.f32 	%f138, %f100, %f100, %f491;
	fma.rn.f32 	%f139, %f102, %f102, %f105;
	fma.rn.f32 	%f140, %f107, %f107, %f110;
	fma.rn.f32 	%f141, %f112, %f112, %f115;
	fma.rn.f32 	%f142, %f117, %f117, %f120;
	fma.rn.f32 	%f143, %f122, %f122, %f125;
	fma.rn.f32 	%f144, %f127, %f127, %f130;
	fma.rn.f32 	%f145, %f132, %f132, %f135;
	add.f32 	%f146, %f138, %f139;
	add.f32 	%f147, %f140, %f141;
	add.f32 	%f148, %f142, %f143;
	add.f32 	%f149, %f144, %f145;
	add.f32 	%f150, %f146, %f147;
	add.f32 	%f151, %f148, %f149;
	add.f32 	%f152, %f150, %f151;
	fma.rn.f32 	%f491, %f137, %f137, %f152;
	sub.s32 	%r87, %r51, %r293;
	setp.lt.u32 	%p4, %r87, 8192;
	@%p4 bra 	$L__BB7_46;
	add.s32 	%r293, %r293, 8192;
	setp.le.u32 	%p5, %r293, %r22;
	@%p5 bra 	$L__BB7_30;
$L__BB7_32:
	setp.le.u32 	%p6, %r51, %r293;
	sub.s32 	%r88, %r51, %r293;
	setp.ge.s32 	%p7, %r21, %r88;
	or.pred  	%p8, %p6, %p7;
	@%p8 bra 	$L__BB7_46;
	not.b32 	%r90, %r21;
	add.s32 	%r91, %r51, %r90;
	sub.s32 	%r92, %r91, %r293;
	shr.u32 	%r93, %r92, 9;
	add.s32 	%r26, %r93, 1;
	and.b32  	%r27, %r26, 15;
	setp.lt.u32 	%p9, %r92, 7680;
	mov.u32 	%r298, %r21;
	@%p9 bra 	$L__BB7_37;
	or.b32  	%r296, %r21, 4096;
	add.s32 	%r295, %r21, %r293;
	and.b32  	%r94, %r26, 16777200;
	neg.s32 	%r294, %r94;
$L__BB7_35:
	.pragma "nounroll";
	mul.wide.u32 	%rd15, %r295, 4;
	add.s64 	%rd16, %rd2, %rd15;
	ld.global.u32 	%r95, [%rd16];
	cvt.rn.f32.s32 	%f154, %r95;
	sub.f32 	%f155, %f154, %f44;
	fma.rn.f32 	%f156, %f155, %f155, %f491;
	add.s32 	%r96, %r295, 512;
	mul.wide.u32 	%rd17, %r96, 4;
	add.s64 	%rd18, %rd2, %rd17;
	ld.global.u32 	%r97, [%rd18];
	cvt.rn.f32.s32 	%f157, %r97;
	sub.f32 	%f158, %f157, %f44;
	fma.rn.f32 	%f159, %f158, %f158, %f156;
	add.s32 	%r98, %r295, 1024;
	mul.wide.u32 	%rd19, %r98, 4;
	add.s64 	%rd20, %rd2, %rd19;
	ld.global.u32 	%r99, [%rd20];
	cvt.rn.f32.s32 	%f160, %r99;
	sub.f32 	%f161, %f160, %f44;
	fma.rn.f32 	%f162, %f161, %f161, %f159;
	add.s32 	%r100, %r295, 1536;
	mul.wide.u32 	%rd21, %r100, 4;
	add.s64 	%rd22, %rd2, %rd21;
	ld.global.u32 	%r101, [%rd22];
	cvt.rn.f32.s32 	%f163, %r101;
	sub.f32 	%f164, %f163, %f44;
	fma.rn.f32 	%f165, %f164, %f164, %f162;
	add.s32 	%r102, %r295, 2048;
	mul.wide.u32 	%rd23, %r102, 4;
	add.s64 	%rd24, %rd2, %rd23;
	ld.global.u32 	%r103, [%rd24];
	cvt.rn.f32.s32 	%f166, %r103;
	sub.f32 	%f167, %f166, %f44;
	fma.rn.f32 	%f168, %f167, %f167, %f165;
	add.s32 	%r104, %r295, 2560;
	mul.wide.u32 	%rd25, %r104, 4;
	add.s64 	%rd26, %rd2, %rd25;
	ld.global.u32 	%r105, [%rd26];
	cvt.rn.f32.s32 	%f169, %r105;
	sub.f32 	%f170, %f169, %f44;
	fma.rn.f32 	%f171, %f170, %f170, %f168;
	add.s32 	%r106, %r295, 3072;
	mul.wide.u32 	%rd27, %r106, 4;
	add.s64 	%rd28, %rd2, %rd27;
	ld.global.u32 	%r107, [%rd28];
	cvt.rn.f32.s32 	%f172, %r107;
	sub.f32 	%f173, %f172, %f44;
	fma.rn.f32 	%f174, %f173, %f173, %f171;
	add.s32 	%r108, %r295, 3584;
	mul.wide.u32 	%rd29, %r108, 4;
	add.s64 	%rd30, %rd2, %rd29;
	ld.global.u32 	%r109, [%rd30];
	cvt.rn.f32.s32 	%f175, %r109;
	sub.f32 	%f176, %f175, %f44;
	fma.rn.f32 	%f177, %f176, %f176, %f174;
	add.s32 	%r110, %r295, 4096;
	mul.wide.u32 	%rd31, %r110, 4;
	add.s64 	%rd32, %rd2, %rd31;
	ld.global.u32 	%r111, [%rd32];
	cvt.rn.f32.s32 	%f178, %r111;
	sub.f32 	%f179, %f178, %f44;
	fma.rn.f32 	%f180, %f179, %f179, %f177;
	add.s32 	%r112, %r295, 4608;
	mul.wide.u32 	%rd33, %r112, 4;
	add.s64 	%rd34, %rd2, %rd33;
	ld.global.u32 	%r113, [%rd34];
	cvt.rn.f32.s32 	%f181, %r113;
	sub.f32 	%f182, %f181, %f44;
	fma.rn.f32 	%f183, %f182, %f182, %f180;
	add.s32 	%r114, %r295, 5120;
	mul.wide.u32 	%rd35, %r114, 4;
	add.s64 	%rd36, %rd2, %rd35;
	ld.global.u32 	%r115, [%rd36];
	cvt.rn.f32.s32 	%f184, %r115;
	sub.f32 	%f185, %f184, %f44;
	fma.rn.f32 	%f186, %f185, %f185, %f183;
	add.s32 	%r116, %r295, 5632;
	mul.wide.u32 	%rd37, %r116, 4;
	add.s64 	%rd38, %rd2, %rd37;
	ld.global.u32 	%r117, [%rd38];
	cvt.rn.f32.s32 	%f187, %r117;
	sub.f32 	%f188, %f187, %f44;
	fma.rn.f32 	%f189, %f188, %f188, %f186;
	add.s32 	%r118, %r295, 6144;
	mul.wide.u32 	%rd39, %r118, 4;
	add.s64 	%rd40, %rd2, %rd39;
	ld.global.u32 	%r119, [%rd40];
	cvt.rn.f32.s32 	%f190, %r119;
	sub.f32 	%f191, %f190, %f44;
	fma.rn.f32 	%f192, %f191, %f191, %f189;
	add.s32 	%r120, %r295, 6656;
	mul.wide.u32 	%rd41, %r120, 4;
	add.s64 	%rd42, %rd2, %rd41;
	ld.global.u32 	%r121, [%rd42];
	cvt.rn.f32.s32 	%f193, %r121;
	sub.f32 	%f194, %f193, %f44;
	fma.rn.f32 	%f195, %f194, %f194, %f192;
	add.s32 	%r122, %r295, 7168;
	mul.wide.u32 	%rd43, %r122, 4;
	add.s64 	%rd44, %rd2, %rd43;
	ld.global.u32 	%r123, [%rd44];
	cvt.rn.f32.s32 	%f196, %r123;
	sub.f32 	%f197, %f196, %f44;
	fma.rn.f32 	%f198, %f197, %f197, %f195;
	add.s32 	%r124, %r295, 7680;
	mul.wide.u32 	%rd45, %r124, 4;
	add.s64 	%rd46, %rd2, %rd45;
	ld.global.u32 	%r125, [%rd46];
	cvt.rn.f32.s32 	%f199, %r125;
	sub.f32 	%f200, %f199, %f44;
	fma.rn.f32 	%f491, %f200, %f200, %f198;
	add.s32 	%r296, %r296, 8192;
	add.s32 	%r295, %r295, 8192;
	add.s32 	%r294, %r294, 16;
	setp.ne.s32 	%p10, %r294, 0;
	@%p10 bra 	$L__BB7_35;
	add.s32 	%r298, %r296, -4096;
$L__BB7_37:
	setp.eq.s32 	%p11, %r27, 0;
	@%p11 bra 	$L__BB7_46;
	and.b32  	%r39, %r26, 7;
	setp.lt.u32 	%p12, %r27, 8;
	@%p12 bra 	$L__BB7_40;
	add.s32 	%r126, %r298, %r293;
	mul.wide.u32 	%rd47, %r126, 4;
	add.s64 	%rd48, %rd2, %rd47;
	ld.global.u32 	%r127, [%rd48];
	cvt.rn.f32.s32 	%f202, %r127;
	sub.f32 	%f203, %f202, %f44;
	fma.rn.f32 	%f204, %f203, %f203, %f491;
	add.s32 	%r128, %r126, 512;
	mul.wide.u32 	%rd49, %r128, 4;
	add.s64 	%rd50, %rd2, %rd49;
	ld.global.u32 	%r129, [%rd50];
	cvt.rn.f32.s32 	%f205, %r129;
	sub.f32 	%f206, %f205, %f44;
	fma.rn.f32 	%f207, %f206, %f206, %f204;
	add.s32 	%r130, %r126, 1024;
	mul.wide.u32 	%rd51, %r130, 4;
	add.s64 	%rd52, %rd2, %rd51;
	ld.global.u32 	%r131, [%rd52];
	cvt.rn.f32.s32 	%f208, %r131;
	sub.f32 	%f209, %f208, %f44;
	fma.rn.f32 	%f210, %f209, %f209, %f207;
	add.s32 	%r132, %r126, 1536;
	mul.wide.u32 	%rd53, %r132, 4;
	add.s64 	%rd54, %rd2, %rd53;
	ld.global.u32 	%r133, [%rd54];
	cvt.rn.f32.s32 	%f211, %r133;
	sub.f32 	%f212, %f211, %f44;
	fma.rn.f32 	%f213, %f212, %f212, %f210;
	add.s32 	%r134, %r126, 2048;
	mul.wide.u32 	%rd55, %r134, 4;
	add.s64 	%rd56, %rd2, %rd55;
	ld.global.u32 	%r135, [%rd56];
	cvt.rn.f32.s32 	%f214, %r135;
	sub.f32 	%f215, %f214, %f44;
	fma.rn.f32 	%f216, %f215, %f215, %f213;
	add.s32 	%r136, %r126, 2560;
	mul.wide.u32 	%rd57, %r136, 4;
	add.s64 	%rd58, %rd2, %rd57;
	ld.global.u32 	%r137, [%rd58];
	cvt.rn.f32.s32 	%f217, %r137;
	sub.f32 	%f218, %f217, %f44;
	fma.rn.f32 	%f219, %f218, %f218, %f216;
	add.s32 	%r138, %r126, 3072;
	mul.wide.u32 	%rd59, %r138, 4;
	add.s64 	%rd60, %rd2, %rd59;
	ld.global.u32 	%r139, [%rd60];
	cvt.rn.f32.s32 	%f220, %r139;
	sub.f32 	%f221, %f220, %f44;
	fma.rn.f32 	%f222, %f221, %f221, %f219;
	add.s32 	%r140, %r126, 3584;
	mul.wide.u32 	%rd61, %r140, 4;
	add.s64 	%rd62, %rd2, %rd61;
	ld.global.u32 	%r141, [%rd62];
	cvt.rn.f32.s32 	%f223, %r141;
	sub.f32 	%f224, %f223, %f44;
	fma.rn.f32 	%f491, %f224, %f224, %f222;
	add.s32 	%r298, %r298, 4096;
$L__BB7_40:
	setp.eq.s32 	%p13, %r39, 0;
	@%p13 bra 	$L__BB7_46;
	and.b32  	%r42, %r26, 3;
	setp.lt.u32 	%p14, %r39, 4;
	@%p14 bra 	$L__BB7_43;
	add.s32 	%r142, %r298, %r293;
	mul.wide.u32 	%rd63, %r142, 4;
	add.s64 	%rd64, %rd2, %rd63;
	ld.global.u32 	%r143, [%rd64];
	cvt.rn.f32.s32 	%f226, %r143;
	sub.f32 	%f227, %f226, %f44;
	fma.rn.f32 	%f228, %f227, %f227, %f491;
	add.s32 	%r144, %r142, 512;
	mul.wide.u32 	%rd65, %r144, 4;
	add.s64 	%rd66, %rd2, %rd65;
	ld.global.u32 	%r145, [%rd66];
	cvt.rn.f32.s32 	%f229, %r145;
	sub.f32 	%f230, %f229, %f44;
	fma.rn.f32 	%f231, %f230, %f230, %f228;
	add.s32 	%r146, %r142, 1024;
	mul.wide.u32 	%rd67, %r146, 4;
	add.s64 	%rd68, %rd2, %rd67;
	ld.global.u32 	%r147, [%rd68];
	cvt.rn.f32.s32 	%f232, %r147;
	sub.f32 	%f233, %f232, %f44;
	fma.rn.f32 	%f234, %f233, %f233, %f231;
	add.s32 	%r148, %r142, 1536;
	mul.wide.u32 	%rd69, %r148, 4;
	add.s64 	%rd70, %rd2, %rd69;
	ld.global.u32 	%r149, [%rd70];
	cvt.rn.f32.s32 	%f235, %r149;
	sub.f32 	%f236, %f235, %f44;
	fma.rn.f32 	%f491, %f236, %f236, %f234;
	add.s32 	%r298, %r298, 2048;
$L__BB7_43:
	setp.eq.s32 	%p15, %r42, 0;
	@%p15 bra 	$L__BB7_46;
	add.s32 	%r301, %r298, %r293;
	neg.s32 	%r300, %r42;
$L__BB7_45:
	.pragma "nounroll";
	mul.wide.u32 	%rd71, %r301, 4;
	add.s64 	%rd72, %rd2, %rd71;
	ld.global.u32 	%r150, [%rd72];
	cvt.rn.f32.s32 	%f237, %r150;
	sub.f32 	%f238, %f237, %f44;
	fma.rn.f32 	%f491, %f238, %f238, %f491;
	add.s32 	%r301, %r301, 512;
	add.s32 	%r300, %r300, 1;
	setp.ne.s32 	%p16, %r300, 0;
	@%p16 bra 	$L__BB7_45;
$L__BB7_46:
	// begin inline asm
	mov.u32 %r151, %laneid;
	// end inline asm
	mov.b32 	%r153, %f491;
	mov.b32 	%r154, 1;
	mov.b32 	%r175, 31;
	mov.b32 	%r176, -1;
	// begin inline asm
	shfl.sync.down.b32 %r152, %r153, %r154, %r175, %r176;
	// end inline asm
	setp.gt.s32 	%p17, %r151, 30;
	mov.b32 	%f239, %r152;
	add.f32 	%f240, %f491, %f239;
	selp.f32 	%f241, %f491, %f240, %p17;
	mov.b32 	%r158, %f241;
	mov.b32 	%r159, 2;
	// begin inline asm
	shfl.sync.down.b32 %r157, %r158, %r159, %r175, %r176;
	// end inline asm
	setp.gt.s32 	%p18, %r151, 29;
	mov.b32 	%f242, %r157;
	add.f32 	%f243, %f241, %f242;
	selp.f32 	%f244, %f241, %f243, %p18;
	mov.b32 	%r163, %f244;
	mov.b32 	%r164, 4;
	// begin inline asm
	shfl.sync.down.b32 %r162, %r163, %r164, %r175, %r176;
	// end inline asm
	setp.gt.s32 	%p19, %r151, 27;
	mov.b32 	%f245, %r162;
	add.f32 	%f246, %f244, %f245;
	selp.f32 	%f247, %f244, %f246, %p19;
	mov.b32 	%r168, %f247;
	mov.b32 	%r169, 8;
	// begin inline asm
	shfl.sync.down.b32 %r167, %r168, %r169, %r175, %r176;
	// end inline asm
	setp.gt.s32 	%p20, %r151, 23;
	mov.b32 	%f248, %r167;
	add.f32 	%f249, %f247, %f248;
	selp.f32 	%f250, %f247, %f249, %p20;
	mov.b32 	%r173, %f250;
	mov.b32 	%r174, 16;
	// begin inline asm
	shfl.sync.down.b32 %r172, %r173, %r174, %r175, %r176;
	// end inline asm
	setp.gt.s32 	%p21, %r151, 15;
	mov.b32 	%f251, %r172;
	add.f32 	%f39, %f250, %f251;
	selp.f32 	%f492, %f250, %f39, %p21;
	setp.ne.s32 	%p22, %r151, 0;
	@%p22 bra 	$L__BB7_48;
	shr.u32 	%r177, %r21, 3;
	and.b32  	%r178, %r177, 124;
	mov.u32 	%r179, _ZZN3cub18CUB_300001_SM_10006detail6reduce28DeviceReduceSingleTileKernelINS2_10policy_hubIfjN4cuda3std3__44plusIfEEE10Policy1000EN6thrust24THRUST_300001_SM_1000_NS6detail15normal_iteratorINSD_10device_ptrIKiEEEEPfjS9_ff16SquaredDeviationEEvT0_T1_T2_T3_T4_T6_E12temp_storage;
	add.s32 	%r180, %r179, %r178;
	st.shared.f32 	[%r180+16], %f39;
$L__BB7_48:
	bar.sync 	0;
	setp.ne.s32 	%p23, %r21, 0;
	@%p23 bra 	$L__BB7_50;
	ld.shared.f32 	%f252, [_ZZN3cub18CUB_300001_SM_10006detail6reduce28DeviceReduceSingleTileKernelINS2_10policy_hubIfjN4cuda3std3__44plusIfEEE10Policy1000EN6thrust24THRUST_300001_SM_1000_NS6detail15normal_iteratorINSD_10device_ptrIKiEEEEPfjS9_ff16SquaredDeviationEEvT0_T1_T2_T3_T4_T6_E12temp_storage+20];
	add.f32 	%f253, %f492, %f252;
	ld.shared.f32 	%f254, [_ZZN3cub18CUB_300001_SM_10006detail6reduce28DeviceReduceSingleTileKernelINS2_10policy_hubIfjN4cuda3std3__44plusIfEEE10Policy1000EN6thrust24THRUST_300001_SM_1000_NS6detail15normal_iteratorINSD_10device_ptrIKiEEEEPfjS9_ff16SquaredDeviationEEvT0_T1_T2_T3_T4_T6_E12temp_storage+24];
	add.f32 	%f255, %f253, %f254;
	ld.shared.f32 	%f256, [_ZZN3cub18CUB_300001_SM_10006detail6reduce28DeviceReduceSingleTileKernelINS2_10policy_hubIfjN4cuda3std3__44plusIfEEE10Policy1000EN6thrust24THRUST_300001_SM_1000_NS6detail15normal_iteratorINSD_10device_ptrIKiEEEEPfjS9_ff16SquaredDeviationEEvT0_T1_T2_T3_T4_T6_E12temp_storage+28];
	add.f32 	%f257, %f255, %f256;
	ld.shared.f32 	%f258, [_ZZN3cub18CUB_300001_SM_10006detail6reduce28DeviceReduceSingleTileKernelINS2_10policy_hubIfjN4cuda3std3__44plusIfEEE10Policy1000EN6thrust24THRUST_300001_SM_1000_NS6detail15normal_iteratorINSD_10device_ptrIKiEEEEPfjS9_ff16SquaredDeviationEEvT0_T1_T2_T3_T4_T6_E12temp_storage+32];
	add.f32 	%f259, %f257, %f258;
	ld.shared.f32 	%f260, [_ZZN3cub18CUB_300001_SM_10006detail6reduce28DeviceReduceSingleTileKernelINS2_10policy_hubIfjN4cuda3std3__44plusIfEEE10Policy1000EN6thrust24THRUST_300001_SM_1000_NS6detail15normal_iteratorINSD_10device_ptrIKiEEEEPfjS9_ff16SquaredDeviationEEvT0_T1_T2_T3_T4_T6_E12temp_storage+36];
	add.f32 	%f261, %f259, %f260;
	ld.shared.f32 	%f262, [_ZZN3cub18CUB_300001_SM_10006detail6reduce28DeviceReduceSingleTileKernelINS2_10policy_hubIfjN4cuda3std3__44plusIfEEE10Policy1000EN6thrust24THRUST_300001_SM_1000_NS6detail15normal_iteratorINSD_10device_ptrIKiEEEEPfjS9_ff16SquaredDeviationEEvT0_T1_T2_T3_T4_T6_E12temp_storage+40];
	add.f32 	%f263, %f261, %f262;
	ld.shared.f32 	%f264, [_ZZN3cub18CUB_300001_SM_10006detail6reduce28DeviceReduceSingleTileKernelINS2_10policy_hubIfjN4cuda3std3__44plusIfEEE10Policy1000EN6thrust24THRUST_300001_SM_1000_NS6detail15normal_iteratorINSD_10device_ptrIKiEEEEPfjS9_ff16SquaredDeviationEEvT0_T1_T2_T3_T4_T6_E12temp_storage+44];
	add.f32 	%f265, %f263, %f264;
	ld.shared.f32 	%f266, [_ZZN3cub18CUB_300001_SM_10006detail6reduce28DeviceReduceSingleTileKernelINS2_10policy_hubIfjN4cuda3std3__44plusIfEEE10Policy1000EN6thrust24THRUST_300001_SM_1000_NS6detail15normal_iteratorINSD_10device_ptrIKiEEEEPfjS9_ff16SquaredDeviationEEvT0_T1_T2_T3_T4_T6_E12temp_storage+48];
	add.f32 	%f267, %f265, %f266;
	ld.shared.f32 	%f268, [_ZZN3cub18CUB_300001_SM_10006detail6reduce28DeviceReduceSingleTileKernelINS2_10policy_hubIfjN4cuda3std3__44plusIfEEE10Policy1000EN6thrust24THRUST_300001_SM_1000_NS6detail15normal_iteratorINSD_10device_ptrIKiEEEEPfjS9_ff16SquaredDeviationEEvT0_T1_T2_T3_T4_T6_E12temp_storage+52];
	add.f32 	%f269, %f267, %f268;
	ld.shared.f32 	%f270, [_ZZN3cub18CUB_300001_SM_10006detail6reduce28DeviceReduceSingleTileKernelINS2_10policy_hubIfjN4cuda3std3__44plusIfEEE10Policy1000EN6thrust24THRUST_300001_SM_1000_NS6detail15normal_iteratorINSD_10device_ptrIKiEEEEPfjS9_ff16SquaredDeviationEEvT0_T1_T2_T3_T4_T6_E12temp_storage+56];
	add.f32 	%f271, %f269, %f270;
	ld.shared.f32 	%f272, [_ZZN3cub18CUB_300001_SM_10006detail6reduce28DeviceReduceSingleTileKernelINS2_10policy_hubIfjN4cuda3std3__44plusIfEEE10Policy1000EN6thrust24THRUST_300001_SM_1000_NS6detail15normal_iteratorINSD_10device_ptrIKiEEEEPfjS9_ff16SquaredDeviationEEvT0_T1_T2_T3_T4_T6_E12temp_storage+60];
	add.f32 	%f273, %f271, %f272;
	ld.shared.f32 	%f274, [_ZZN3cub18CUB_300001_SM_10006detail6reduce28DeviceReduceSingleTileKernelINS2_10policy_hubIfjN4cuda3std3__44plusIfEEE10Policy1000EN6thrust24THRUST_300001_SM_1000_NS6detail15normal_iteratorINSD_10device_ptrIKiEEEEPfjS9_ff16SquaredDeviationEEvT0_T1_T2_T3_T4_T6_E12temp_storage+64];
	add.f32 	%f275, %f273, %f274;
	ld.shared.f32 	%f276, [_ZZN3cub18CUB_300001_SM_10006detail6reduce28DeviceReduceSingleTileKernelINS2_10policy_hubIfjN4cuda3std3__44plusIfEEE10Policy1000EN6thrust24THRUST_300001_SM_1000_NS6detail15normal_iteratorINSD_10device_ptrIKiEEEEPfjS9_ff16SquaredDeviationEEvT0_T1_T2_T3_T4_T6_E12temp_storage+68];
	add.f32 	%f277, %f275, %f276;
	ld.shared.f32 	%f278, [_ZZN3cub18CUB_300001_SM_10006detail6reduce28DeviceReduceSingleTileKernelINS2_10policy_hubIfjN4cuda3std3__44plusIfEEE10Policy1000EN6thrust24THRUST_300001_SM_1000_NS6detail15normal_iteratorINSD_10device_ptrIKiEEEEPfjS9_ff16SquaredDeviationEEvT0_T1_T2_T3_T4_T6_E12temp_storage+72];
	add.f32 	%f279, %f277, %f278;
	ld.shared.f32 	%f280, [_ZZN3cub18CUB_300001_SM_10006detail6reduce28DeviceReduceSingleTileKernelINS2_10policy_hubIfjN4cuda3std3__44plusIfEEE10Policy1000EN6thrust24THRUST_300001_SM_1000_NS6detail15normal_iteratorINSD_10device_ptrIKiEEEEPfjS9_ff16SquaredDeviationEEvT0_T1_T2_T3_T4_T6_E12temp_storage+76];
	add.f32 	%f492, %f279, %f280;
$L__BB7_50:
	mov.u32 	%r283, %tid.x;
	setp.ne.s32 	%p65, %r283, 0;
	@%p65 bra 	$L__BB7_52;
	add.f32 	%f470, %f43, %f492;
	st.global.f32 	[%rd1], %f470;
$L__BB7_52:
	ret;

}
	// .globl	_ZN3cub18CUB_300001_SM_10006detail6reduce18DeviceReduceKernelINS2_10policy_hubIfjN4cuda3std3__44plusIfEEE10Policy1000EN6thrust24THRUST_300001_SM_1000_NS6detail15normal_iteratorINSD_10device_ptrIKiEEEEjS9_f16SquaredDeviationEEvT0_PT3_T1_NS0_13GridEvenShareISO_EET2_T4_
.visible .entry _ZN3cub18CUB_300001_SM_10006detail6reduce18DeviceReduceKernelINS2_10policy_hubIfjN4cuda3std3__44plusIfEEE10Policy1000EN6thrust24THRUST_300001_SM_1000_NS6detail15normal_iteratorINSD_10device_ptrIKiEEEEjS9_f16SquaredDeviationEEvT0_PT3_T1_NS0_13GridEvenShareISO_EET2_T4_(
	.param .align 8 .b8 _ZN3cub18CUB_300001_SM_10006detail6reduce18DeviceReduceKernelINS2_10policy_hubIfjN4cuda3std3__44plusIfEEE10Policy1000EN6thrust24THRUST_300001_SM_1000_NS6detail15normal_iteratorINSD_10device_ptrIKiEEEEjS9_f16SquaredDeviationEEvT0_PT3_T1_NS0_13GridEvenShareISO_EET2_T4__param_0[8],
	.param .u64 .ptr .align 1 _ZN3cub18CUB_300001_SM_10006detail6reduce18DeviceReduceKernelINS2_10policy_hubIfjN4cuda3std3__44plusIfEEE10Policy1000EN6thrust24THRUST_300001_SM_1000_NS6detail15normal_iteratorINSD_10device_ptrIKiEEEEjS9_f16SquaredDeviationEEvT0_PT3_T1_NS0_13GridEvenShareISO_EET2_T4__param_1,
	.param .u32 _ZN3cub18CUB_300001_SM_10006detail6reduce18DeviceReduceKernelINS2_10policy_hubIfjN4cuda3std3__44plusIfEEE10Policy1000EN6thrust24THRUST_300001_SM_1000_NS6detail15normal_iteratorINSD_10device_ptrIKiEEEEjS9_f16SquaredDeviationEEvT0_PT3_T1_NS0_13GridEvenShareISO_EET2_T4__param_2,
	.param .align 4 .b8 _ZN3cub18CUB_300001_SM_10006detail6reduce18DeviceReduceKernelINS2_10policy_hubIfjN4cuda3std3__44plusIfEEE10Policy1000EN6thrust24THRUST_300001_SM_1000_NS6detail15normal_iteratorINSD_10device_ptrIKiEEEEjS9_f16SquaredDeviationEEvT0_PT3_T1_NS0_13GridEvenShareISO_EET2_T4__param_3[40],
	.param .align 1 .b8 _ZN3cub18CUB_300001_SM_10006detail6reduce18DeviceReduceKernelINS2_10policy_hubIfjN4cuda3std3__44plusIfEEE10Policy1000EN6thrust24THRUST_300001_SM_1000_NS6detail15normal_iteratorINSD_10device_ptrIKiEEEEjS9_f16SquaredDeviationEEvT0_PT3_T1_NS0_13GridEvenShareISO_EET2_T4__param_4[1],
	.param .align 4 .b8 _ZN3cub18CUB_300001_SM_10006detail6reduce18DeviceReduceKernelINS2_10policy_hubIfjN4cuda3std3__44plusIfEEE10Policy1000EN6thrust24THRUST_300001_SM_1000_NS6detail15normal_iteratorINSD_10device_ptrIKiEEEEjS9_f16SquaredDeviationEEvT0_PT3_T1_NS0_13GridEvenShareISO_EET2_T4__param_5[4]
)
.maxntid 512
{
	.reg .pred 	%p<65>;
	.reg .b16 	%rs<4>;
	.reg .b32 	%r<368>;
	.reg .b32 	%f<488>;
	.reg .b64 	%rd<129>;
	// demoted variable
	.shared .align 4 .b8 _ZZN3cub18CUB_300001_SM_10006detail6reduce18DeviceReduceKernelINS2_10policy_hubIfjN4cuda3std3__44plusIfEEE10Policy1000EN6thrust24THRUST_300001_SM_1000_NS6detail15normal_iteratorINSD_10device_ptrIKiEEEEjS9_f16SquaredDeviationEEvT0_PT3_T1_NS0_13GridEvenShareISO_EET2_T4_E12temp_storage[84];
	ld.param.f32 	%f1, [_ZN3cub18CUB_300001_SM_10006detail6reduce18DeviceReduceKernelINS2_10policy_hubIfjN4cuda3std3__44plusIfEEE10Policy1000EN6thrust24THRUST_300001_SM_1000_NS6detail15normal_iteratorINSD_10device_ptrIKiEEEEjS9_f16SquaredDeviationEEvT0_PT3_T1_NS0_13GridEvenShareISO_EET2_T4__param_5];
	ld.param.u32 	%r1, [_ZN3cub18CUB_300001_SM_10006detail6reduce18DeviceReduceKernelINS2_10policy_hubIfjN4cuda3std3__44plusIfEEE10Policy1000EN6thrust24THRUST_300001_SM_1000_NS6detail15normal_iteratorINSD_10device_ptrIKiEEEEjS9_f16SquaredDeviationEEvT0_PT3_T1_NS0_13GridEvenShareISO_EET2_T4__param_3+20];
	ld.param.u32 	%r2, [_ZN3cub18CUB_300001_SM_10006detail6reduce18DeviceReduceKernelINS2_10policy_hubIfjN4cuda3std3__44plusIfEEE10Policy1000EN6thrust24THRUST_300001_SM_1000_NS6detail15normal_iteratorINSD_10device_ptrIKiEEEEjS9_f16SquaredDeviationEEvT0_PT3_T1_NS0_13GridEvenShareISO_EET2_T4__param_3+24];
	ld.param.u64 	%rd3, [_ZN3cub18CUB_300001_SM_10006detail6reduce18DeviceReduceKernelINS2_10policy_hubIfjN4cuda3std3__44plusIfEEE10Policy1000EN6thrust24THRUST_300001_SM_1000_NS6detail15normal_iteratorINSD_10device_ptrIKiEEEEjS9_f16SquaredDeviationEEvT0_PT3_T1_NS0_13GridEvenShareISO_EET2_T4__param_0];
	ld.param.u64 	%rd2, [_ZN3cub18CUB_300001_SM_10006detail6reduce18DeviceReduceKernelINS2_10policy_hubIfjN4cuda3std3__44plusIfEEE10Policy1000EN6thrust24THRUST_300001_SM_1000_NS6detail15normal_iteratorINSD_10device_ptrIKiEEEEjS9_f16SquaredDeviationEEvT0_PT3_T1_NS0_13GridEvenShareISO_EET2_T4__param_1];
	cvta.to.global.u64 	%rd1, %rd3;
	mov.u32 	%r3, %ctaid.x;
	shl.b32 	%r4, %r2, 13;
	shl.b32 	%r359, %r3, 13;
	sub.s32 	%r6, %r1, %r359;
	setp.gt.u32 	%p1, %r6, 8191;
	@%p1 bra 	$L__BB8_26;
	mov.u32 	%r7, %tid.x;
	setp.ge.u32 	%p23, %r7, %r6;
	mov.f32 	%f476, 0f00000000;
	mov.u32 	%r350, %r7;
	@%p23 bra 	$L__BB8_3;
	add.s32 	%r214, %r359, %r7;
	mul.wide.u32 	%rd66, %r214, 4;
	add.s64 	%rd67, %rd1, %rd66;
	ld.global.u32 	%r215, [%rd67];
	cvt.rn.f32.s32 	%f279, %r215;
	sub.f32 	%f280, %f279, %f1;
	mul.f32 	%f476, %f280, %f280;
	add.s32 	%r350, %r7, 512;
$L__BB8_3:
	setp.ge.u32 	%p24, %r350, %r6;
	@%p24 bra 	$L__BB8_17;
	not.b32 	%r216, %r350;
	add.s32 	%r217, %r1, %r216;
	sub.s32 	%r218, %r217, %r359;
	shr.u32 	%r219, %r218, 9;
	add.s32 	%r10, %r219, 1;
	and.b32  	%r11, %r10, 15;
	setp.lt.u32 	%p25, %r218, 7680;
	@%p25 bra 	$L__BB8_8;
	or.b32  	%r349, %r350, 4096;
	add.s32 	%r348, %r350, %r359;
	and.b32  	%r220, %r10, 16777200;
	neg.s32 	%r347, %r220;
$L__BB8_6:
	.pragma "nounroll";
	mul.wide.u32 	%rd68, %r348, 4;
	add.s64 	%rd69, %rd1, %rd68;
	ld.global.u32 	%r221, [%rd69];
	cvt.rn.f32.s32 	%f282, %r221;
	sub.f32 	%f283, %f282, %f1;
	fma.rn.f32 	%f284, %f283, %f283, %f476;
	add.s32 	%r222, %r348, 512;
	mul.wide.u32 	%rd70, %r222, 4;
	add.s64 	%rd71, %rd1, %rd70;
	ld.global.u32 	%r223, [%rd71];
	cvt.rn.f32.s32 	%f285, %r223;
	sub.f32 	%f286, %f285, %f1;
	fma.rn.f32 	%f287, %f286, %f286, %f284;
	add.s32 	%r224, %r348, 1024;
	mul.wide.u32 	%rd72, %r224, 4;
	add.s64 	%rd73, %rd1, %rd72;
	ld.global.u32 	%r225, [%rd73];
	cvt.rn.f32.s32 	%f288, %r225;
	sub.f32 	%f289, %f288, %f1;
	fma.rn.f32 	%f290, %f289, %f289, %f287;
	add.s32 	%r226, %r348, 1536;
	mul.wide.u32 	%rd74, %r226, 4;
	add.s64 	%rd75, %rd1, %rd74;
	ld.global.u32 	%r227, [%rd75];
	cvt.rn.f32.s32 	%f291, %r227;
	sub.f32 	%f292, %f291, %f1;
	fma.rn.f32 	%f293, %f292, %f292, %f290;
	add.s32 	%r228, %r348, 2048;
	mul.wide.u32 	%rd76, %r228, 4;
	add.s64 	%rd77, %rd1, %rd76;
	ld.global.u32 	%r229, [%rd77];
	cvt.rn.f32.s32 	%f294, %r229;
	sub.f32 	%f295, %f294, %f1;
	fma.rn.f32 	%f296, %f295, %f295, %f293;
	add.s32 	%r230, %r348, 2560;
	mul.wide.u32 	%rd78, %r230, 4;
	add.s64 	%rd79, %rd1, %rd78;
	ld.global.u32 	%r231, [%rd79];
	cvt.rn.f32.s32 	%f297, %r231;
	sub.f32 	%f298, %f297, %f1;
	fma.rn.f32 	%f299, %f298, %f298, %f296;
	add.s32 	%r232, %r348, 3072;
	mul.wide.u32 	%rd80, %r232, 4;
	add.s64 	%rd81, %rd1, %rd80;
	ld.global.u32 	%r233, [%rd81];
	cvt.rn.f32.s32 	%f300, %r233;
	sub.f32 	%f301, %f300, %f1;
	fma.rn.f32 	%f302, %f301, %f301, %f299;
	add.s32 	%r234, %r348, 3584;
	mul.wide.u32 	%rd82, %r234, 4;
	add.s64 	%rd83, %rd1, %rd82;
	ld.global.u32 	%r235, [%rd83];
	cvt.rn.f32.s32 	%f303, %r235;
	sub.f32 	%f304, %f303, %f1;
	fma.rn.f32 	%f305, %f304, %f304, %f302;
	add.s32 	%r236, %r348, 4096;
	mul.wide.u32 	%rd84, %r236, 4;
	add.s64 	%rd85, %rd1, %rd84;
	ld.global.u32 	%r237, [%rd85];
	cvt.rn.f32.s32 	%f306, %r237;
	sub.f32 	%f307, %f306, %f1;
	fma.rn.f32 	%f308, %f307, %f307, %f305;
	add.s32 	%r238, %r348, 4608;
	mul.wide.u32 	%rd86, %r238, 4;
	add.s64 	%rd87, %rd1, %rd86;
	ld.global.u32 	%r239, [%rd87];
	cvt.rn.f32.s32 	%f309, %r239;
	sub.f32 	%f310, %f309, %f1;
	fma.rn.f32 	%f311, %f310, %f310, %f308;
	add.s32 	%r240, %r348, 5120;
	mul.wide.u32 	%rd88, %r240, 4;
	add.s64 	%rd89, %rd1, %rd88;
	ld.global.u32 	%r241, [%rd89];
	cvt.rn.f32.s32 	%f312, %r241;
	sub.f32 	%f313, %f312, %f1;
	fma.rn.f32 	%f314, %f313, %f313, %f311;
	add.s32 	%r242, %r348, 5632;
	mul.wide.u32 	%rd90, %r242, 4;
	add.s64 	%rd91, %rd1, %rd90;
	ld.global.u32 	%r243, [%rd91];
	cvt.rn.f32.s32 	%f315, %r243;
	sub.f32 	%f316, %f315, %f1;
	fma.rn.f32 	%f317, %f316, %f316, %f314;
	add.s32 	%r244, %r348, 6144;
	mul.wide.u32 	%rd92, %r244, 4;
	add.s64 	%rd93, %rd1, %rd92;
	ld.global.u32 	%r245, [%rd93];
	cvt.rn.f32.s32 	%f318, %r245;
	sub.f32 	%f319, %f318, %f1;
	fma.rn.f32 	%f320, %f319, %f319, %f317;
	add.s32 	%r246, %r348, 6656;
	mul.wide.u32 	%rd94, %r246, 4;
	add.s64 	%rd95, %rd1, %rd94;
	ld.global.u32 	%r247, [%rd95];
	cvt.rn.f32.s32 	%f321, %r247;
	sub.f32 	%f322, %f321, %f1;
	fma.rn.f32 	%f323, %f322, %f322, %f320;
	add.s32 	%r248, %r348, 7168;
	mul.wide.u32 	%rd96, %r248, 4;
	add.s64 	%rd97, %rd1, %rd96;
	ld.global.u32 	%r249, [%rd97];
	cvt.rn.f32.s32 	%f324, %r249;
	sub.f32 	%f325, %f324, %f1;
	fma.rn.f32 	%f326, %f325, %f325, %f323;
	add.s32 	%r250, %r348, 7680;
	mul.wide.u32 	%rd98, %r250, 4;
	add.s64 	%rd99, %rd1, %rd98;
	ld.global.u32 	%r251, [%rd99];
	cvt.rn.f32.s32 	%f327, %r251;
	sub.f32 	%f328, %f327, %f1;
	fma.rn.f32 	%f476, %f328, %f328, %f326;
	add.s32 	%r349, %r349, 8192;
	add.s32 	%r348, %r348, 8192;
	add.s32 	%r347, %r347, 16;
	setp.ne.s32 	%p26, %r347, 0;
	@%p26 bra 	$L__BB8_6;
	add.s32 	%r350, %r349, -4096;
$L__BB8_8:
	setp.eq.s32 	%p27, %r11, 0;
	@%p27 bra 	$L__BB8_17;
	and.b32  	%r23, %r10, 7;
	setp.lt.u32 	%p28, %r11, 8;
	@%p28 bra 	$L__BB8_11;
	add.s32 	%r252, %r359, %r350;
	mul.wide.u32 	%rd100, %r252, 4;
	add.s64 	%rd101, %rd1, %rd100;
	ld.global.u32 	%r253, [%rd101];
	cvt.rn.f32.s32 	%f330, %r253;
	sub.f32 	%f331, %f330, %f1;
	fma.rn.f32 	%f332, %f331, %f331, %f476;
	add.s32 	%r254, %r252, 512;
	mul.wide.u32 	%rd102, %r254, 4;
	add.s64 	%rd103, %rd1, %rd102;
	ld.global.u32 	%r255, [%rd103];
	cvt.rn.f32.s32 	%f333, %r255;
	sub.f32 	%f334, %f333, %f1;
	fma.rn.f32 	%f335, %f334, %f334, %f332;
	add.s32 	%r256, %r252, 1024;
	mul.wide.u32 	%rd104, %r256, 4;
	add.s64 	%rd105, %rd1, %rd104;
	ld.global.u32 	%r257, [%rd105];
	cvt.rn.f32.s32 	%f336, %r257;
	sub.f32 	%f337, %f336, %f1;
	fma.rn.f32 	%f338, %f337, %f337, %f335;
	add.s32 	%r258, %r252, 1536;
	mul.wide.u32 	%rd106, %r258, 4;
	add.s64 	%rd107, %rd1, %rd106;
	ld.global.u32 	%r259, [%rd107];
	cvt.rn.f32.s32 	%f339, %r259;
	sub.f32 	%f340, %f339, %f1;
	fma.rn.f32 	%f341, %f340, %f340, %f338;
	add.s32 	%r260, %r252, 2048;
	mul.wide.u32 	%rd108, %r260, 4;
	add.s64 	%rd109, %rd1, %rd108;
	ld.global.u32 	%r261, [%rd109];
	cvt.rn.f32.s32 	%f342, %r261;
	sub.f32 	%f343, %f342, %f1;
	fma.rn.f32 	%f344, %f343, %f343, %f341;
	add.s32 	%r262, %r252, 2560;
	mul.wide.u32 	%rd110, %r262, 4;
	add.s64 	%rd111, %rd1, %rd110;
	ld.global.u32 	%r263, [%rd111];
	cvt.rn.f32.s32 	%f345, %r263;
	sub.f32 	%f346, %f345, %f1;
	fma.rn.f32 	%f347, %f346, %f346, %f344;
	add.s32 	%r264, %r252, 3072;
	mul.wide.u32 	%rd112, %r264, 4;
	add.s64 	%rd113, %rd1, %rd112;
	ld.global.u32 	%r265, [%rd113];
	cvt.rn.f32.s32 	%f348, %r265;
	sub.f32 	%f349, %f348, %f1;
	fma.rn.f32 	%f350, %f349, %f349, %f347;
	add.s32 	%r266, %r252, 3584;
	mul.wide.u32 	%rd114, %r266, 4;
	add.s64 	%rd115, %rd1, %rd114;
	ld.global.u32 	%r267, [%rd115];
	cvt.rn.f32.s32 	%f351, %r267;
	sub.f32 	%f352, %f351, %f1;
	fma.rn.f32 	%f476, %f352, %f352, %f350;
	add.s32 	%r350, %r350, 4096;
$L__BB8_11:
	setp.eq.s32 	%p29, %r23, 0;
	@%p29 bra 	$L__BB8_17;
	and.b32  	%r26, %r10, 3;
	setp.lt.u32 	%p30, %r23, 4;
	@%p30 bra 	$L__BB8_14;
	add.s32 	%r268, %r359, %r350;
	mul.wide.u32 	%rd116, %r268, 4;
	add.s64 	%rd117, %rd1, %rd116;
	ld.global.u32 	%r269, [%rd117];
	cvt.rn.f32.s32 	%f354, %r269;
	sub.f32 	%f355, %f354, %f1;
	fma.rn.f32 	%f356, %f355, %f355, %f476;
	add.s32 	%r270, %r268, 512;
	mul.wide.u32 	%rd118, %r270, 4;
	add.s64 	%rd119, %rd1, %rd118;
	ld.global.u32 	%r271, [%rd119];
	cvt.rn.f32.s32 	%f357, %r271;
	sub.f32 	%f358, %f357, %f1;
	fma.rn.f32 	%f359, %f358, %f358, %f356;
	add.s32 	%r272, %r268, 1024;
	mul.wide.u32 	%rd120, %r272, 4;
	add.s64 	%rd121, %rd1, %rd120;
	ld.global.u32 	%r273, [%rd121];
	cvt.rn.f32.s32 	%f360, %r273;
	sub.f32 	%f361, %f360, %f1;
	fma.rn.f32 	%f362, %f361, %f361, %f359;
	add.s32 	%r274, %r268, 1536;
	mul.wide.u32 	%rd122, %r274, 4;
	add.s64 	%rd123, %rd1, %rd122;
	ld.global.u32 	%r275, [%rd123];
	cvt.rn.f32.s32 	%f363, %r275;
	sub.f32 	%f364, %f363, %f1;
	fma.rn.f32 	%f476, %f364, %f364, %f362;
	add.s32 	%r350, %r350, 2048;
$L__BB8_14:
	setp.eq.s32 	%p31, %r26, 0;
	@%p31 bra 	$L__BB8_17;
	add.s32 	%r354, %r350, %r359;
	neg.s32 	%r353, %r26;
$L__BB8_16:
	.pragma "nounroll";
	mul.wide.u32 	%rd124, %r354, 4;
	add.s64 	%rd125, %rd1, %rd124;
	ld.global.u32 	%r276, [%rd125];
	cvt.rn.f32.s32 	%f365, %r276;
	sub.f32 	%f366, %f365, %f1;
	fma.rn.f32 	%f476, %f366, %f366, %f476;
	add.s32 	%r354, %r354, 512;
	add.s32 	%r353, %r353, 1;
	setp.ne.s32 	%p32, %r353, 0;
	@%p32 bra 	$L__BB8_16;
$L__BB8_17:
	setp.lt.u32 	%p33, %r6, 512;
	@%p33 bra 	$L__BB8_22;
	// begin inline asm
	mov.u32 %r315, %laneid;
	// end inline asm
	mov.b32 	%r317, %f476;
	mov.b32 	%r318, 1;
	mov.b32 	%r339, 31;
	mov.b32 	%r340, -1;
	// begin inline asm
	shfl.sync.down.b32 %r316, %r317, %r318, %r339, %r340;
	// end inline asm
	setp.gt.s32 	%p57, %r315, 30;
	mov.b32 	%f425, %r316;
	add.f32 	%f426, %f476, %f425;
	selp.f32 	%f427, %f476, %f426, %p57;
	mov.b32 	%r322, %f427;
	mov.b32 	%r323, 2;
	// begin inline asm
	shfl.sync.down.b32 %r321, %r322, %r323, %r339, %r340;
	// end inline asm
	setp.gt.s32 	%p58, %r315, 29;
	mov.b32 	%f428, %r321;
	add.f32 	%f429, %f427, %f428;
	selp.f32 	%f430, %f427, %f429, %p58;
	mov.b32 	%r327, %f430;
	mov.b32 	%r328, 4;
	// begin inline asm
	shfl.sync.down.b32 %r326, %r327, %r328, %r339, %r340;
	// end inline asm
	setp.gt.s32 	%p59, %r315, 27;
	mov.b32 	%f431, %r326;
	add.f32 	%f432, %f430, %f431;
	selp.f32 	%f433, %f430, %f432, %p59;
	mov.b32 	%r332, %f433;
	mov.b32 	%r333, 8;
	// begin inline asm
	shfl.sync.down.b32 %r331, %r332, %r333, %r339, %r340;
	// end inline asm
	setp.gt.s32 	%p60, %r315, 23;
	mov.b32 	%f434, %r331;
	add.f32 	%f435, %f433, %f434;
	selp.f32 	%f436, %f433, %f435, %p60;
	mov.b32 	%r337, %f436;
	mov.b32 	%r338, 16;
	// begin inline asm
	shfl.sync.down.b32 %r336, %r337, %r338, %r339, %r340;
	// end inline asm
	setp.gt.s32 	%p61, %r315, 15;
	mov.b32 	%f437, %r336;
	add.f32 	%f17, %f436, %f437;
	selp.f32 	%f487, %f436, %f17, %p61;
	setp.ne.s32 	%p62, %r315, 0;
	@%p62 bra 	$L__BB8_20;
	shr.u32 	%r341, %r7, 3;
	and.b32  	%r342, %r341, 124;
	mov.u32 	%r343, _ZZN3cub18CUB_300001_SM_10006detail6reduce18DeviceReduceKernelINS2_10policy_hubIfjN4cuda3std3__44plusIfEEE10Policy1000EN6thrust24THRUST_300001_SM_1000_NS6detail15normal_iteratorINSD_10device_ptrIKiEEEEjS9_f16SquaredDeviationEEvT0_PT3_T1_NS0_13GridEvenShareISO_EET2_T4_E12temp_storage;
	add.s32 	%r344, %r343, %r342;
	st.shared.f32 	[%r344+16], %f17;
$L__BB8_20:
	bar.sync 	0;
	setp.ne.s32 	%p63, %r7, 0;
	@%p63 bra 	$L__BB8_48;
	ld.shared.f32 	%f438, [_ZZN3cub18CUB_300001_SM_10006detail6reduce18DeviceReduceKernelINS2_10policy_hubIfjN4cuda3std3__44plusIfEEE10Policy1000EN6thrust24THRUST_300001_SM_1000_NS6detail15normal_iteratorINSD_10device_ptrIKiEEEEjS9_f16SquaredDeviationEEvT0_PT3_T1_NS0_13GridEvenShareISO_EET2_T4_E12temp_storage+20];
	add.f32 	%f439, %f487, %f438;
	ld.shared.f32 	%f440, [_ZZN3cub18CUB_300001_SM_10006detail6reduce18DeviceReduceKernelINS2_10policy_hubIfjN4cuda3std3__44plusIfEEE10Policy1000EN6thrust24THRUST_300001_SM_1000_NS6detail15normal_iteratorINSD_10device_ptrIKiEEEEjS9_f16SquaredDeviationEEvT0_PT3_T1_NS0_13GridEvenShareISO_EET2_T4_E12temp_storage+24];
	add.f32 	%f441, %f439, %f440;
	ld.shared.f32 	%f442, [_ZZN3cub18CUB_300001_SM_10006detail6reduce18DeviceReduceKernelINS2_10policy_hubIfjN4cuda3std3__44plusIfEEE10Policy1000EN6thrust24THRUST_300001_SM_1000_NS6detail15normal_iteratorINSD_10device_ptrIKiEEEEjS9_f16SquaredDeviationEEvT0_PT3_T1_NS0_13GridEvenShareISO_EET2_T4_E12temp_storage+28];
	add.f32 	%f443, %f441, %f442;
	ld.shared.f32 	%f444, [_ZZN3cub18CUB_300001_SM_10006detail6reduce18DeviceReduceKernelINS2_10policy_hubIfjN4cuda3std3__44plusIfEEE10Policy1000EN6thrust24THRUST_300001_SM_1000_NS6detail15normal_iteratorINSD_10device_ptrIKiEEEEjS9_f16SquaredDeviationEEvT0_PT3_T1_NS0_13GridEvenShareISO_EET2_T4_E12temp_storage+32];
	add.f32 	%f445, %f443, %f444;
	ld.shared.f32 	%f446, [_ZZN3cub18CUB_300001_SM_10006detail6reduce18DeviceReduceKernelINS2_10policy_hubIfjN4cuda3std3__44plusIfEEE10Policy1000EN6thrust24THRUST_300001_SM_1000_NS6detail15normal_iteratorINSD_10device_ptrIKiEEEEjS9_f16SquaredDeviationEEvT0_PT3_T1_NS0_13GridEvenShareISO_EET2_T4_E12temp_storage+36];
	add.f32 	%f447, %f445, %f446;
	ld.shared.f32 	%f448, [_ZZN3cub18CUB_300001_SM_10006detail6reduce18DeviceReduceKernelINS2_10policy_hubIfjN4cuda3std3__44plusIfEEE10Policy1000EN6thrust24THRUST_300001_SM_1000_NS6detail15normal_iteratorINSD_10device_ptrIKiEEEEjS9_f16SquaredDeviationEEvT0_PT3_T1_NS0_13GridEvenShareISO_EET2_T4_E12temp_storage+40];
	add.f32 	%f449, %f447, %f448;
	ld.shared.f32 	%f450, [_ZZN3cub18CUB_300001_SM_10006detail6reduce18DeviceReduceKernelINS2_10policy_hubIfjN4cuda3std3__44plusIfEEE10Policy1000EN6thrust24THRUST_300001_SM_1000_NS6detail15normal_iteratorINSD_10device_ptrIKiEEEEjS9_f16SquaredDeviationEEvT0_PT3_T1_NS0_13GridEvenShareISO_EET2_T4_E12temp_storage+44];
	add.f32 	%f451, %f449, %f450;
	ld.shared.f32 	%f452, [_ZZN3cub18CUB_300001_SM_10006detail6reduce18DeviceReduceKernelINS2_10policy_hubIfjN4cuda3std3__44plusIfEEE10Policy1000EN6thrust24THRUST_300001_SM_1000_NS6detail15normal_iteratorINSD_10device_ptrIKiEEEEjS9_f16SquaredDeviationEEvT0_PT3_T1_NS0_13GridEvenShareISO_EET2_T4_E12temp_storage+48];
	add.f32 	%f453, %f451, %f452;
	ld.shared.f32 	%f454, [_ZZN3cub18CUB_300001_SM_10006detail6reduce18DeviceReduceKernelINS2_10policy_hubIfjN4cuda3std3__44plusIfEEE10Policy1000EN6thrust24THRUST_300001_SM_1000_NS6detail15normal_iteratorINSD_10device_ptrIKiEEEEjS9_f16SquaredDeviationEEvT0_PT3_T1_NS0_13GridEvenShareISO_EET2_T4_E12temp_storage+52];
	add.f32 	%f455, %f453, %f454;
	ld.shared.f32 	%f456, [_ZZN3cub18CUB_300001_SM_10006detail6reduce18DeviceReduceKernelINS2_10policy_hubIfjN4cuda3std3__44plusIfEEE10Policy1000EN6thrust24THRUST_300001_SM_1000_NS6detail15normal_iteratorINSD_10device_ptrIKiEEEEjS9_f16SquaredDeviationEEvT0_PT3_T1_NS0_13GridEvenShareISO_EET2_T4_E12temp_storage+56];
	add.f32 	%f457, %f455, %f456;
	ld.shared.f32 	%f458, [_ZZN3cub18CUB_300001_SM_10006detail6reduce18DeviceReduceKernelINS2_10policy_hubIfjN4cuda3std3__44plusIfEEE10Policy1000EN6thrust24THRUST_300001_SM_1000_NS6detail15normal_iteratorINSD_10device_ptrIKiEEEEjS9_f16SquaredDeviationEEvT0_PT3_T1_NS0_13GridEvenShareISO_EET2_T4_E12temp_storage+60];
	add.f32 	%f459, %f457, %f458;
	ld.shared.f32 	%f460, [_ZZN3cub18CUB_300001_SM_10006detail6reduce18DeviceReduceKernelINS2_10policy_hubIfjN4cuda3std3__44plusIfEEE10Policy1000EN6thrust24THRUST_300001_SM_1000_NS6detail15normal_iteratorINSD_10device_ptrIKiEEEEjS9_f16SquaredDeviationEEvT0_PT3_T1_NS0_13GridEvenShareISO_EET2_T4_E12temp_storage+64];
	add.f32 	%f461, %f459, %f460;
	ld.shared.f32 	%f462, [_ZZN3cub18CUB_300001_SM_10006detail6reduce18DeviceReduceKernelINS2_10policy_hubIfjN4cuda3std3__44plusIfEEE10Policy1000EN6thrust24THRUST_300001_SM_1000_NS6detail15normal_iteratorINSD_10device_ptrIKiEEEEjS9_f16SquaredDeviationEEvT0_PT3_T1_NS0_13GridEvenShareISO_EET2_T4_E12temp_storage+68];
	add.f32 	%f463, %f461, %f462;
	ld.shared.f32 	%f464, [_ZZN3cub18CUB_300001_SM_10006detail6reduce18DeviceReduceKernelINS2_10policy_hubIfjN4cuda3std3__44plusIfEEE10Policy1000EN6thrust24THRUST_300001_SM_1000_NS6detail15normal_iteratorINSD_10device_ptrIKiEEEEjS9_f16SquaredDeviationEEvT0_PT3_T1_NS0_13GridEvenShareISO_EET2_T4_E12temp_storage+72];
	add.f32 	%f465, %f463, %f464;
	ld.shared.f32 	%f466, [_ZZN3cub18CUB_300001_SM_10006detail6reduce18DeviceReduceKernelINS2_10policy_hubIfjN4cuda3std3__44plusIfEEE10Policy1000EN6thrust24THRUST_300001_SM_1000_NS6detail15normal_iteratorINSD_10device_ptrIKiEEEEjS9_f16SquaredDeviationEEvT0_PT3_T1_NS0_13GridEvenShareISO_EET2_T4_E12temp_storage+76];
	add.f32 	%f487, %f465, %f466;
	bra.uni 	$L__BB8_48;
$L__BB8_22:
	// begin inline asm
	mov.u32 %r277, %laneid;
	// end inline asm
	and.b32  	%r303, %r7, 992;
	add.s32 	%r304, %r303, 32;
	setp.gt.u32 	%p34, %r304, %r6;
	not.b32 	%r305, %r303;
	add.s32 	%r306, %r6, %r305;
	selp.b32 	%r301, %r306, 31, %p34;
	mov.b32 	%r279, %f476;
	mov.b32 	%r280, 1;
	mov.b32 	%r302, -1;
	// begin inline asm
	shfl.sync.down.b32 %r278, %r279, %r280, %r301, %r302;
	// end inline asm
	setp.lt.s32 	%p35, %r277, %r301;
	mov.b32 	%f367, %r278;
	add.f32 	%f368, %f476, %f367;
	selp.f32 	%f369, %f368, %f476, %p35;
	mov.b32 	%r284, %f369;
	mov.b32 	%r285, 2;
	// begin inline asm
	shfl.sync.down.b32 %r283, %r284, %r285, %r301, %r302;
	// end inline asm
	add.s32 	%r307, %r277, 2;
	setp.gt.s32 	%p36, %r307, %r301;
	mov.b32 	%f370, %r283;
	add.f32 	%f371, %f369, %f370;
	selp.f32 	%f372, %f369, %f371, %p36;
	mov.b32 	%r289, %f372;
	mov.b32 	%r290, 4;
	// begin inline asm
	shfl.sync.down.b32 %r288, %r289, %r290, %r301, %r302;
	// end inline asm
	add.s32 	%r308, %r277, 4;
	setp.gt.s32 	%p37, %r308, %r301;
	mov.b32 	%f373, %r288;
	add.f32 	%f374, %f372, %f373;
	selp.f32 	%f375, %f372, %f374, %p37;
	mov.b32 	%r294, %f375;
	mov.b32 	%r295, 8;
	// begin inline asm
	shfl.sync.down.b32 %r293, %r294, %r295, %r301, %r302;
	// end inline asm
	add.s32 	%r309, %r277, 8;
	setp.gt.s32 	%p38, %r309, %r301;
	mov.b32 	%f376, %r293;
	add.f32 	%f377, %f375, %f376;
	selp.f32 	%f378, %f375, %f377, %p38;
	mov.b32 	%r299, %f378;
	mov.b32 	%r300, 16;
	// begin inline asm
	shfl.sync.down.b32 %r298, %r299, %r300, %r301, %r302;
	// end inline asm
	add.s32 	%r310, %r277, 16;
	setp.gt.s32 	%p39, %r310, %r301;
	mov.b32 	%f379, %r298;
	add.f32 	%f380, %f378, %f379;
	selp.f32 	%f487, %f378, %f380, %p39;
	setp.ne.s32 	%p40, %r277, 0;
	@%p40 bra 	$L__BB8_24;
	shr.u32 	%r311, %r7, 3;
	and.b32  	%r312, %r311, 124;
	mov.u32 	%r313, _ZZN3cub18CUB_300001_SM_10006detail6reduce18DeviceReduceKernelINS2_10policy_hubIfjN4cuda3std3__44plusIfEEE10Policy1000EN6thrust24THRUST_300001_SM_1000_NS6detail15normal_iteratorINSD_10device_ptrIKiEEEEjS9_f16SquaredDeviationEEvT0_PT3_T1_NS0_13GridEvenShareISO_EET2_T4_E12temp_storage;
	add.s32 	%r314, %r313, %r312;
	st.shared.f32 	[%r314+16], %f487;
$L__BB8_24:
	bar.sync 	0;
	setp.ne.s32 	%p41, %r7, 0;
	@%p41 bra 	$L__BB8_48;
	setp.gt.u32 	%p42, %r6, 32;
	ld.shared.f32 	%f381, [_ZZN3cub18CUB_300001_SM_10006detail6reduce18DeviceReduceKernelINS2_10policy_hubIfjN4cuda3std3__44plusIfEEE10Policy1000EN6thrust24THRUST_300001_SM_1000_NS6detail15normal_iteratorINSD_10device_ptrIKiEEEEjS9_f16SquaredDeviationEEvT0_PT3_T1_NS0_13GridEvenShareISO_EET2_T4_E12temp_storage+20];
	add.f32 	%f382, %f487, %f381;
	selp.f32 	%f383, %f382, %f487, %p42;
	setp.gt.u32 	%p43, %r6, 64;
	ld.shared.f32 	%f384, [_ZZN3cub18CUB_300001_SM_10006detail6reduce18DeviceReduceKernelINS2_10policy_hubIfjN4cuda3std3__44plusIfEEE10Policy1000EN6thrust24THRUST_300001_SM_1000_NS6detail15normal_iteratorINSD_10device_ptrIKiEEEEjS9_f16SquaredDeviationEEvT0_PT3_T1_NS0_13GridEvenShareISO_EET2_T4_E12temp_storage+24];
	add.f32 	%f385, %f384, %f383;
	selp.f32 	%f386, %f385, %f383, %p43;
	setp.gt.u32 	%p44, %r6, 96;
	ld.shared.f32 	%f387, [_ZZN3cub18CUB_300001_SM_10006detail6reduce18DeviceReduceKernelINS2_10policy_hubIfjN4cuda3std3__44plusIfEEE10Policy1000EN6thrust24THRUST_300001_SM_1000_NS6detail15normal_iteratorINSD_10device_ptrIKiEEEEjS9_f16SquaredDeviationEEvT0_PT3_T1_NS0_13GridEvenShareISO_EET2_T4_E12temp_storage+28];
	add.f32 	%f388, %f387, %f386;
	selp.f32 	%f389, %f388, %f386, %p44;
	setp.gt.u32 	%p45, %r6, 128;
	ld.shared.f32 	%f390, [_ZZN3cub18CUB_300001_SM_10006detail6reduce18DeviceReduceKernelINS2_10policy_hubIfjN4cuda3std3__44plusIfEEE10Policy1000EN6thrust24THRUST_300001_SM_1000_NS6detail15normal_iteratorINSD_10device_ptrIKiEEEEjS9_f16SquaredDeviationEEvT0_PT3_T1_NS0_13GridEvenShareISO_EET2_T4_E12temp_storage+32];
	add.f32 	%f391, %f390, %f389;
	selp.f32 	%f392, %f391, %f389, %p45;
	setp.gt.u32 	%p46, %r6, 160;
	ld.shared.f32 	%f393, [_ZZN3cub18CUB_300001_SM_10006detail6reduce18DeviceReduceKernelINS2_10policy_hubIfjN4cuda3std3__44plusIfEEE10Policy1000EN6thrust24THRUST_300001_SM_1000_NS6detail15normal_iteratorINSD_10device_ptrIKiEEEEjS9_f16SquaredDeviationEEvT0_PT3_T1_NS0_13GridEvenShareISO_EET2_T4_E12temp_storage+36];
	add.f32 	%f394, %f393, %f392;
	selp.f32 	%f395, %f394, %f392, %p46;
	setp.gt.u32 	%p47, %r6, 192;
	ld.shared.f32 	%f396, [_ZZN3cub18CUB_300001_SM_10006detail6reduce18DeviceReduceKernelINS2_10policy_hubIfjN4cuda3std3__44plusIfEEE10Policy1000EN6thrust24THRUST_300001_SM_1000_NS6detail15normal_iteratorINSD_10device_ptrIKiEEEEjS9_f16SquaredDeviationEEvT0_PT3_T1_NS0_13GridEvenShareISO_EET2_T4_E12temp_storage+40];
	add.f32 	%f397, %f396, %f395;
	selp.f32 	%f398, %f397, %f395, %p47;
	setp.gt.u32 	%p48, %r6, 224;
	ld.shared.f32 	%f399, [_ZZN3cub18CUB_300001_SM_10006detail6reduce18DeviceReduceKernelINS2_10policy_hubIfjN4cuda3std3__44plusIfEEE10Policy1000EN6thrust24THRUST_300001_SM_1000_NS6detail15normal_iteratorINSD_10device_ptrIKiEEEEjS9_f16SquaredDeviationEEvT0_PT3_T1_NS0_13GridEvenShareISO_EET2_T4_E12temp_storage+44];
	add.f32 	%f400, %f399, %f398;
	selp.f32 	%f401, %f400, %f398, %p48;
	setp.gt.u32 	%p49, %r6, 256;
	ld.shared.f32 	%f402, [_ZZN3cub18CUB_300001_SM_10006detail6reduce18DeviceReduceKernelINS2_10policy_hubIfjN4cuda3std3__44plusIfEEE10Policy1000EN6thrust24THRUST_300001_SM_1000_NS6detail15normal_iteratorINSD_10device_ptrIKiEEEEjS9_f16SquaredDeviationEEvT0_PT3_T1_NS0_13GridEvenShareISO_EET2_T4_E12temp_storage+48];
	add.f32 	%f403, %f402, %f401;
	selp.f32 	%f404, %f403, %f401, %p49;
	setp.gt.u32 	%p50, %r6, 288;
	ld.shared.f32 	%f405, [_ZZN3cub18CUB_300001_SM_10006detail6reduce18DeviceReduceKernelINS2_10policy_hubIfjN4cuda3std3__44plusIfEEE10Policy1000EN6thrust24THRUST_300001_SM_1000_NS6detail15normal_iteratorINSD_10device_ptrIKiEEEEjS9_f16SquaredDeviationEEvT0_PT3_T1_NS0_13GridEvenShareISO_EET2_T4_E12temp_storage+52];
	add.f32 	%f406, %f405, %f404;
	selp.f32 	%f407, %f406, %f404, %p50;
	setp.gt.u32 	%p51, %r6, 320;
	ld.shared.f32 	%f408, [_ZZN3cub18CUB_300001_SM_10006detail6reduce18DeviceReduceKernelINS2_10policy_hubIfjN4cuda3std3__44plusIfEEE10Policy1000EN6thrust24THRUST_300001_SM_1000_NS6detail15normal_iteratorINSD_10device_ptrIKiEEEEjS9_f16SquaredDeviationEEvT0_PT3_T1_NS0_13GridEvenShareISO_EET2_T4_E12temp_storage+56];
	add.f32 	%f409, %f408, %f407;
	selp.f32 	%f410, %f409, %f407, %p51;
	setp.gt.u32 	%p52, %r6, 352;
	ld.shared.f32 	%f411, [_ZZN3cub18CUB_300001_SM_10006detail6reduce18DeviceReduceKernelINS2_10policy_hubIfjN4cuda3std3__44plusIfEEE10Policy1000EN6thrust24THRUST_300001_SM_1000_NS6detail15normal_iteratorINSD_10device_ptrIKiEEEEjS9_f16SquaredDeviationEEvT0_PT3_T1_NS0_13GridEvenShareISO_EET2_T4_E12temp_storage+60];
	add.f32 	%f412, %f411, %f410;
	selp.f32 	%f413, %f412, %f410, %p52;
	setp.gt.u32 	%p53, %r6, 384;
	ld.shared.f32 	%f414, [_ZZN3cub18CUB_300001_SM_10006detail6reduce18DeviceReduceKernelINS2_10policy_hubIfjN4cuda3std3__44plusIfEEE10Policy1000EN6thrust24THRUST_300001_SM_1000_NS6detail15normal_iteratorINSD_10device_ptrIKiEEEEjS9_f16SquaredDeviationEEvT0_PT3_T1_NS0_13GridEvenShareISO_EET2_T4_E12temp_storage+64];
	add.f32 	%f415, %f414, %f413;
	selp.f32 	%f416, %f415, %f413, %p53;
	setp.gt.u32 	%p54, %r6, 416;
	ld.shared.f32 	%f417, [_ZZN3cub18CUB_300001_SM_10006detail6reduce18DeviceReduceKernelINS2_10policy_hubIfjN4cuda3std3__44plusIfEEE10Policy1000EN6thrust24THRUST_300001_SM_1000_NS6detail15normal_iteratorINSD_10device_ptrIKiEEEEjS9_f16SquaredDeviationEEvT0_PT3_T1_NS0_13GridEvenShareISO_EET2_T4_E12temp_storage+68];
	add.f32 	%f418, %f417, %f416;
	selp.f32 	%f419, %f418, %f416, %p54;
	setp.gt.u32 	%p55, %r6, 448;
	ld.shared.f32 	%f420, [_ZZN3cub18CUB_300001_SM_10006detail6reduce18DeviceReduceKernelINS2_10policy_hubIfjN4cuda3std3__44plusIfEEE10Policy1000EN6thrust24THRUST_300001_SM_1000_NS6detail15normal_iteratorINSD_10device_ptrIKiEEEEjS9_f16SquaredDeviationEEvT0_PT3_T1_NS0_13GridEvenShareISO_EET2_T4_E12temp_storage+72];
	add.f32 	%f421, %f420, %f419;
	selp.f32 	%f422, %f421, %f419, %p55;
	setp.gt.u32 	%p56, %r6, 480;
	ld.shared.f32 	%f423, [_ZZN3cub18CUB_300001_SM_10006detail6reduce18DeviceReduceKernelINS2_10policy_hubIfjN4cuda3std3__44plusIfEEE10Policy1000EN6thrust24THRUST_300001_SM_1000_NS6detail15normal_iteratorINSD_10device_ptrIKiEEEEjS9_f16SquaredDeviationEEvT0_PT3_T1_NS0_13GridEvenShareISO_EET2_T4_E12temp_storage+76];
	add.f32 	%f424, %f423, %f422;
	selp.f32 	%f487, %f424, %f422, %p56;
	bra.uni 	$L__BB8_48;
$L__BB8_26:
	mov.u32 	%r35, %tid.x;
	add.s32 	%r73, %r35, %r359;
	mul.wide.u32 	%rd4, %r73, 4;
	add.s64 	%rd5, %rd1, %rd4;
	ld.global.u32 	%r74, [%rd5];
	cvt.rn.f32.s32 	%f42, %r74;
	sub.f32 	%f43, %f42, %f1;
	ld.global.u32 	%r75, [%rd5+2048];
	cvt.rn.f32.s32 	%f44, %r75;
	sub.f32 	%f45, %f44, %f1;
	mul.f32 	%f46, %f45, %f45;
	ld.global.u32 	%r76, [%rd5+4096];
	cvt.rn.f32.s32 	%f47, %r76;
	sub.f32 	%f48, %f47, %f1;
	ld.global.u32 	%r77, [%rd5+6144];
	cvt.rn.f32.s32 	%f49, %r77;
	sub.f32 	%f50, %f49, %f1;
	mul.f32 	%f51, %f50, %f50;
	ld.global.u32 	%r78, [%rd5+8192];
	cvt.rn.f32.s32 	%f52, %r78;
	sub.f32 	%f53, %f52, %f1;
	ld.global.u32 	%r79, [%rd5+10240];
	cvt.rn.f32.s32 	%f54, %r79;
	sub.f32 	%f55, %f54, %f1;
	mul.f32 	%f56, %f55, %f55;
	ld.global.u32 	%r80, [%rd5+12288];
	cvt.rn.f32.s32 	%f57, %r80;
	sub.f32 	%f58, %f57, %f1;
	ld.global.u32 	%r81, [%rd5+14336];
	cvt.rn.f32.s32 	%f59, %r81;
	sub.f32 	%f60, %f59, %f1;
	mul.f32 	%f61, %f60, %f60;
	ld.global.u32 	%r82, [%rd5+16384];
	cvt.rn.f32.s32 	%f62, %r82;
	sub.f32 	%f63, %f62, %f1;
	ld.global.u32 	%r83, [%rd5+18432];
	cvt.rn.f32.s32 	%f64, %r83;
	sub.f32 	%f65, %f64, %f1;
	mul.f32 	%f66, %f65, %f65;
	ld.global.u32 	%r84, [%rd5+20480];
	cvt.rn.f32.s32 	%f67, %r84;
	sub.f32 	%f68, %f67, %f1;
	ld.global.u32 	%r85, [%rd5+22528];
	cvt.rn.f32.s32 	%f69, %r85;
	sub.f32 	%f70, %f69, %f1;
	mul.f32 	%f71, %f70, %f70;
	ld.global.u32 	%r86, [%rd5+24576];
	cvt.rn.f32.s32 	%f72, %r86;
	sub.f32 	%f73, %f72, %f1;
	ld.global.u32 	%r87, [%rd5+26624];
	cvt.rn.f32.s32 	%f74, %r87;
	sub.f32 	%f75, %f74, %f1;
	mul.f32 	%f76, %f75, %f75;
	ld.global.u32 	%r88, [%rd5+28672];
	cvt.rn.f32.s32 	%f77, %r88;
	sub.f32 	%f78, %f77, %f1;
	ld.global.u32 	%r89, [%rd5+30720];
	cvt.rn.f32.s32 	%f79, %r89;
	sub.f32 	%f80, %f79, %f1;
	mul.f32 	%f81, %f80, %f80;
	fma.rn.f32 	%f82, %f43, %f43, %f46;
	fma.rn.f32 	%f83, %f48, %f48, %f51;
	fma.rn.f32 	%f84, %f53, %f53, %f56;
	fma.rn.f32 	%f85, %f58, %f58, %f61;
	fma.rn.f32 	%f86, %f63, %f63, %f66;
	fma.rn.f32 	%f87, %f68, %f68, %f71;
	fma.rn.f32 	%f88, %f73, %f73, %f76;
	fma.rn.f32 	%f89, %f78, %f78, %f81;
	add.f32 	%f90, %f82, %f83;
	add.f32 	%f91, %f84, %f85;
	add.f32 	%f92, %f86, %f87;
	add.f32 	%f93, %f88, %f89;
	add.f32 	%f94, %f90, %f91;
	add.f32 	%f95, %f92, %f93;
	add.f32 	%f486, %f94, %f95;
	setp.lt.u32 	%p2, %r6, %r4;
	@%p2 bra 	$L__BB8_44;
	add.s32 	%r36, %r1, -8192;
	add.s32 	%r37, %r4, %r359;
	not.b32 	%r91, %r35;
	add.s32 	%r92, %r91, %r1;
	sub.s32 	%r93, %r92, %r4;
	sub.s32 	%r356, %r93, %r359;
	add.s32 	%r94, %r37, %r35;
	add.s32 	%r355, %r94, 4096;
	mov.b32 	%r358, 0;
	mov.u32 	%r357, %r37;
$L__BB8_28:
	add.s32 	%r359, %r359, %r4;
	setp.gt.u32 	%p3, %r359, %r36;
	@%p3 bra 	$L__BB8_30;
	add.s32 	%r95, %r35, %r359;
	mul.wide.u32 	%rd6, %r95, 4;
	add.s64 	%rd7, %rd1, %rd6;
	ld.global.u32 	%r96, [%rd7];
	cvt.rn.f32.s32 	%f96, %r96;
	sub.f32 	%f97, %f96, %f1;
	ld.global.u32 	%r97, [%rd7+2048];
	cvt.rn.f32.s32 	%f98, %r97;
	sub.f32 	%f99, %f98, %f1;
	ld.global.u32 	%r98, [%rd7+4096];
	cvt.rn.f32.s32 	%f100, %r98;
	sub.f32 	%f101, %f100, %f1;
	mul.f32 	%f102, %f101, %f101;
	ld.global.u32 	%r99, [%rd7+6144];
	cvt.rn.f32.s32 	%f103, %r99;
	sub.f32 	%f104, %f103, %f1;
	ld.global.u32 	%r100, [%rd7+8192];
	cvt.rn.f32.s32 	%f105, %r100;
	sub.f32 	%f106, %f105, %f1;
	mul.f32 	%f107, %f106, %f106;
	ld.global.u32 	%r101, [%rd7+10240];
	cvt.rn.f32.s32 	%f108, %r101;
	sub.f32 	%f109, %f108, %f1;
	ld.global.u32 	%r102, [%rd7+12288];
	cvt.rn.f32.s32 	%f110, %r102;
	sub.f32 	%f111, %f110, %f1;
	mul.f32 	%f112, %f111, %f111;
	ld.global.u32 	%r103, [%rd7+14336];
	cvt.rn.f32.s32 	%f113, %r103;
	sub.f32 	%f114, %f113, %f1;
	ld.global.u32 	%r104, [%rd7+16384];
	cvt.rn.f32.s32 	%f115, %r104;
	sub.f32 	%f116, %f115, %f1;
	mul.f32 	%f117, %f116, %f116;
	ld.global.u32 	%r105, [%rd7+18432];
	cvt.rn.f32.s32 	%f118, %r105;
	sub.f32 	%f119, %f118, %f1;
	ld.global.u32 	%r106, [%rd7+20480];
	cvt.rn.f32.s32 	%f120, %r106;
	sub.f32 	%f121, %f120, %f1;
	mul.f32 	%f122, %f121, %f121;
	ld.global.u32 	%r107, [%rd7+22528];
	cvt.rn.f32.s32 	%f123, %r107;
	sub.f32 	%f124, %f123, %f1;
	ld.global.u32 	%r108, [%rd7+24576];
	cvt.rn.f32.s32 	%f125, %r108;
	sub.f32 	%f126, %f125, %f1;
	mul.f32 	%f127, %f126, %f126;
	ld.global.u32 	%r109, [%rd7+26624];
	cvt.rn.f32.s32 	%f128, %r109;
	sub.f32 	%f129, %f128, %f1;
	ld.global.u32 	%r110, [%rd7+28672];
	cvt.rn.f32.s32 	%f130, %r110;
	sub.f32 	%f131, %f130, %f1;
	mul.f32 	%f132, %f131, %f131;
	ld.global.u32 	%r111, [%rd7+30720];
	cvt.rn.f32.s32 	%f133, %r111;
	sub.f32 	%f134, %f133, %f1;
	fma.rn.f32 	%f135, %f97, %f97, %f486;
	fma.rn.f32 	%f136, %f99, %f99, %f102;
	fma.rn.f32 	%f137, %f104, %f104, %f107;
	fma.rn.f32 	%f138, %f109, %f109, %f112;
	fma.rn.f32 	%f139, %f114, %f114, %f117;
	fma.rn.f32 	%f140, %f119, %f119, %f122;
	fma.rn.f32 	%f141, %f124, %f124, %f127;
	fma.rn.f32 	%f142, %f129, %f129, %f132;
	add.f32 	%f143, %f135, %f136;
	add.f32 	%f144, %f137, %f138;
	add.f32 	%f145, %f139, %f140;
	add.f32 	%f146, %f141, %f142;
	add.f32 	%f147, %f143, %f144;
	add.f32 	%f148, %f145, %f146;
	add.f32 	%f149, %f147, %f148;
	fma.rn.f32 	%f486, %f134, %f134, %f149;
	sub.s32 	%r112, %r1, %r359;
	setp.lt.u32 	%p4, %r112, %r4;
	add.s32 	%r358, %r358, 1;
	add.s32 	%r357, %r357, %r4;
	sub.s32 	%r356, %r356, %r4;
	add.s32 	%r355, %r355, %r4;
	@%p4 bra 	$L__BB8_44;
	bra.uni 	$L__BB8_28;
$L__BB8_30:
	setp.le.u32 	%p5, %r1, %r359;
	sub.s32 	%r113, %r1, %r359;
	setp.ge.s32 	%p6, %r35, %r113;
	or.pred  	%p7, %p5, %p6;
	@%p7 bra 	$L__BB8_44;
	add.s32 	%r116, %r1, %r91;
	sub.s32 	%r117, %r116, %r37;
	mul.lo.s32 	%r118, %r2, %r358;
	shl.b32 	%r119, %r118, 13;
	sub.s32 	%r120, %r117, %r119;
	shr.u32 	%r121, %r120, 9;
	add.s32 	%r50, %r121, 1;
	and.b32  	%r51, %r50, 15;
	setp.lt.u32 	%p8, %r120, 7680;
	mov.u32 	%r364, %r35;
	@%p8 bra 	$L__BB8_35;
	or.b32  	%r362, %r35, 4096;
	shr.u32 	%r122, %r356, 9;
	add.s32 	%r123, %r122, 1;
	and.b32  	%r124, %r123, 16777200;
	neg.s32 	%r360, %r124;
$L__BB8_33:
	.pragma "nounroll";
	add.s32 	%r125, %r355, -4096;
	mul.wide.u32 	%rd8, %r125, 4;
	add.s64 	%rd9, %rd1, %rd8;
	ld.global.u32 	%r126, [%rd9];
	cvt.rn.f32.s32 	%f151, %r126;
	sub.f32 	%f152, %f151, %f1;
	fma.rn.f32 	%f153, %f152, %f152, %f486;
	add.s32 	%r127, %r355, -3584;
	mul.wide.u32 	%rd10, %r127, 4;
	add.s64 	%rd11, %rd1, %rd10;
	ld.global.u32 	%r128, [%rd11];
	cvt.rn.f32.s32 	%f154, %r128;
	sub.f32 	%f155, %f154, %f1;
	fma.rn.f32 	%f156, %f155, %f155, %f153;
	add.s32 	%r129, %r355, -3072;
	mul.wide.u32 	%rd12, %r129, 4;
	add.s64 	%rd13, %rd1, %rd12;
	ld.global.u32 	%r130, [%rd13];
	cvt.rn.f32.s32 	%f157, %r130;
	sub.f32 	%f158, %f157, %f1;
	fma.rn.f32 	%f159, %f158, %f158, %f156;
	add.s32 	%r131, %r355, -2560;
	mul.wide.u32 	%rd14, %r131, 4;
	add.s64 	%rd15, %rd1, %rd14;
	ld.global.u32 	%r132, [%rd15];
	cvt.rn.f32.s32 	%f160, %r132;
	sub.f32 	%f161, %f160, %f1;
	fma.rn.f32 	%f162, %f161, %f161, %f159;
	add.s32 	%r133, %r355, -2048;
	mul.wide.u32 	%rd16, %r133, 4;
	add.s64 	%rd17, %rd1, %rd16;
	ld.global.u32 	%r134, [%rd17];
	cvt.rn.f32.s32 	%f163, %r134;
	sub.f32 	%f164, %f163, %f1;
	fma.rn.f32 	%f165, %f164, %f164, %f162;
	add.s32 	%r135, %r355, -1536;
	mul.wide.u32 	%rd18, %r135, 4;
	add.s64 	%rd19, %rd1, %rd18;
	ld.global.u32 	%r136, [%rd19];
	cvt.rn.f32.s32 	%f166, %r136;
	sub.f32 	%f167, %f166, %f1;
	fma.rn.f32 	%f168, %f167, %f167, %f165;
	add.s32 	%r137, %r355, -1024;
	mul.wide.u32 	%rd20, %r137, 4;
	add.s64 	%rd21, %rd1, %rd20;
	ld.global.u32 	%r138, [%rd21];
	cvt.rn.f32.s32 	%f169, %r138;
	sub.f32 	%f170, %f169, %f1;
	fma.rn.f32 	%f171, %f170, %f170, %f168;
	add.s32 	%r139, %r355, 3584;
	add.s32 	%r140, %r355, -512;
	mul.wide.u32 	%rd22, %r140, 4;
	add.s64 	%rd23, %rd1, %rd22;
	ld.global.u32 	%r141, [%rd23];
	cvt.rn.f32.s32 	%f172, %r141;
	sub.f32 	%f173, %f172, %f1;
	fma.rn.f32 	%f174, %f173, %f173, %f171;
	mul.wide.u32 	%rd24, %r355, 4;
	add.s64 	%rd25, %rd1, %rd24;
	ld.global.u32 	%r142, [%rd25];
	cvt.rn.f32.s32 	%f175, %r142;
	sub.f32 	%f176, %f175, %f1;
	fma.rn.f32 	%f177, %f176, %f176, %f174;
	add.s32 	%r143, %r355, 512;
	mul.wide.u32 	%rd26, %r143, 4;
	add.s64 	%rd27, %rd1, %rd26;
	ld.global.u32 	%r144, [%rd27];
	cvt.rn.f32.s32 	%f178, %r144;
	sub.f32 	%f179, %f178, %f1;
	fma.rn.f32 	%f180, %f179, %f179, %f177;
	add.s32 	%r145, %r355, 1024;
	mul.wide.u32 	%rd28, %r145, 4;
	add.s64 	%rd29, %rd1, %rd28;
	ld.global.u32 	%r146, [%rd29];
	cvt.rn.f32.s32 	%f181, %r146;
	sub.f32 	%f182, %f181, %f1;
	fma.rn.f32 	%f183, %f182, %f182, %f180;
	add.s32 	%r147, %r355, 1536;
	mul.wide.u32 	%rd30, %r147, 4;
	add.s64 	%rd31, %rd1, %rd30;
	ld.global.u32 	%r148, [%rd31];
	cvt.rn.f32.s32 	%f184, %r148;
	sub.f32 	%f185, %f184, %f1;
	fma.rn.f32 	%f186, %f185, %f185, %f183;
	add.s32 	%r149, %r355, 2048;
	mul.wide.u32 	%rd32, %r149, 4;
	add.s64 	%rd33, %rd1, %rd32;
	ld.global.u32 	%r150, [%rd33];
	cvt.rn.f32.s32 	%f187, %r150;
	sub.f32 	%f188, %f187, %f1;
	fma.rn.f32 	%f189, %f188, %f188, %f186;
	add.s32 	%r151, %r355, 2560;
	mul.wide.u32 	%rd34, %r151, 4;
	add.s64 	%rd35, %rd1, %rd34;
	ld.global.u32 	%r152, [%rd35];
	cvt.rn.f32.s32 	%f190, %r152;
	sub.f32 	%f191, %f190, %f1;
	fma.rn.f32 	%f192, %f191, %f191, %f189;
	add.s32 	%r153, %r355, 3072;
	mul.wide.u32 	%rd36, %r153, 4;
	add.s64 	%rd37, %rd1, %rd36;
	ld.global.u32 	%r154, [%rd37];
	cvt.rn.f32.s32 	%f193, %r154;
	sub.f32 	%f194, %f193, %f1;
	fma.rn.f32 	%f195, %f194, %f194, %f192;
	mul.wide.u32 	%rd38, %r139, 4;
	add.s64 	%rd39, %rd1, %rd38;
	ld.global.u32 	%r155, [%rd39];
	cvt.rn.f32.s32 	%f196, %r155;
	sub.f32 	%f197, %f196, %f1;
	fma.rn.f32 	%f486, %f197, %f197, %f195;
	add.s32 	%r362, %r362, 8192;
	add.s32 	%r355, %r355, 8192;
	add.s32 	%r360, %r360, 16;
	setp.ne.s32 	%p9, %r360, 0;
	@%p9 bra 	$L__BB8_33;
	add.s32 	%r364, %r362, -4096;
$L__BB8_35:
	setp.eq.s32 	%p10, %r51, 0;
	@%p10 bra 	$L__BB8_44;
	and.b32  	%r62, %r50, 7;
	setp.lt.u32 	%p11, %r51, 8;
	@%p11 bra 	$L__BB8_38;
	add.s32 	%r156, %r364, %r359;
	mul.wide.u32 	%rd40, %r156, 4;
	add.s64 	%rd41, %rd1, %rd40;
	ld.global.u32 	%r157, [%rd41];
	cvt.rn.f32.s32 	%f199, %r157;
	sub.f32 	%f200, %f199, %f1;
	fma.rn.f32 	%f201, %f200, %f200, %f486;
	add.s32 	%r158, %r156, 512;
	mul.wide.u32 	%rd42, %r158, 4;
	add.s64 	%rd43, %rd1, %rd42;
	ld.global.u32 	%r159, [%rd43];
	cvt.rn.f32.s32 	%f202, %r159;
	sub.f32 	%f203, %f202, %f1;
	fma.rn.f32 	%f204, %f203, %f203, %f201;
	add.s32 	%r160, %r156, 1024;
	mul.wide.u32 	%rd44, %r160, 4;
	add.s64 	%rd45, %rd1, %rd44;
	ld.global.u32 	%r161, [%rd45];
	cvt.rn.f32.s32 	%f205, %r161;
	sub.f32 	%f206, %f205, %f1;
	fma.rn.f32 	%f207, %f206, %f206, %f204;
	add.s32 	%r162, %r156, 1536;
	mul.wide.u32 	%rd46, %r162, 4;
	add.s64 	%rd47, %rd1, %rd46;
	ld.global.u32 	%r163, [%rd47];
	cvt.rn.f32.s32 	%f208, %r163;
	sub.f32 	%f209, %f208, %f1;
	fma.rn.f32 	%f210, %f209, %f209, %f207;
	add.s32 	%r164, %r156, 2048;
	mul.wide.u32 	%rd48, %r164, 4;
	add.s64 	%rd49, %rd1, %rd48;
	ld.global.u32 	%r165, [%rd49];
	cvt.rn.f32.s32 	%f211, %r165;
	sub.f32 	%f212, %f211, %f1;
	fma.rn.f32 	%f213, %f212, %f212, %f210;
	add.s32 	%r166, %r156, 2560;
	mul.wide.u32 	%rd50, %r166, 4;
	add.s64 	%rd51, %rd1, %rd50;
	ld.global.u32 	%r167, [%rd51];
	cvt.rn.f32.s32 	%f214, %r167;
	sub.f32 	%f215, %f214, %f1;
	fma.rn.f32 	%f216, %f215, %f215, %f213;
	add.s32 	%r168, %r156, 3072;
	mul.wide.u32 	%rd52, %r168, 4;
	add.s64 	%rd53, %rd1, %rd52;
	ld.global.u32 	%r169, [%rd53];
	cvt.rn.f32.s32 	%f217, %r169;
	sub.f32 	%f218, %f217, %f1;
	fma.rn.f32 	%f219, %f218, %f218, %f216;
	add.s32 	%r170, %r156, 3584;
	mul.wide.u32 	%rd54, %r170, 4;
	add.s64 	%rd55, %rd1, %rd54;
	ld.global.u32 	%r171, [%rd55];
	cvt.rn.f32.s32 	%f220, %r171;
	sub.f32 	%f221, %f220, %f1;
	fma.rn.f32 	%f486, %f221, %f221, %f219;
	add.s32 	%r364, %r364, 4096;
$L__BB8_38:
	setp.eq.s32 	%p12, %r62, 0;
	@%p12 bra 	$L__BB8_44;
	setp.lt.u32 	%p13, %r62, 4;
	@%p13 bra 	$L__BB8_41;
	add.s32 	%r172, %r364, %r359;
	mul.wide.u32 	%rd56, %r172, 4;
	add.s64 	%rd57, %rd1, %rd56;
	ld.global.u32 	%r173, [%rd57];
	cvt.rn.f32.s32 	%f223, %r173;
	sub.f32 	%f224, %f223, %f1;
	fma.rn.f32 	%f225, %f224, %f224, %f486;
	add.s32 	%r174, %r172, 512;
	mul.wide.u32 	%rd58, %r174, 4;
	add.s64 	%rd59, %rd1, %rd58;
	ld.global.u32 	%r175, [%rd59];
	cvt.rn.f32.s32 	%f226, %r175;
	sub.f32 	%f227, %f226, %f1;
	fma.rn.f32 	%f228, %f227, %f227, %f225;
	add.s32 	%r176, %r172, 1024;
	mul.wide.u32 	%rd60, %r176, 4;
	add.s64 	%rd61, %rd1, %rd60;
	ld.global.u32 	%r177, [%rd61];
	cvt.rn.f32.s32 	%f229, %r177;
	sub.f32 	%f230, %f229, %f1;
	fma.rn.f32 	%f231, %f230, %f230, %f228;
	add.s32 	%r178, %r172, 1536;
	mul.wide.u32 	%rd62, %r178, 4;
	add.s64 	%rd63, %rd1, %rd62;
	ld.global.u32 	%r179, [%rd63];
	cvt.rn.f32.s32 	%f232, %r179;
	sub.f32 	%f233, %f232, %f1;
	fma.rn.f32 	%f486, %f233, %f233, %f231;
	add.s32 	%r364, %r364, 2048;
$L__BB8_41:
	and.b32  	%r180, %r50, 3;
	setp.eq.s32 	%p14, %r180, 0;
	@%p14 bra 	$L__BB8_44;
	add.s32 	%r367, %r364, %r357;
	cvt.u16.u32 	%rs1, %r356;
	shr.u16 	%rs2, %rs1, 9;
	add.s16 	%rs3, %rs2, 1;
	cvt.u32.u16 	%r181, %rs3;
	and.b32  	%r182, %r181, 3;
	neg.s32 	%r366, %r182;
$L__BB8_43:
	.pragma "nounroll";
	mul.wide.u32 	%rd64, %r367, 4;
	add.s64 	%rd65, %rd1, %rd64;
	ld.global.u32 	%r183, [%rd65];
	cvt.rn.f32.s32 	%f234, %r183;
	sub.f32 	%f235, %f234, %f1;
	fma.rn.f32 	%f486, %f235, %f235, %f486;
	add.s32 	%r367, %r367, 512;
	add.s32 	%r366, %r366, 1;
	setp.ne.s32 	%p15, %r366, 0;
	@%p15 bra 	$L__BB8_43;
$L__BB8_44:
	// begin inline asm
	mov.u32 %r184, %laneid;
	// end inline asm
	mov.b32 	%r186, %f486;
	mov.b32 	%r187, 1;
	mov.b32 	%r208, 31;
	mov.b32 	%r209, -1;
	// begin inline asm
	shfl.sync.down.b32 %r185, %r186, %r187, %r208, %r209;
	// end inline asm
	setp.gt.s32 	%p16, %r184, 30;
	mov.b32 	%f236, %r185;
	add.f32 	%f237, %f486, %f236;
	selp.f32 	%f238, %f486, %f237, %p16;
	mov.b32 	%r191, %f238;
	mov.b32 	%r192, 2;
	// begin inline asm
	shfl.sync.down.b32 %r190, %r191, %r192, %r208, %r209;
	// end inline asm
	setp.gt.s32 	%p17, %r184, 29;
	mov.b32 	%f239, %r190;
	add.f32 	%f240, %f238, %f239;
	selp.f32 	%f241, %f238, %f240, %p17;
	mov.b32 	%r196, %f241;
	mov.b32 	%r197, 4;
	// begin inline asm
	shfl.sync.down.b32 %r195, %r196, %r197, %r208, %r209;
	// end inline asm
	setp.gt.s32 	%p18, %r184, 27;
	mov.b32 	%f242, %r195;
	add.f32 	%f243, %f241, %f242;
	selp.f32 	%f244, %f241, %f243, %p18;
	mov.b32 	%r201, %f244;
	mov.b32 	%r202, 8;
	// begin inline asm
	shfl.sync.down.b32 %r200, %r201, %r202, %r208, %r209;
	// end inline asm
	setp.gt.s32 	%p19, %r184, 23;
	mov.b32 	%f245, %r200;
	add.f32 	%f246, %f244, %f245;
	selp.f32 	%f247, %f244, %f246, %p19;
	mov.b32 	%r206, %f247;
	mov.b32 	%r207, 16;
	// begin inline asm
	shfl.sync.down.b32 %r205, %r206, %r207, %r208, %r209;
	// end inline asm
	setp.gt.s32 	%p20, %r184, 15;
	mov.b32 	%f248, %r205;
	add.f32 	%f38, %f247, %f248;
	selp.f32 	%f487, %f247, %f38, %p20;
	setp.ne.s32 	%p21, %r184, 0;
	@%p21 bra 	$L__BB8_46;
	shr.u32 	%r210, %r35, 3;
	and.b32  	%r211, %r210, 124;
	mov.u32 	%r212, _ZZN3cub18CUB_300001_SM_10006detail6reduce18DeviceReduceKernelINS2_10policy_hubIfjN4cuda3std3__44plusIfEEE10Policy1000EN6thrust24THRUST_300001_SM_1000_NS6detail15normal_iteratorINSD_10device_ptrIKiEEEEjS9_f16SquaredDeviationEEvT0_PT3_T1_NS0_13GridEvenShareISO_EET2_T4_E12temp_storage;
	add.s32 	%r213, %r212, %r211;
	st.shared.f32 	[%r213+16], %f38;
$L__BB8_46:
	bar.sync 	0;
	setp.ne.s32 	%p22, %r35, 0;
	@%p22 bra 	$L__BB8_48;
	ld.shared.f32 	%f249, [_ZZN3cub18CUB_300001_SM_10006detail6reduce18DeviceReduceKernelINS2_10policy_hubIfjN4cuda3std3__44plusIfEEE10Policy1000EN6thrust24THRUST_300001_SM_1000_NS6detail15normal_iteratorINSD_10device_ptrIKiEEEEjS9_f16SquaredDeviationEEvT0_PT3_T1_NS0_13GridEvenShareISO_EET2_T4_E12temp_storage+20];
	add.f32 	%f250, %f487, %f249;
	ld.shared.f32 	%f251, [_ZZN3cub18CUB_300001_SM_10006detail6reduce18DeviceReduceKernelINS2_10policy_hubIfjN4cuda3std3__44plusIfEEE10Policy1000EN6thrust24THRUST_300001_SM_1000_NS6detail15normal_iteratorINSD_10device_ptrIKiEEEEjS9_f16SquaredDeviationEEvT0_PT3_T1_NS0_13GridEvenShareISO_EET2_T4_E12temp_storage+24];
	add.f32 	%f252, %f250, %f251;
	ld.shared.f32 	%f253, [_ZZN3cub18CUB_300001_SM_10006detail6reduce18DeviceReduceKernelINS2_10policy_hubIfjN4cuda3std3__44plusIfEEE10Policy1000EN6thrust24THRUST_300001_SM_1000_NS6detail15normal_iteratorINSD_10device_ptrIKiEEEEjS9_f16SquaredDeviationEEvT0_PT3_T1_NS0_13GridEvenShareISO_EET2_T4_E12temp_storage+28];
	add.f32 	%f254, %f252, %f253;
	ld.shared.f32 	%f255, [_ZZN3cub18CUB_300001_SM_10006detail6reduce18DeviceReduceKernelINS2_10policy_hubIfjN4cuda3std3__44plusIfEEE10Policy1000EN6thrust24THRUST_300001_SM_1000_NS6detail15normal_iteratorINSD_10device_ptrIKiEEEEjS9_f16SquaredDeviationEEvT0_PT3_T1_NS0_13GridEvenShareISO_EET2_T4_E12temp_storage+32];
	add.f32 	%f256, %f254, %f255;
	ld.shared.f32 	%f257, [_ZZN3cub18CUB_300001_SM_10006detail6reduce18DeviceReduceKernelINS2_10policy_hubIfjN4cuda3std3__44plusIfEEE10Policy1000EN6thrust24THRUST_300001_SM_1000_NS6detail15normal_iteratorINSD_10device_ptrIKiEEEEjS9_f16SquaredDeviationEEvT0_PT3_T1_NS0_13GridEvenShareISO_EET2_T4_E12temp_storage+36];
	add.f32 	%f258, %f256, %f257;
	ld.shared.f32 	%f259, [_ZZN3cub18CUB_300001_SM_10006detail6reduce18DeviceReduceKernelINS2_10policy_hubIfjN4cuda3std3__44plusIfEEE10Policy1000EN6thrust24THRUST_300001_SM_1000_NS6detail15normal_iteratorINSD_10device_ptrIKiEEEEjS9_f16SquaredDeviationEEvT0_PT3_T1_NS0_13GridEvenShareISO_EET2_T4_E12temp_storage+40];
	add.f32 	%f260, %f258, %f259;
	ld.shared.f32 	%f261, [_ZZN3cub18CUB_300001_SM_10006detail6reduce18DeviceReduceKernelINS2_10policy_hubIfjN4cuda3std3__44plusIfEEE10Policy1000EN6thrust24THRUST_300001_SM_1000_NS6detail15normal_iteratorINSD_10device_ptrIKiEEEEjS9_f16SquaredDeviationEEvT0_PT3_T1_NS0_13GridEvenShareISO_EET2_T4_E12temp_storage+44];
	add.f32 	%f262, %f260, %f261;
	ld.shared.f32 	%f263, [_ZZN3cub18CUB_300001_SM_10006detail6reduce18DeviceReduceKernelINS2_10policy_hubIfjN4cuda3std3__44plusIfEEE10Policy1000EN6thrust24THRUST_300001_SM_1000_NS6detail15normal_iteratorINSD_10device_ptrIKiEEEEjS9_f16SquaredDeviationEEvT0_PT3_T1_NS0_13GridEvenShareISO_EET2_T4_E12temp_storage+48];
	add.f32 	%f264, %f262, %f263;
	ld.shared.f32 	%f265, [_ZZN3cub18CUB_300001_SM_10006detail6reduce18DeviceReduceKernelINS2_10policy_hubIfjN4cuda3std3__44plusIfEEE10Policy1000EN6thrust24THRUST_300001_SM_1000_NS6detail15normal_iteratorINSD_10device_ptrIKiEEEEjS9_f16SquaredDeviationEEvT0_PT3_T1_NS0_13GridEvenShareISO_EET2_T4_E12temp_storage+52];
	add.f32 	%f266, %f264, %f265;
	ld.shared.f32 	%f267, [_ZZN3cub18CUB_300001_SM_10006detail6reduce18DeviceReduceKernelINS2_10policy_hubIfjN4cuda3std3__44plusIfEEE10Policy1000EN6thrust24THRUST_300001_SM_1000_NS6detail15normal_iteratorINSD_10device_ptrIKiEEEEjS9_f16SquaredDeviationEEvT0_PT3_T1_NS0_13GridEvenShareISO_EET2_T4_E12temp_storage+56];
	add.f32 	%f268, %f266, %f267;
	ld.shared.f32 	%f269, [_ZZN3cub18CUB_300001_SM_10006detail6reduce18DeviceReduceKernelINS2_10policy_hubIfjN4cuda3std3__44plusIfEEE10Policy1000EN6thrust24THRUST_300001_SM_1000_NS6detail15normal_iteratorINSD_10device_ptrIKiEEEEjS9_f16SquaredDeviationEEvT0_PT3_T1_NS0_13GridEvenShareISO_EET2_T4_E12temp_storage+60];
	add.f32 	%f270, %f268, %f269;
	ld.shared.f32 	%f271, [_ZZN3cub18CUB_300001_SM_10006detail6reduce18DeviceReduceKernelINS2_10policy_hubIfjN4cuda3std3__44plusIfEEE10Policy1000EN6thrust24THRUST_300001_SM_1000_NS6detail15normal_iteratorINSD_10device_ptrIKiEEEEjS9_f16SquaredDeviationEEvT0_PT3_T1_NS0_13GridEvenShareISO_EET2_T4_E12temp_storage+64];
	add.f32 	%f272, %f270, %f271;
	ld.shared.f32 	%f273, [_ZZN3cub18CUB_300001_SM_10006detail6reduce18DeviceReduceKernelINS2_10policy_hubIfjN4cuda3std3__44plusIfEEE10Policy1000EN6thrust24THRUST_300001_SM_1000_NS6detail15normal_iteratorINSD_10device_ptrIKiEEEEjS9_f16SquaredDeviationEEvT0_PT3_T1_NS0_13GridEvenShareISO_EET2_T4_E12temp_storage+68];
	add.f32 	%f274, %f272, %f273;
	ld.shared.f32 	%f275, [_ZZN3cub18CUB_300001_SM_10006detail6reduce18DeviceReduceKernelINS2_10policy_hubIfjN4cuda3std3__44plusIfEEE10Policy1000EN6thrust24THRUST_300001_SM_1000_NS6detail15normal_iteratorINSD_10device_ptrIKiEEEEjS9_f16SquaredDeviationEEvT0_PT3_T1_NS0_13GridEvenShareISO_EET2_T4_E12temp_storage+72];
	add.f32 	%f276, %f274, %f275;
	ld.shared.f32 	%f277, [_ZZN3cub18CUB_300001_SM_10006detail6reduce18DeviceReduceKernelINS2_10policy_hubIfjN4cuda3std3__44plusIfEEE10Policy1000EN6thrust24THRUST_300001_SM_1000_NS6detail15normal_iteratorINSD_10device_ptrIKiEEEEjS9_f16SquaredDeviationEEvT0_PT3_T1_NS0_13GridEvenShareISO_EET2_T4_E12temp_storage+76];
	add.f32 	%f487, %f276, %f277;
$L__BB8_48:
	mov.u32 	%r345, %tid.x;
	setp.ne.s32 	%p64, %r345, 0;
	@%p64 bra 	$L__BB8_50;
	cvta.to.global.u64 	%rd126, %rd2;
	mul.wide.u32 	%rd127, %r3, 4;
	add.s64 	%rd128, %rd126, %rd127;
	st.global.f32 	[%rd128], %f487;
$L__BB8_50:
	ret;

}
	// .globl	_ZN3cub18CUB_300001_SM_10006detail6reduce28DeviceReduceSingleTileKernelINS2_10policy_hubIfyN4cuda3std3__44plusIfEEE10Policy1000EN6thrust24THRUST_300001_SM_1000_NS6detail15normal_iteratorINSD_10device_ptrIKiEEEEPfyS9_ff16SquaredDeviationEEvT0_T1_T2_T3_T4_T6_
.visible .entry _ZN3cub18CUB_300001_SM_10006detail6reduce28DeviceReduceSingleTileKernelINS2_10policy_hubIfyN4cuda3std3__44plusIfEEE10Policy1000EN6thrust24THRUST_300001_SM_1000_NS6detail15normal_iteratorINSD_10device_ptrIKiEEEEPfyS9_ff16SquaredDeviationEEvT0_T1_T2_T3_T4_T6_(
	.param .align 8 .b8 _ZN3cub18CUB_300001_SM_10006detail6reduce28DeviceReduceSingleTileKernelINS2_10policy_hubIfyN4cuda3std3__44plusIfEEE10Policy1000EN6thrust24THRUST_300001_SM_1000_NS6detail15normal_iteratorINSD_10device_ptrIKiEEEEPfyS9_ff16SquaredDeviationEEvT0_T1_T2_T3_T4_T6__param_0[8],
	.param .u64 .ptr .align 1 _ZN3cub18CUB_300001_SM_10006detail6reduce28DeviceReduceSingleTileKernelINS2_10policy_hubIfyN4cuda3std3__44plusIfEEE10Policy1000EN6thrust24THRUST_300001_SM_1000_NS6detail15normal_iteratorINSD_10device_ptrIKiEEEEPfyS9_ff16SquaredDeviationEEvT0_T1_T2_T3_T4_T6__param_1,
	.param .u64 _ZN3cub18CUB_300001_SM_10006detail6reduce28DeviceReduceSingleTileKernelINS2_10policy_hubIfyN4cuda3std3__44plusIfEEE10Policy1000EN6thrust24THRUST_300001_SM_1000_NS6detail15normal_iteratorINSD_10device_ptrIKiEEEEPfyS9_ff16SquaredDeviationEEvT0_T1_T2_T3_T4_T6__param_2,
	.param .align 1 .b8 _ZN3cub18CUB_300001_SM_10006detail6reduce28DeviceReduceSingleTileKernelINS2_10policy_hubIfyN4cuda3std3__44plusIfEEE10Policy1000EN6thrust24THRUST_300001_SM_1000_NS6detail15normal_iteratorINSD_10device_ptrIKiEEEEPfyS9_ff16SquaredDeviationEEvT0_T1_T2_T3_T4_T6__param_3[1],
	.param .f32 _ZN3cub18CUB_300001_SM_10006detail6reduce28DeviceReduceSingleTileKernelINS2_10policy_hubIfyN4cuda3std3__44plusIfEEE10Policy1000EN6thrust24THRUST_300001_SM_1000_NS6detail15normal_iteratorINSD_10device_ptrIKiEEEEPfyS9_ff16SquaredDeviationEEvT0_T1_T2_T3_T4_T6__param_4,
	.param .align 4 .b8 _ZN3cub18CUB_300001_SM_10006detail6reduce28DeviceReduceSingleTileKernelINS2_10policy_hubIfyN4cuda3std3__44plusIfEEE10Policy1000EN6thrust24THRUST_300001_SM_1000_NS6detail15normal_iteratorINSD_10device_ptrIKiEEEEPfyS9_ff16SquaredDeviationEEvT0_T1_T2_T3_T4_T6__param_5[4]
)
.maxntid 256
.minnctapersm 1
{
	.reg .pred 	%p<59>;
	.reg .b32 	%r<262>;
	.reg .b32 	%f<437>;
	.reg .b64 	%rd<56>;
	// demoted variable
	.shared .align 4 .b8 _ZZN3cub18CUB_300001_SM_10006detail6reduce28DeviceReduceSingleTileKernelINS2_10policy_hubIfyN4cuda3std3__44plusIfEEE10Policy1000EN6thrust24THRUST_300001_SM_1000_NS6detail15normal_iteratorINSD_10device_ptrIKiEEEEPfyS9_ff16SquaredDeviationEEvT0_T1_T2_T3_T4_T6_E12temp_storage[44];
	ld.param.f32 	%f44, [_ZN3cub18CUB_300001_SM_10006detail6reduce28DeviceReduceSingleTileKernelINS2_10policy_hubIfyN4cuda3std3__44plusIfEEE10Policy1000EN6thrust24THRUST_300001_SM_1000_NS6detail15normal_iteratorINSD_10device_ptrIKiEEEEPfyS9_ff16SquaredDeviationEEvT0_T1_T2_T3_T4_T6__param_5];
	ld.param.u64 	%rd18, [_ZN3cub18CUB_300001_SM_10006detail6reduce28DeviceReduceSingleTileKernelINS2_10policy_hubIfyN4cuda3std3__44plusIfEEE10Policy1000EN6thrust24THRUST_300001_SM_1000_NS6detail15normal_iteratorINSD_10device_ptrIKiEEEEPfyS9_ff16SquaredDeviationEEvT0_T1_T2_T3_T4_T6__param_0];
	ld.param.u64 	%rd20, [_ZN3cub18CUB_300001_SM_10006detail6reduce28DeviceReduceSingleTileKernelINS2_10policy_hubIfyN4cuda3std3__44plusIfEEE10Policy1000EN6thrust24THRUST_300001_SM_1000_NS6detail15normal_iteratorINSD_10device_ptrIKiEEEEPfyS9_ff16SquaredDeviationEEvT0_T1_T2_T3_T4_T6__param_1];
	ld.param.u64 	%rd19, [_ZN3cub18CUB_300001_SM_10006detail6reduce28DeviceReduceSingleTileKernelINS2_10policy_hubIfyN4cuda3std3__44plusIfEEE10Policy1000EN6thrust24THRUST_300001_SM_1000_NS6detail15normal_iteratorINSD_10device_ptrIKiEEEEPfyS9_ff16SquaredDeviationEEvT0_T1_T2_T3_T4_T6__param_2];
	ld.param.f32 	%f43, [_ZN3cub18CUB_300001_SM_10006detail6reduce28DeviceReduceSingleTileKernelINS2_10policy_hubIfyN4cuda3std3__44plusIfEEE10Policy1000EN6thrust24THRUST_300001_SM_1000_NS6detail15normal_iteratorINSD_10device_ptrIKiEEEEPfyS9_ff16SquaredDeviationEEvT0_T1_T2_T3_T4_T6__param_4];
	cvta.to.global.u64 	%rd1, %rd20;
	setp.ne.s64 	%p1, %rd19, 0;
	@%p1 bra 	$L__BB9_3;
	mov.u32 	%r247, %tid.x;
	setp.ne.s32 	%p58, %r247, 0;
	@%p58 bra 	$L__BB9_51;
	st.global.f32 	[%rd1], %f43;
	bra.uni 	$L__BB9_51;
$L__BB9_3:
	cvta.to.global.u64 	%rd2, %rd18;
	setp.gt.u64 	%p2, %rd19, 4095;
	@%p2 bra 	$L__BB9_28;
	cvt.u32.u64 	%r1, %rd19;
	mov.u32 	%r2, %tid.x;
	setp.ge.u32 	%p24, %r2, %r1;
	mov.f32 	%f424, 0f00000000;
	mov.u32 	%r251, %r2;
	@%p24 bra 	$L__BB9_6;
	mul.wide.u32 	%rd41, %r2, 4;
	add.s64 	%rd42, %rd2, %rd41;
	ld.global.u32 	%r144, [%rd42];
	cvt.rn.f32.s32 	%f266, %r144;
	sub.f32 	%f267, %f266, %f44;
	mul.f32 	%f424, %f267, %f267;
	add.s32 	%r251, %r2, 256;
$L__BB9_6:
	setp.ge.u32 	%p25, %r251, %r1;
	@%p25 bra 	$L__BB9_19;
	not.b32 	%r145, %r251;
	add.s32 	%r146, %r145, %r1;
	shr.u32 	%r147, %r146, 8;
	add.s32 	%r5, %r147, 1;
	and.b32  	%r6, %r5, 15;
	setp.lt.u32 	%p26, %r146, 3840;
	@%p26 bra 	$L__BB9_10;
	and.b32  	%r148, %r5, 33554416;
	neg.s32 	%r249, %r148;
	mul.wide.u32 	%rd43, %r251, 4;
	add.s64 	%rd44, %rd43, %rd2;
	add.s64 	%rd51, %rd44, 8192;
$L__BB9_9:
	.pragma "nounroll";
	ld.global.u32 	%r149, [%rd51+-8192];
	cvt.rn.f32.s32 	%f269, %r149;
	sub.f32 	%f270, %f269, %f44;
	fma.rn.f32 	%f271, %f270, %f270, %f424;
	ld.global.u32 	%r150, [%rd51+-7168];
	cvt.rn.f32.s32 	%f272, %r150;
	sub.f32 	%f273, %f272, %f44;
	fma.rn.f32 	%f274, %f273, %f273, %f271;
	ld.global.u32 	%r151, [%rd51+-6144];
	cvt.rn.f32.s32 	%f275, %r151;
	sub.f32 	%f276, %f275, %f44;
	fma.rn.f32 	%f277, %f276, %f276, %f274;
	ld.global.u32 	%r152, [%rd51+-5120];
	cvt.rn.f32.s32 	%f278, %r152;
	sub.f32 	%f279, %f278, %f44;
	fma.rn.f32 	%f280, %f279, %f279, %f277;
	ld.global.u32 	%r153, [%rd51+-4096];
	cvt.rn.f32.s32 	%f281, %r153;
	sub.f32 	%f282, %f281, %f44;
	fma.rn.f32 	%f283, %f282, %f282, %f280;
	ld.global.u32 	%r154, [%rd51+-3072];
	cvt.rn.f32.s32 	%f284, %r154;
	sub.f32 	%f285, %f284, %f44;
	fma.rn.f32 	%f286, %f285, %f285, %f283;
	ld.global.u32 	%r155, [%rd51+-2048];
	cvt.rn.f32.s32 	%f287, %r155;
	sub.f32 	%f288, %f287, %f44;
	fma.rn.f32 	%f289, %f288, %f288, %f286;
	ld.global.u32 	%r156, [%rd51+-1024];
	cvt.rn.f32.s32 	%f290, %r156;
	sub.f32 	%f291, %f290, %f44;
	fma.rn.f32 	%f292, %f291, %f291, %f289;
	ld.global.u32 	%r157, [%rd51];
	cvt.rn.f32.s32 	%f293, %r157;
	sub.f32 	%f294, %f293, %f44;
	fma.rn.f32 	%f295, %f294, %f294, %f292;
	ld.global.u32 	%r158, [%rd51+1024];
	cvt.rn.f32.s32 	%f296, %r158;
	sub.f32 	%f297, %f296, %f44;
	fma.rn.f32 	%f298, %f297, %f297, %f295;
	ld.global.u32 	%r159, [%rd51+2048];
	cvt.rn.f32.s32 	%f299, %r159;
	sub.f32 	%f300, %f299, %f44;
	fma.rn.f32 	%f301, %f300, %f300, %f298;
	ld.global.u32 	%r160, [%rd51+3072];
	cvt.rn.f32.s32 	%f302, %r160;
	sub.f32 	%f303, %f302, %f44;
	fma.rn.f32 	%f304, %f303, %f303, %f301;
	ld.global.u32 	%r161, [%rd51+4096];
	cvt.rn.f32.s32 	%f305, %r161;
	sub.f32 	%f306, %f305, %f44;
	fma.rn.f32 	%f307, %f306, %f306, %f304;
	ld.global.u32 	%r162, [%rd51+5120];
	cvt.rn.f32.s32 	%f308, %r162;
	sub.f32 	%f309, %f308, %f44;
	fma.rn.f32 	%f310, %f309, %f309, %f307;
	ld.global.u32 	%r163, [%rd51+6144];
	cvt.rn.f32.s32 	%f311, %r163;
	sub.f32 	%f312, %f311, %f44;
	fma.rn.f32 	%f313, %f312, %f312, %f310;
	ld.global.u32 	%r164, [%rd51+7168];
	cvt.rn.f32.s32 	%f314, %r164;
	sub.f32 	%f315, %f314, %f44;
	fma.rn.f32 	%f424, %f315, %f315, %f313;
	add.s32 	%r251, %r251, 4096;
	add.s32 	%r249, %r249, 16;
	add.s64 	%rd51, %rd51, 16384;
	setp.ne.s32 	%p27, %r249, 0;
	@%p27 bra 	$L__BB9_9;
$L__BB9_10:
	setp.eq.s32 	%p28, %r6, 0;
	@%p28 bra 	$L__BB9_19;
	and.b32  	%r13, %r5, 7;
	setp.lt.u32 	%p29, %r6, 8;
	@%p29 bra 	$L__BB9_13;
	mul.wide.s32 	%rd45, %r251, 4;
	add.s64 	%rd46, %rd2, %rd45;
	ld.global.u32 	%r165, [%rd46];
	cvt.rn.f32.s32 	%f317, %r165;
	sub.f32 	%f318, %f317, %f44;
	fma.rn.f32 	%f319, %f318, %f318, %f424;
	ld.global.u32 	%r166, [%rd46+1024];
	cvt.rn.f32.s32 	%f320, %r166;
	sub.f32 	%f321, %f320, %f44;
	fma.rn.f32 	%f322, %f321, %f321, %f319;
	ld.global.u32 	%r167, [%rd46+2048];
	cvt.rn.f32.s32 	%f323, %r167;
	sub.f32 	%f324, %f323, %f44;
	fma.rn.f32 	%f325, %f324, %f324, %f322;
	ld.global.u32 	%r168, [%rd46+3072];
	cvt.rn.f32.s32 	%f326, %r168;
	sub.f32 	%f327, %f326, %f44;
	fma.rn.f32 	%f328, %f327, %f327, %f325;
	ld.global.u32 	%r169, [%rd46+4096];
	cvt.rn.f32.s32 	%f329, %r169;
	sub.f32 	%f330, %f329, %f44;
	fma.rn.f32 	%f331, %f330, %f330, %f328;
	ld.global.u32 	%r170, [%rd46+5120];
	cvt.rn.f32.s32 	%f332, %r170;
	sub.f32 	%f333, %f332, %f44;
	fma.rn.f32 	%f334, %f333, %f333, %f331;
	ld.global.u32 	%r171, [%rd46+6144];
	cvt.rn.f32.s32 	%f335, %r171;
	sub.f32 	%f336, %f335, %f44;
	fma.rn.f32 	%f337, %f336, %f336, %f334;
	ld.global.u32 	%r172, [%rd46+7168];
	cvt.rn.f32.s32 	%f338, %r172;
	sub.f32 	%f339, %f338, %f44;
	fma.rn.f32 	%f424, %f339, %f339, %f337;
	add.s32 	%r251, %r251, 2048;
$L__BB9_13:
	setp.eq.s32 	%p30, %r13, 0;
	@%p30 bra 	$L__BB9_19;
	and.b32  	%r16, %r5, 3;
	setp.lt.u32 	%p31, %r13, 4;
	@%p31 bra 	$L__BB9_16;
	mul.wide.s32 	%rd47, %r251, 4;
	add.s64 	%rd48, %rd2, %rd47;
	ld.global.u32 	%r173, [%rd48];
	cvt.rn.f32.s32 	%f341, %r173;
	sub.f32 	%f342, %f341, %f44;
	fma.rn.f32 	%f343, %f342, %f342, %f424;
	ld.global.u32 	%r174, [%rd48+1024];
	cvt.rn.f32.s32 	%f344, %r174;
	sub.f32 	%f345, %f344, %f44;
	fma.rn.f32 	%f346, %f345, %f345, %f343;
	ld.global.u32 	%r175, [%rd48+2048];
	cvt.rn.f32.s32 	%f347, %r175;
	sub.f32 	%f348, %f347, %f44;
	fma.rn.f32 	%f349, %f348, %f348, %f346;
	ld.global.u32 	%r176, [%rd48+3072];
	cvt.rn.f32.s32 	%f350, %r176;
	sub.f32 	%f351, %f350, %f44;
	fma.rn.f32 	%f424, %f351, %f351, %f349;
	add.s32 	%r251, %r251, 1024;
$L__BB9_16:
	setp.eq.s32 	%p32, %r16, 0;
	@%p32 bra 	$L__BB9_19;
	neg.s32 	%r254, %r16;
$L__BB9_18:
	.pragma "nounroll";
	mul.wide.s32 	%rd49, %r251, 4;
	add.s64 	%rd50, %rd2, %rd49;
	ld.global.u32 	%r177, [%rd50];
	cvt.rn.f32.s32 	%f352, %r177;
	sub.f32 	%f353, %f352, %f44;
	fma.rn.f32 	%f424, %f353, %f353, %f424;
	add.s32 	%r251, %r251, 256;
	add.s32 	%r254, %r254, 1;
	setp.ne.s32 	%p33, %r254, 0;
	@%p33 bra 	$L__BB9_18;
$L__BB9_19:
	setp.lt.u64 	%p34, %rd19, 256;
	@%p34 bra 	$L__BB9_24;
	// begin inline asm
	mov.u32 %r216, %laneid;
	// end inline asm
	mov.b32 	%r218, %f424;
	mov.b32 	%r219, 1;
	mov.b32 	%r240, 31;
	mov.b32 	%r241, -1;
	// begin inline asm
	shfl.sync.down.b32 %r217, %r218, %r219, %r240, %r241;
	// end inline asm
	setp.gt.s32 	%p50, %r216, 30;
	mov.b32 	%f388, %r217;
	add.f32 	%f389, %f424, %f388;
	selp.f32 	%f390, %f424, %f389, %p50;
	mov.b32 	%r223, %f390;
	mov.b32 	%r224, 2;
	// begin inline asm
	shfl.sync.down.b32 %r222, %r223, %r224, %r240, %r241;
	// end inline asm
	setp.gt.s32 	%p51, %r216, 29;
	mov.b32 	%f391, %r222;
	add.f32 	%f392, %f390, %f391;
	selp.f32 	%f393, %f390, %f392, %p51;
	mov.b32 	%r228, %f393;
	mov.b32 	%r229, 4;
	// begin inline asm
	shfl.sync.down.b32 %r227, %r228, %r229, %r240, %r241;
	// end inline asm
	setp.gt.s32 	%p52, %r216, 27;
	mov.b32 	%f394, %r227;
	add.f32 	%f395, %f393, %f394;
	selp.f32 	%f396, %f393, %f395, %p52;
	mov.b32 	%r233, %f396;
	mov.b32 	%r234, 8;
	// begin inline asm
	shfl.sync.down.b32 %r232, %r233, %r234, %r240, %r241;
	// end inline asm
	setp.gt.s32 	%p53, %r216, 23;
	mov.b32 	%f397, %r232;
	add.f32 	%f398, %f396, %f397;
	selp.f32 	%f399, %f396, %f398, %p53;
	mov.b32 	%r238, %f399;
	mov.b32 	%r239, 16;
	// begin inline asm
	shfl.sync.down.b32 %r237, %r238, %r239, %r240, %r241;
	// end inline asm
	setp.gt.s32 	%p54, %r216, 15;
	mov.b32 	%f400, %r237;
	add.f32 	%f17, %f399, %f400;
	selp.f32 	%f436, %f399, %f17, %p54;
	setp.ne.s32 	%p55, %r216, 0;
	@%p55 bra 	$L__BB9_22;
	shr.u32 	%r242, %r2, 3;
	and.b32  	%r243, %r242, 124;
	mov.u32 	%r244, _ZZN3cub18CUB_300001_SM_10006detail6reduce28DeviceReduceSingleTileKernelINS2_10policy_hubIfyN4cuda3std3__44plusIfEEE10Policy1000EN6thrust24THRUST_300001_SM_1000_NS6detail15normal_iteratorINSD_10device_ptrIKiEEEEPfyS9_ff16SquaredDeviationEEvT0_T1_T2_T3_T4_T6_E12temp_storage;
	add.s32 	%r245, %r244, %r243;
	st.shared.f32 	[%r245+8], %f17;
$L__BB9_22:
	bar.sync 	0;
	setp.ne.s32 	%p56, %r2, 0;
	@%p56 bra 	$L__BB9_49;
	ld.shared.f32 	%f401, [_ZZN3cub18CUB_300001_SM_10006detail6reduce28DeviceReduceSingleTileKernelINS2_10policy_hubIfyN4cuda3std3__44plusIfEEE10Policy1000EN6thrust24THRUST_300001_SM_1000_NS6detail15normal_iteratorINSD_10device_ptrIKiEEEEPfyS9_ff16SquaredDeviationEEvT0_T1_T2_T3_T4_T6_E12temp_storage+12];
	add.f32 	%f402, %f436, %f401;
	ld.shared.f32 	%f403, [_ZZN3cub18CUB_300001_SM_10006detail6reduce28DeviceReduceSingleTileKernelINS2_10policy_hubIfyN4cuda3std3__44plusIfEEE10Policy1000EN6thrust24THRUST_300001_SM_1000_NS6detail15normal_iteratorINSD_10device_ptrIKiEEEEPfyS9_ff16SquaredDeviationEEvT0_T1_T2_T3_T4_T6_E12temp_storage+16];
	add.f32 	%f404, %f402, %f403;
	ld.shared.f32 	%f405, [_ZZN3cub18CUB_300001_SM_10006detail6reduce28DeviceReduceSingleTileKernelINS2_10policy_hubIfyN4cuda3std3__44plusIfEEE10Policy1000EN6thrust24THRUST_300001_SM_1000_NS6detail15normal_iteratorINSD_10device_ptrIKiEEEEPfyS9_ff16SquaredDeviationEEvT0_T1_T2_T3_T4_T6_E12temp_storage+20];
	add.f32 	%f406, %f404, %f405;
	ld.shared.f32 	%f407, [_ZZN3cub18CUB_300001_SM_10006detail6reduce28DeviceReduceSingleTileKernelINS2_10policy_hubIfyN4cuda3std3__44plusIfEEE10Policy1000EN6thrust24THRUST_300001_SM_1000_NS6detail15normal_iteratorINSD_10device_ptrIKiEEEEPfyS9_ff16SquaredDeviationEEvT0_T1_T2_T3_T4_T6_E12temp_storage+24];
	add.f32 	%f408, %f406, %f407;
	ld.shared.f32 	%f409, [_ZZN3cub18CUB_300001_SM_10006detail6reduce28DeviceReduceSingleTileKernelINS2_10policy_hubIfyN4cuda3std3__44plusIfEEE10Policy1000EN6thrust24THRUST_300001_SM_1000_NS6detail15normal_iteratorINSD_10device_ptrIKiEEEEPfyS9_ff16SquaredDeviationEEvT0_T1_T2_T3_T4_T6_E12temp_storage+28];
	add.f32 	%f410, %f408, %f409;
	ld.shared.f32 	%f411, [_ZZN3cub18CUB_300001_SM_10006detail6reduce28DeviceReduceSingleTileKernelINS2_10policy_hubIfyN4cuda3std3__44plusIfEEE10Policy1000EN6thrust24THRUST_300001_SM_1000_NS6detail15normal_iteratorINSD_10device_ptrIKiEEEEPfyS9_ff16SquaredDeviationEEvT0_T1_T2_T3_T4_T6_E12temp_storage+32];
	add.f32 	%f412, %f410, %f411;
	ld.shared.f32 	%f413, [_ZZN3cub18CUB_300001_SM_10006detail6reduce28DeviceReduceSingleTileKernelINS2_10policy_hubIfyN4cuda3std3__44plusIfEEE10Policy1000EN6thrust24THRUST_300001_SM_1000_NS6detail15normal_iteratorINSD_10device_ptrIKiEEEEPfyS9_ff16SquaredDeviationEEvT0_T1_T2_T3_T4_T6_E12temp_storage+36];
	add.f32 	%f436, %f412, %f413;
	bra.uni 	$L__BB9_49;
$L__BB9_24:
	// begin inline asm
	mov.u32 %r178, %laneid;
	// end inline asm
	and.b32  	%r204, %r2, 992;
	add.s32 	%r205, %r204, 32;
	setp.gt.u32 	%p35, %r205, %r1;
	not.b32 	%r206, %r204;
	add.s32 	%r207, %r1, %r206;
	selp.b32 	%r202, %r207, 31, %p35;
	mov.b32 	%r180, %f424;
	mov.b32 	%r181, 1;
	mov.b32 	%r203, -1;
	// begin inline asm
	shfl.sync.down.b32 %r179, %r180, %r181, %r202, %r203;
	// end inline asm
	setp.lt.s32 	%p36, %r178, %r202;
	mov.b32 	%f354, %r179;
	add.f32 	%f355, %f424, %f354;
	selp.f32 	%f356, %f355, %f424, %p36;
	mov.b32 	%r185, %f356;
	mov.b32 	%r186, 2;
	// begin inline asm
	shfl.sync.down.b32 %r184, %r185, %r186, %r202, %r203;
	// end inline asm
	add.s32 	%r208, %r178, 2;
	setp.gt.s32 	%p37, %r208, %r202;
	mov.b32 	%f357, %r184;
	add.f32 	%f358, %f356, %f357;
	selp.f32 	%f359, %f356, %f358, %p37;
	mov.b32 	%r190, %f359;
	mov.b32 	%r191, 4;
	// begin inline asm
	shfl.sync.down.b32 %r189, %r190, %r191, %r202, %r203;
	// end inline asm
	add.s32 	%r209, %r178, 4;
	setp.gt.s32 	%p38, %r209, %r202;
	mov.b32 	%f360, %r189;
	add.f32 	%f361, %f359, %f360;
	selp.f32 	%f362, %f359, %f361, %p38;
	mov.b32 	%r195, %f362;
	mov.b32 	%r196, 8;
	// begin inline asm
	shfl.sync.down.b32 %r194, %r195, %r196, %r202, %r203;
	// end inline asm
	add.s32 	%r210, %r178, 8;
	setp.gt.s32 	%p39, %r210, %r202;
	mov.b32 	%f363, %r194;
	add.f32 	%f364, %f362, %f363;
	selp.f32 	%f365, %f362, %f364, %p39;
	mov.b32 	%r200, %f365;
	mov.b32 	%r201, 16;
	// begin inline asm
	shfl.sync.down.b32 %r199, %r200, %r201, %r202, %r203;
	// end inline asm
	add.s32 	%r211, %r178, 16;
	setp.gt.s32 	%p40, %r211, %r202;
	mov.b32 	%f366, %r199;
	add.f32 	%f367, %f365, %f366;
	selp.f32 	%f436, %f365, %f367, %p40;
	setp.ne.s32 	%p41, %r178, 0;
	@%p41 bra 	$L__BB9_26;
	shr.u32 	%r212, %r2, 3;
	and.b32  	%r213, %r212, 124;
	mov.u32 	%r214, _ZZN3cub18CUB_300001_SM_10006detail6reduce28DeviceReduceSingleTileKernelINS2_10policy_hubIfyN4cuda3std3__44plusIfEEE10Policy1000EN6thrust24THRUST_300001_SM_1000_NS6detail15normal_iteratorINSD_10device_ptrIKiEEEEPfyS9_ff16SquaredDeviationEEvT0_T1_T2_T3_T4_T6_E12temp_storage;
	add.s32 	%r215, %r214, %r213;
	st.shared.f32 	[%r215+8], %f436;
$L__BB9_26:
	bar.sync 	0;
	setp.ne.s32 	%p42, %r2, 0;
	@%p42 bra 	$L__BB9_49;
	setp.gt.u64 	%p43, %rd19, 32;
	ld.shared.f32 	%f368, [_ZZN3cub18CUB_300001_SM_10006detail6reduce28DeviceReduceSingleTileKernelINS2_10policy_hubIfyN4cuda3std3__44plusIfEEE10Policy1000EN6thrust24THRUST_300001_SM_1000_NS6detail15normal_iteratorINSD_10device_ptrIKiEEEEPfyS9_ff16SquaredDeviationEEvT0_T1_T2_T3_T4_T6_E12temp_storage+12];
	add.f32 	%f369, %f436, %f368;
	selp.f32 	%f370, %f369, %f436, %p43;
	setp.gt.u64 	%p44, %rd19, 64;
	ld.shared.f32 	%f371, [_ZZN3cub18CUB_300001_SM_10006detail6reduce28DeviceReduceSingleTileKernelINS2_10policy_hubIfyN4cuda3std3__44plusIfEEE10Policy1000EN6thrust24THRUST_300001_SM_1000_NS6detail15normal_iteratorINSD_10device_ptrIKiEEEEPfyS9_ff16SquaredDeviationEEvT0_T1_T2_T3_T4_T6_E12temp_storage+16];
	add.f32 	%f372, %f371, %f370;
	selp.f32 	%f373, %f372, %f370, %p44;
	setp.gt.u64 	%p45, %rd19, 96;
	ld.shared.f32 	%f374, [_ZZN3cub18CUB_300001_SM_10006detail6reduce28DeviceReduceSingleTileKernelINS2_10policy_hubIfyN4cuda3std3__44plusIfEEE10Policy1000EN6thrust24THRUST_300001_SM_1000_NS6detail15normal_iteratorINSD_10device_ptrIKiEEEEPfyS9_ff16SquaredDeviationEEvT0_T1_T2_T3_T4_T6_E12temp_storage+20];
	add.f32 	%f375, %f374, %f373;
	selp.f32 	%f376, %f375, %f373, %p45;
	setp.gt.u64 	%p46, %rd19, 128;
	ld.shared.f32 	%f377, [_ZZN3cub18CUB_300001_SM_10006detail6reduce28DeviceReduceSingleTileKernelINS2_10policy_hubIfyN4cuda3std3__44plusIfEEE10Policy1000EN6thrust24THRUST_300001_SM_1000_NS6detail15normal_iteratorINSD_10device_ptrIKiEEEEPfyS9_ff16SquaredDeviationEEvT0_T1_T2_T3_T4_T6_E12temp_storage+24];
	add.f32 	%f378, %f377, %f376;
	selp.f32 	%f379, %f378, %f376, %p46;
	setp.gt.u64 	%p47, %rd19, 160;
	ld.shared.f32 	%f380, [_ZZN3cub18CUB_300001_SM_10006detail6reduce28DeviceReduceSingleTileKernelINS2_10policy_hubIfyN4cuda3std3__44plusIfEEE10Policy1000EN6thrust24THRUST_300001_SM_1000_NS6detail15normal_iteratorINSD_10device_ptrIKiEEEEPfyS9_ff16SquaredDeviationEEvT0_T1_T2_T3_T4_T6_E12temp_storage+28];
	add.f32 	%f381, %f380, %f379;
	selp.f32 	%f382, %f381, %f379, %p47;
	setp.gt.u64 	%p48, %rd19, 192;
	ld.shared.f32 	%f383, [_ZZN3cub18CUB_300001_SM_10006detail6reduce28DeviceReduceSingleTileKernelINS2_10policy_hubIfyN4cuda3std3__44plusIfEEE10Policy1000EN6thrust24THRUST_300001_SM_1000_NS6detail15normal_iteratorINSD_10device_ptrIKiEEEEPfyS9_ff16SquaredDeviationEEvT0_T1_T2_T3_T4_T6_E12temp_storage+32];
	add.f32 	%f384, %f383, %f382;
	selp.f32 	%f385, %f384, %f382, %p48;
	setp.gt.u64 	%p49, %rd19, 224;
	ld.shared.f32 	%f386, [_ZZN3cub18CUB_300001_SM_10006detail6reduce28DeviceReduceSingleTileKernelINS2_10policy_hubIfyN4cuda3std3__44plusIfEEE10Policy1000EN6thrust24THRUST_300001_SM_1000_NS6detail15normal_iteratorINSD_10device_ptrIKiEEEEPfyS9_ff16SquaredDeviationEEvT0_T1_T2_T3_T4_T6_E12temp_storage+36];
	add.f32 	%f387, %f386, %f385;
	selp.f32 	%f436, %f387, %f385, %p49;
	bra.uni 	$L__BB9_49;
$L__BB9_28:
	mov.u32 	%r24, %tid.x;
	cvt.u64.u32 	%rd6, %r24;
	mul.wide.u32 	%rd22, %r24, 4;
	add.s64 	%rd7, %rd2, %rd22;
	ld.global.u32 	%r42, [%rd7];
	cvt.rn.f32.s32 	%f45, %r42;
	sub.f32 	%f46, %f45, %f44;
	ld.global.u32 	%r43, [%rd7+1024];
	cvt.rn.f32.s32 	%f47, %r43;
	sub.f32 	%f48, %f47, %f44;
	mul.f32 	%f49, %f48, %f48;
	ld.global.u32 	%r44, [%rd7+2048];
	cvt.rn.f32.s32 	%f50, %r44;
	sub.f32 	%f51, %f50, %f44;
	ld.global.u32 	%r45, [%rd7+3072];
	cvt.rn.f32.s32 	%f52, %r45;
	sub.f32 	%f53, %f52, %f44;
	mul.f32 	%f54, %f53, %f53;
	ld.global.u32 	%r46, [%rd7+4096];
	cvt.rn.f32.s32 	%f55, %r46;
	sub.f32 	%f56, %f55, %f44;
	ld.global.u32 	%r47, [%rd7+5120];
	cvt.rn.f32.s32 	%f57, %r47;
	sub.f32 	%f58, %f57, %f44;
	mul.f32 	%f59, %f58, %f58;
	ld.global.u32 	%r48, [%rd7+6144];
	cvt.rn.f32.s32 	%f60, %r48;
	sub.f32 	%f61, %f60, %f44;
	ld.global.u32 	%r49, [%rd7+7168];
	cvt.rn.f32.s32 	%f62, %r49;
	sub.f32 	%f63, %f62, %f44;
	mul.f32 	%f64, %f63, %f63;
	ld.global.u32 	%r50, [%rd7+8192];
	cvt.rn.f32.s32 	%f65, %r50;
	sub.f32 	%f66, %f65, %f44;
	ld.global.u32 	%r51, [%rd7+9216];
	cvt.rn.f32.s32 	%f67, %r51;
	sub.f32 	%f68, %f67, %f44;
	mul.f32 	%f69, %f68, %f68;
	ld.global.u32 	%r52, [%rd7+10240];
	cvt.rn.f32.s32 	%f70, %r52;
	sub.f32 	%f71, %f70, %f44;
	ld.global.u32 	%r53, [%rd7+11264];
	cvt.rn.f32.s32 	%f72, %r53;
	sub.f32 	%f73, %f72, %f44;
	mul.f32 	%f74, %f73, %f73;
	ld.global.u32 	%r54, [%rd7+12288];
	cvt.rn.f32.s32 	%f75, %r54;
	sub.f32 	%f76, %f75, %f44;
	ld.global.u32 	%r55, [%rd7+13312];
	cvt.rn.f32.s32 	%f77, %r55;
	sub.f32 	%f78, %f77, %f44;
	mul.f32 	%f79, %f78, %f78;
	ld.global.u32 	%r56, [%rd7+14336];
	cvt.rn.f32.s32 	%f80, %r56;
	sub.f32 	%f81, %f80, %f44;
	ld.global.u32 	%r57, [%rd7+15360];
	cvt.rn.f32.s32 	%f82, %r57;
	sub.f32 	%f83, %f82, %f44;
	mul.f32 	%f84, %f83, %f83;
	fma.rn.f32 	%f85, %f46, %f46, %f49;
	fma.rn.f32 	%f86, %f51, %f51, %f54;
	fma.rn.f32 	%f87, %f56, %f56, %f59;
	fma.rn.f32 	%f88, %f61, %f61, %f64;
	fma.rn.f32 	%f89, %f66, %f66, %f69;
	fma.rn.f32 	%f90, %f71, %f71, %f74;
	fma.rn.f32 	%f91, %f76, %f76, %f79;
	fma.rn.f32 	%f92, %f81, %f81, %f84;
	add.f32 	%f93, %f85, %f86;
	add.f32 	%f94, %f87, %f88;
	add.f32 	%f95, %f89, %f90;
	add.f32 	%f96, %f91, %f92;
	add.f32 	%f97, %f93, %f94;
	add.f32 	%f98, %f95, %f96;
	add.f32 	%f435, %f97, %f98;
	add.s64 	%rd8, %rd19, -4096;
	setp.lt.u64 	%p3, %rd8, 4096;
	mov.b64 	%rd53, 4096;
	@%p3 bra 	$L__BB9_32;
	mov.b64 	%rd53, 4096;
$L__BB9_30:
	shl.b64 	%rd24, %rd53, 2;
	add.s64 	%rd25, %rd7, %rd24;
	ld.global.u32 	%r58, [%rd25];
	cvt.rn.f32.s32 	%f99, %r58;
	sub.f32 	%f100, %f99, %f44;
	ld.global.u32 	%r59, [%rd25+1024];
	cvt.rn.f32.s32 	%f101, %r59;
	sub.f32 	%f102, %f101, %f44;
	ld.global.u32 	%r60, [%rd25+2048];
	cvt.rn.f32.s32 	%f103, %r60;
	sub.f32 	%f104, %f103, %f44;
	mul.f32 	%f105, %f104, %f104;
	ld.global.u32 	%r61, [%rd25+3072];
	cvt.rn.f32.s32 	%f106, %r61;
	sub.f32 	%f107, %f106, %f44;
	ld.global.u32 	%r62, [%rd25+4096];
	cvt.rn.f32.s32 	%f108, %r62;
	sub.f32 	%f109, %f108, %f44;
	mul.f32 	%f110, %f109, %f109;
	ld.global.u32 	%r63, [%rd25+5120];
	cvt.rn.f32.s32 	%f111, %r63;
	sub.f32 	%f112, %f111, %f44;
	ld.global.u32 	%r64, [%rd25+6144];
	cvt.rn.f32.s32 	%f113, %r64;
	sub.f32 	%f114, %f113, %f44;
	mul.f32 	%f115, %f114, %f114;
	ld.global.u32 	%r65, [%rd25+7168];
	cvt.rn.f32.s32 	%f116, %r65;
	sub.f32 	%f117, %f116, %f44;
	ld.global.u32 	%r66, [%rd25+8192];
	cvt.rn.f32.s32 	%f118, %r66;
	sub.f32 	%f119, %f118, %f44;
	mul.f32 	%f120, %f119, %f119;
	ld.global.u32 	%r67, [%rd25+9216];
	cvt.rn.f32.s32 	%f121, %r67;
	sub.f32 	%f122, %f121, %f44;
	ld.global.u32 	%r68, [%rd25+10240];
	cvt.rn.f32.s32 	%f123, %r68;
	sub.f32 	%f124, %f123, %f44;
	mul.f32 	%f125, %f124, %f124;
	ld.global.u32 	%r69, [%rd25+11264];
	cvt.rn.f32.s32 	%f126, %r69;
	sub.f32 	%f127, %f126, %f44;
	ld.global.u32 	%r70, [%rd25+12288];
	cvt.rn.f32.s32 	%f128, %r70;
	sub.f32 	%f129, %f128, %f44;
	mul.f32 	%f130, %f129, %f129;
	ld.global.u32 	%r71, [%rd25+13312];
	cvt.rn.f32.s32 	%f131, %r71;
	sub.f32 	%f132, %f131, %f44;
	ld.global.u32 	%r72, [%rd25+14336];
	cvt.rn.f32.s32 	%f133, %r72;
	sub.f32 	%f134, %f133, %f44;
	mul.f32 	%f135, %f134, %f134;
	ld.global.u32 	%r73, [%rd25+15360];
	cvt.rn.f32.s32 	%f136, %r73;
	sub.f32 	%f137, %f136, %f44;
	fma.rn.f32 	%f138, %f100, %f100, %f435;
	fma.rn.f32 	%f139, %f102, %f102, %f105;
	fma.rn.f32 	%f140, %f107, %f107, %f110;
	fma.rn.f32 	%f141, %f112, %f112, %f115;
	fma.rn.f32 	%f142, %f117, %f117, %f120;
	fma.rn.f32 	%f143, %f122, %f122, %f125;
	fma.rn.f32 	%f144, %f127, %f127, %f130;
	fma.rn.f32 	%f145, %f132, %f132, %f135;
	add.f32 	%f146, %f138, %f139;
	add.f32 	%f147, %f140, %f141;
	add.f32 	%f148, %f142, %f143;
	add.f32 	%f149, %f144, %f145;
	add.f32 	%f150, %f146, %f147;
	add.f32 	%f151, %f148, %f149;
	add.f32 	%f152, %f150, %f151;
	fma.rn.f32 	%f435, %f137, %f137, %f152;
	sub.s64 	%rd26, %rd19, %rd53;
	setp.lt.u64 	%p4, %rd26, 4096;
	@%p4 bra 	$L__BB9_45;
	add.s64 	%rd53, %rd53, 4096;
	setp.le.u64 	%p5, %rd53, %rd8;
	@%p5 bra 	$L__BB9_30;
$L__BB9_32:
	setp.le.u64 	%p6, %rd19, %rd53;
	cvt.u32.u64 	%r74, %rd53;
	cvt.u32.u64 	%r75, %rd19;
	sub.s32 	%r76, %r75, %r74;
	setp.ge.s32 	%p7, %r24, %r76;
	or.pred  	%p8, %p6, %p7;
	@%p8 bra 	$L__BB9_45;
	not.b32 	%r79, %r24;
	add.s32 	%r80, %r79, %r75;
	sub.s32 	%r82, %r80, %r74;
	shr.u32 	%r83, %r82, 8;
	add.s32 	%r25, %r83, 1;
	and.b32  	%r26, %r25, 15;
	setp.lt.u32 	%p9, %r82, 3840;
	mov.u32 	%r258, %r24;
	@%p9 bra 	$L__BB9_36;
	and.b32  	%r84, %r25, 33554416;
	neg.s32 	%r256, %r84;
	add.s64 	%rd27, %rd53, %rd6;
	shl.b64 	%rd28, %rd27, 2;
	add.s64 	%rd29, %rd28, %rd2;
	add.s64 	%rd54, %rd29, 8192;
	mov.u32 	%r258, %r24;
$L__BB9_35:
	.pragma "nounroll";
	ld.global.u32 	%r85, [%rd54+-8192];
	cvt.rn.f32.s32 	%f154, %r85;
	sub.f32 	%f155, %f154, %f44;
	fma.rn.f32 	%f156, %f155, %f155, %f435;
	ld.global.u32 	%r86, [%rd54+-7168];
	cvt.rn.f32.s32 	%f157, %r86;
	sub.f32 	%f158, %f157, %f44;
	fma.rn.f32 	%f159, %f158, %f158, %f156;
	ld.global.u32 	%r87, [%rd54+-6144];
	cvt.rn.f32.s32 	%f160, %r87;
	sub.f32 	%f161, %f160, %f44;
	fma.rn.f32 	%f162, %f161, %f161, %f159;
	ld.global.u32 	%r88, [%rd54+-5120];
	cvt.rn.f32.s32 	%f163, %r88;
	sub.f32 	%f164, %f163, %f44;
	fma.rn.f32 	%f165, %f164, %f164, %f162;
	ld.global.u32 	%r89, [%rd54+-4096];
	cvt.rn.f32.s32 	%f166, %r89;
	sub.f32 	%f167, %f166, %f44;
	fma.rn.f32 	%f168, %f167, %f167, %f165;
	ld.global.u32 	%r90, [%rd54+-3072];
	cvt.rn.f32.s32 	%f169, %r90;
	sub.f32 	%f170, %f169, %f44;
	fma.rn.f32 	%f171, %f170, %f170, %f168;
	ld.global.u32 	%r91, [%rd54+-2048];
	cvt.rn.f32.s32 	%f172, %r91;
	sub.f32 	%f173, %f172, %f44;
	fma.rn.f32 	%f174, %f173, %f173, %f171;
	ld.global.u32 	%r92, [%rd54+-1024];
	cvt.rn.f32.s32 	%f175, %r92;
	sub.f32 	%f176, %f175, %f44;
	fma.rn.f32 	%f177, %f176, %f176, %f174;
	ld.global.u32 	%r93, [%rd54];
	cvt.rn.f32.s32 	%f178, %r93;
	sub.f32 	%f179, %f178, %f44;
	fma.rn.f32 	%f180, %f179, %f179, %f177;
	ld.global.u32 	%r94, [%rd54+1024];
	cvt.rn.f32.s32 	%f181, %r94;
	sub.f32 	%f182, %f181, %f44;
	fma.rn.f32 	%f183, %f182, %f182, %f180;
	ld.global.u32 	%r95, [%rd54+2048];
	cvt.rn.f32.s32 	%f184, %r95;
	sub.f32 	%f185, %f184, %f44;
	fma.rn.f32 	%f186, %f185, %f185, %f183;
	ld.global.u32 	%r96, [%rd54+3072];
	cvt.rn.f32.s32 	%f187, %r96;
	sub.f32 	%f188, %f187, %f44;
	fma.rn.f32 	%f189, %f188, %f188, %f186;
	ld.global.u32 	%r97, [%rd54+4096];
	cvt.rn.f32.s32 	%f190, %r97;
	sub.f32 	%f191, %f190, %f44;
	fma.rn.f32 	%f192, %f191, %f191, %f189;
	ld.global.u32 	%r98, [%rd54+5120];
	cvt.rn.f32.s32 	%f193, %r98;
	sub.f32 	%f194, %f193, %f44;
	fma.rn.f32 	%f195, %f194, %f194, %f192;
	ld.global.u32 	%r99, [%rd54+6144];
	cvt.rn.f32.s32 	%f196, %r99;
	sub.f32 	%f197, %f196, %f44;
	fma.rn.f32 	%f198, %f197, %f197, %f195;
	ld.global.u32 	%r100, [%rd54+7168];
	cvt.rn.f32.s32 	%f199, %r100;
	sub.f32 	%f200, %f199, %f44;
	fma.rn.f32 	%f435, %f200, %f200, %f198;
	add.s32 	%r258, %r258, 4096;
	add.s32 	%r256, %r256, 16;
	add.s64 	%rd54, %rd54, 16384;
	setp.ne.s32 	%p10, %r256, 0;
	@%p10 bra 	$L__BB9_35;
$L__BB9_36:
	setp.eq.s32 	%p11, %r26, 0;
	@%p11 bra 	$L__BB9_45;
	and.b32  	%r33, %r25, 7;
	setp.lt.u32 	%p12, %r26, 8;
	@%p12 bra 	$L__BB9_39;
	cvt.u64.u32 	%rd30, %r258;
	add.s64 	%rd31, %rd53, %rd30;
	shl.b64 	%rd32, %rd31, 2;
	add.s64 	%rd33, %rd2, %rd32;
	ld.global.u32 	%r101, [%rd33];
	cvt.rn.f32.s32 	%f202, %r101;
	sub.f32 	%f203, %f202, %f44;
	fma.rn.f32 	%f204, %f203, %f203, %f435;
	ld.global.u32 	%r102, [%rd33+1024];
	cvt.rn.f32.s32 	%f205, %r102;
	sub.f32 	%f206, %f205, %f44;
	fma.rn.f32 	%f207, %f206, %f206, %f204;
	ld.global.u32 	%r103, [%rd33+2048];
	cvt.rn.f32.s32 	%f208, %r103;
	sub.f32 	%f209, %f208, %f44;
	fma.rn.f32 	%f210, %f209, %f209, %f207;
	ld.global.u32 	%r104, [%rd33+3072];
	cvt.rn.f32.s32 	%f211, %r104;
	sub.f32 	%f212, %f211, %f44;
	fma.rn.f32 	%f213, %f212, %f212, %f210;
	ld.global.u32 	%r105, [%rd33+4096];
	cvt.rn.f32.s32 	%f214, %r105;
	sub.f32 	%f215, %f214, %f44;
	fma.rn.f32 	%f216, %f215, %f215, %f213;
	ld.global.u32 	%r106, [%rd33+5120];
	cvt.rn.f32.s32 	%f217, %r106;
	sub.f32 	%f218, %f217, %f44;
	fma.rn.f32 	%f219, %f218, %f218, %f216;
	ld.global.u32 	%r107, [%rd33+6144];
	cvt.rn.f32.s32 	%f220, %r107;
	sub.f32 	%f221, %f220, %f44;
	fma.rn.f32 	%f222, %f221, %f221, %f219;
	ld.global.u32 	%r108, [%rd33+7168];
	cvt.rn.f32.s32 	%f223, %r108;
	sub.f32 	%f224, %f223, %f44;
	fma.rn.f32 	%f435, %f224, %f224, %f222;
	add.s32 	%r258, %r258, 2048;
$L__BB9_39:
	setp.eq.s32 	%p13, %r33, 0;
	@%p13 bra 	$L__BB9_45;
	and.b32  	%r36, %r25, 3;
	setp.lt.u32 	%p14, %r33, 4;
	@%p14 bra 	$L__BB9_42;
	cvt.u64.u32 	%rd34, %r258;
	add.s64 	%rd35, %rd53, %rd34;
	shl.b64 	%rd36, %rd35, 2;
	add.s64 	%rd37, %rd2, %rd36;
	ld.global.u32 	%r109, [%rd37];
	cvt.rn.f32.s32 	%f226, %r109;
	sub.f32 	%f227, %f226, %f44;
	fma.rn.f32 	%f228, %f227, %f227, %f435;
	ld.global.u32 	%r110, [%rd37+1024];
	cvt.rn.f32.s32 	%f229, %r110;
	sub.f32 	%f230, %f229, %f44;
	fma.rn.f32 	%f231, %f230, %f230, %f228;
	ld.global.u32 	%r111, [%rd37+2048];
	cvt.rn.f32.s32 	%f232, %r111;
	sub.f32 	%f233, %f232, %f44;
	fma.rn.f32 	%f234, %f233, %f233, %f231;
	ld.global.u32 	%r112, [%rd37+3072];
	cvt.rn.f32.s32 	%f235, %r112;
	sub.f32 	%f236, %f235, %f44;
	fma.rn.f32 	%f435, %f236, %f236, %f234;
	add.s32 	%r258, %r258, 1024;
$L__BB9_42:
	setp.eq.s32 	%p15, %r36, 0;
	@%p15 bra 	$L__BB9_45;
	cvt.u64.u32 	%rd38, %r258;
	add.s64 	%rd39, %rd53, %rd38;
	shl.b64 	%rd40, %rd39, 2;
	add.s64 	%rd55, %rd2, %rd40;
	neg.s32 	%r261, %r36;
$L__BB9_44:
	.pragma "nounroll";
	ld.global.u32 	%r113, [%rd55];
	cvt.rn.f32.s32 	%f237, %r113;
	sub.f32 	%f238, %f237, %f44;
	fma.rn.f32 	%f435, %f238, %f238, %f435;
	add.s64 	%rd55, %rd55, 1024;
	add.s32 	%r261, %r261, 1;
	setp.ne.s32 	%p16, %r261, 0;
	@%p16 bra 	$L__BB9_44;
$L__BB9_45:
	// begin inline asm
	mov.u32 %r114, %laneid;
	// end inline asm
	mov.b32 	%r116, %f435;
	mov.b32 	%r117, 1;
	mov.b32 	%r138, 31;
	mov.b32 	%r139, -1;
	// begin inline asm
	shfl.sync.down.b32 %r115, %r116, %r117, %r138, %r139;
	// end inline asm
	setp.gt.s32 	%p17, %r114, 30;
	mov.b32 	%f239, %r115;
	add.f32 	%f240, %f435, %f239;
	selp.f32 	%f241, %f435, %f240, %p17;
	mov.b32 	%r121, %f241;
	mov.b32 	%r122, 2;
	// begin inline asm
	shfl.sync.down.b32 %r120, %r121, %r122, %r138, %r139;
	// end inline asm
	setp.gt.s32 	%p18, %r114, 29;
	mov.b32 	%f242, %r120;
	add.f32 	%f243, %f241, %f242;
	selp.f32 	%f244, %f241, %f243, %p18;
	mov.b32 	%r126, %f244;
	mov.b32 	%r127, 4;
	// begin inline asm
	shfl.sync.down.b32 %r125, %r126, %r127, %r138, %r139;
	// end inline asm
	setp.gt.s32 	%p19, %r114, 27;
	mov.b32 	%f245, %r125;
	add.f32 	%f246, %f244, %f245;
	selp.f32 	%f247, %f244, %f246, %p19;
	mov.b32 	%r131, %f247;
	mov.b32 	%r132, 8;
	// begin inline asm
	shfl.sync.down.b32 %r130, %r131, %r132, %r138, %r139;
	// end inline asm
	setp.gt.s32 	%p20, %r114, 23;
	mov.b32 	%f248, %r130;
	add.f32 	%f249, %f247, %f248;
	selp.f32 	%f250, %f247, %f249, %p20;
	mov.b32 	%r136, %f250;
	mov.b32 	%r137, 16;
	// begin inline asm
	shfl.sync.down.b32 %r135, %r136, %r137, %r138, %r139;
	// end inline asm
	setp.gt.s32 	%p21, %r114, 15;
	mov.b32 	%f251, %r135;
	add.f32 	%f39, %f250, %f251;
	selp.f32 	%f436, %f250, %f39, %p21;
	setp.ne.s32 	%p22, %r114, 0;
	@%p22 bra 	$L__BB9_47;
	shr.u32 	%r140, %r24, 3;
	and.b32  	%r141, %r140, 124;
	mov.u32 	%r142, _ZZN3cub18CUB_300001_SM_10006detail6reduce28DeviceReduceSingleTileKernelINS2_10policy_hubIfyN4cuda3std3__44plusIfEEE10Policy1000EN6thrust24THRUST_300001_SM_1000_NS6detail15normal_iteratorINSD_10device_ptrIKiEEEEPfyS9_ff16SquaredDeviationEEvT0_T1_T2_T3_T4_T6_E12temp_storage;
	add.s32 	%r143, %r142, %r141;
	st.shared.f32 	[%r143+8], %f39;
$L__BB9_47:
	bar.sync 	0;
	setp.ne.s32 	%p23, %r24, 0;
	@%p23 bra 	$L__BB9_49;
	ld.shared.f32 	%f252, [_ZZN3cub18CUB_300001_SM_10006detail6reduce28DeviceReduceSingleTileKernelINS2_10policy_hubIfyN4cuda3std3__44plusIfEEE10Policy1000EN6thrust24THRUST_300001_SM_1000_NS6detail15normal_iteratorINSD_10device_ptrIKiEEEEPfyS9_ff16SquaredDeviationEEvT0_T1_T2_T3_T4_T6_E12temp_storage+12];
	add.f32 	%f253, %f436, %f252;
	ld.shared.f32 	%f254, [_ZZN3cub18CUB_300001_SM_10006detail6reduce28DeviceReduceSingleTileKernelINS2_10policy_hubIfyN4cuda3std3__44plusIfEEE10Policy1000EN6thrust24THRUST_300001_SM_1000_NS6detail15normal_iteratorINSD_10device_ptrIKiEEEEPfyS9_ff16SquaredDeviationEEvT0_T1_T2_T3_T4_T6_E12temp_storage+16];
	add.f32 	%f255, %f253, %f254;
	ld.shared.f32 	%f256, [_ZZN3cub18CUB_300001_SM_10006detail6reduce28DeviceReduceSingleTileKernelINS2_10policy_hubIfyN4cuda3std3__44plusIfEEE10Policy1000EN6thrust24THRUST_300001_SM_1000_NS6detail15normal_iteratorINSD_10device_ptrIKiEEEEPfyS9_ff16SquaredDeviationEEvT0_T1_T2_T3_T4_T6_E12temp_storage+20];
	add.f32 	%f257, %f255, %f256;
	ld.shared.f32 	%f258, [_ZZN3cub18CUB_300001_SM_10006detail6reduce28DeviceReduceSingleTileKernelINS2_10policy_hubIfyN4cuda3std3__44plusIfEEE10Policy1000EN6thrust24THRUST_300001_SM_1000_NS6detail15normal_iteratorINSD_10device_ptrIKiEEEEPfyS9_ff16SquaredDeviationEEvT0_T1_T2_T3_T4_T6_E12temp_storage+24];
	add.f32 	%f259, %f257, %f258;
	ld.shared.f32 	%f260, [_ZZN3cub18CUB_300001_SM_10006detail6reduce28DeviceReduceSingleTileKernelINS2_10policy_hubIfyN4cuda3std3__44plusIfEEE10Policy1000EN6thrust24THRUST_300001_SM_1000_NS6detail15normal_iteratorINSD_10device_ptrIKiEEEEPfyS9_ff16SquaredDeviationEEvT0_T1_T2_T3_T4_T6_E12temp_storage+28];
	add.f32 	%f261, %f259, %f260;
	ld.shared.f32 	%f262, [_ZZN3cub18CUB_300001_SM_10006detail6reduce28DeviceReduceSingleTileKernelINS2_10policy_hubIfyN4cuda3std3__44plusIfEEE10Policy1000EN6thrust24THRUST_300001_SM_1000_NS6detail15normal_iteratorINSD_10device_ptrIKiEEEEPfyS9_ff16SquaredDeviationEEvT0_T1_T2_T3_T4_T6_E12temp_storage+32];
	add.f32 	%f263, %f261, %f262;
	ld.shared.f32 	%f264, [_ZZN3cub18CUB_300001_SM_10006detail6reduce28DeviceReduceSingleTileKernelINS2_10policy_hubIfyN4cuda3std3__44plusIfEEE10Policy1000EN6thrust24THRUST_300001_SM_1000_NS6detail15normal_iteratorINSD_10device_ptrIKiEEEEPfyS9_ff16SquaredDeviationEEvT0_T1_T2_T3_T4_T6_E12temp_storage+36];
	add.f32 	%f436, %f263, %f264;
$L__BB9_49:
	mov.u32 	%r246, %tid.x;
	setp.ne.s32 	%p57, %r246, 0;
	@%p57 bra 	$L__BB9_51;
	add.f32 	%f414, %f43, %f436;
	st.global.f32 	[%rd1], %f414;
$L__BB9_51:
	ret;

}
	// .globl	_ZN3cub18CUB_300001_SM_10006detail6reduce18DeviceReduceKernelINS2_10policy_hubIfyN4cuda3std3__44plusIfEEE10Policy1000EN6thrust24THRUST_300001_SM_1000_NS6detail15normal_iteratorINSD_10device_ptrIKiEEEEyS9_f16SquaredDeviationEEvT0_PT3_T1_NS0_13GridEvenShareISO_EET2_T4_
.visible .entry _ZN3cub18CUB_300001_SM_10006detail6reduce18DeviceReduceKernelINS2_10policy_hubIfyN4cuda3std3__44plusIfEEE10Policy1000EN6thrust24THRUST_300001_SM_1000_NS6detail15normal_iteratorINSD_10device_ptrIKiEEEEyS9_f16SquaredDeviationEEvT0_PT3_T1_NS0_13GridEvenShareISO_EET2_T4_(
	.param .align 8 .b8 _ZN3cub18CUB_300001_SM_10006detail6reduce18DeviceReduceKernelINS2_10policy_hubIfyN4cuda3std3__44plusIfEEE10Policy1000EN6thrust24THRUST_300001_SM_1000_NS6detail15normal_iteratorINSD_10device_ptrIKiEEEEyS9_f16SquaredDeviationEEvT0_PT3_T1_NS0_13GridEvenShareISO_EET2_T4__param_0[8],
	.param .u64 .ptr .align 1 _ZN3cub18CUB_300001_SM_10006detail6reduce18DeviceReduceKernelINS2_10policy_hubIfyN4cuda3std3__44plusIfEEE10Policy1000EN6thrust24THRUST_300001_SM_1000_NS6detail15normal_iteratorINSD_10device_ptrIKiEEEEyS9_f16SquaredDeviationEEvT0_PT3_T1_NS0_13GridEvenShareISO_EET2_T4__param_1,
	.param .u64 _ZN3cub18CUB_300001_SM_10006detail6reduce18DeviceReduceKernelINS2_10policy_hubIfyN4cuda3std3__44plusIfEEE10Policy1000EN6thrust24THRUST_300001_SM_1000_NS6detail15normal_iteratorINSD_10device_ptrIKiEEEEyS9_f16SquaredDeviationEEvT0_PT3_T1_NS0_13GridEvenShareISO_EET2_T4__param_2,
	.param .align 8 .b8 _ZN3cub18CUB_300001_SM_10006detail6reduce18DeviceReduceKernelINS2_10policy_hubIfyN4cuda3std3__44plusIfEEE10Policy1000EN6thrust24THRUST_300001_SM_1000_NS6detail15normal_iteratorINSD_10device_ptrIKiEEEEyS9_f16SquaredDeviationEEvT0_PT3_T1_NS0_13GridEvenShareISO_EET2_T4__param_3[72],
	.param .align 1 .b8 _ZN3cub18CUB_300001_SM_10006detail6reduce18DeviceReduceKernelINS2_10policy_hubIfyN4cuda3std3__44plusIfEEE10Policy1000EN6thrust24THRUST_300001_SM_1000_NS6detail15normal_iteratorINSD_10device_ptrIKiEEEEyS9_f16SquaredDeviationEEvT0_PT3_T1_NS0_13GridEvenShareISO_EET2_T4__param_4[1],
	.param .align 4 .b8 _ZN3cub18CUB_300001_SM_10006detail6reduce18DeviceReduceKernelINS2_10policy_hubIfyN4cuda3std3__44plusIfEEE10Policy1000EN6thrust24THRUST_300001_SM_1000_NS6detail15normal_iteratorINSD_10device_ptrIKiEEEEyS9_f16SquaredDeviationEEvT0_PT3_T1_NS0_13GridEvenShareISO_EET2_T4__param_5[4]
)
.maxntid 256
{
	.reg .pred 	%p<57>;
	.reg .b16 	%rs<4>;
	.reg .b32 	%r<296>;
	.reg .b32 	%f<432>;
	.reg .b64 	%rd<74>;
	// demoted variable
	.shared .align 4 .b8 _ZZN3cub18CUB_300001_SM_10006detail6reduce18DeviceReduceKernelINS2_10policy_hubIfyN4cuda3std3__44plusIfEEE10Policy1000EN6thrust24THRUST_300001_SM_1000_NS6detail15normal_iteratorINSD_10device_ptrIKiEEEEyS9_f16SquaredDeviationEEvT0_PT3_T1_NS0_13GridEvenShareISO_EET2_T4_E12temp_storage[44];
	ld.param.f32 	%f1, [_ZN3cub18CUB_300001_SM_10006detail6reduce18DeviceReduceKernelINS2_10policy_hubIfyN4cuda3std3__44plusIfEEE10Policy1000EN6thrust24THRUST_300001_SM_1000_NS6detail15normal_iteratorINSD_10device_ptrIKiEEEEyS9_f16SquaredDeviationEEvT0_PT3_T1_NS0_13GridEvenShareISO_EET2_T4__param_5];
	ld.param.u64 	%rd1, [_ZN3cub18CUB_300001_SM_10006detail6reduce18DeviceReduceKernelINS2_10policy_hubIfyN4cuda3std3__44plusIfEEE10Policy1000EN6thrust24THRUST_300001_SM_1000_NS6detail15normal_iteratorINSD_10device_ptrIKiEEEEyS9_f16SquaredDeviationEEvT0_PT3_T1_NS0_13GridEvenShareISO_EET2_T4__param_3+32];
	ld.param.u32 	%r1, [_ZN3cub18CUB_300001_SM_10006detail6reduce18DeviceReduceKernelINS2_10policy_hubIfyN4cuda3std3__44plusIfEEE10Policy1000EN6thrust24THRUST_300001_SM_1000_NS6detail15normal_iteratorINSD_10device_ptrIKiEEEEyS9_f16SquaredDeviationEEvT0_PT3_T1_NS0_13GridEvenShareISO_EET2_T4__param_3+40];
	ld.param.u64 	%rd25, [_ZN3cub18CUB_300001_SM_10006detail6reduce18DeviceReduceKernelINS2_10policy_hubIfyN4cuda3std3__44plusIfEEE10Policy1000EN6thrust24THRUST_300001_SM_1000_NS6detail15normal_iteratorINSD_10device_ptrIKiEEEEyS9_f16SquaredDeviationEEvT0_PT3_T1_NS0_13GridEvenShareISO_EET2_T4__param_0];
	ld.param.u64 	%rd24, [_ZN3cub18CUB_300001_SM_10006detail6reduce18DeviceReduceKernelINS2_10policy_hubIfyN4cuda3std3__44plusIfEEE10Policy1000EN6thrust24THRUST_300001_SM_1000_NS6detail15normal_iteratorINSD_10device_ptrIKiEEEEyS9_f16SquaredDeviationEEvT0_PT3_T1_NS0_13GridEvenShareISO_EET2_T4__param_1];
	cvta.to.global.u64 	%rd2, %rd25;
	mov.u32 	%r2, %ctaid.x;
	shl.b32 	%r50, %r1, 12;
	cvt.s64.s32 	%rd3, %r50;
	shl.b32 	%r51, %r2, 12;
	cvt.u64.u32 	%rd4, %r51;
	sub.s64 	%rd5, %rd1, %rd4;
	setp.gt.u64 	%p1, %rd5, 4095;
	@%p1 bra 	$L__BB10_25;
	cvt.u32.u64 	%r172, %rd4;
	cvt.u32.u64 	%r3, %rd1;
	sub.s32 	%r4, %r3, %r172;
	mov.u32 	%r5, %tid.x;
	setp.ge.s32 	%p23, %r5, %r4;
	mov.f32 	%f420, 0f00000000;
	mov.u32 	%r283, %r5;
	@%p23 bra 	$L__BB10_3;
	add.s32 	%r174, %r172, %r5;
	mul.wide.u32 	%rd48, %r174, 4;
	add.s64 	%rd49, %rd2, %rd48;
	ld.global.u32 	%r175, [%rd49];
	cvt.rn.f32.s32 	%f263, %r175;
	sub.f32 	%f264, %f263, %f1;
	mul.f32 	%f420, %f264, %f264;
	add.s32 	%r283, %r5, 256;
$L__BB10_3:
	setp.ge.s32 	%p24, %r283, %r4;
	@%p24 bra 	$L__BB10_16;
	not.b32 	%r177, %r283;
	add.s32 	%r178, %r177, %r3;
	sub.s32 	%r179, %r178, %r172;
	shr.u32 	%r180, %r179, 8;
	add.s32 	%r8, %r180, 1;
	and.b32  	%r9, %r8, 15;
	setp.lt.u32 	%p25, %r179, 3840;
	@%p25 bra 	$L__BB10_7;
	and.b32  	%r181, %r8, 33554416;
	neg.s32 	%r281, %r181;
	mul.wide.u32 	%rd50, %r2, 16384;
	mul.wide.u32 	%rd51, %r283, 4;
	or.b64  	%rd52, %rd50, %rd51;
	add.s64 	%rd53, %rd52, %rd2;
	add.s64 	%rd68, %rd53, 8192;
$L__BB10_6:
	.pragma "nounroll";
	ld.global.u32 	%r182, [%rd68+-8192];
	cvt.rn.f32.s32 	%f266, %r182;
	sub.f32 	%f267, %f266, %f1;
	fma.rn.f32 	%f268, %f267, %f267, %f420;
	ld.global.u32 	%r183, [%rd68+-7168];
	cvt.rn.f32.s32 	%f269, %r183;
	sub.f32 	%f270, %f269, %f1;
	fma.rn.f32 	%f271, %f270, %f270, %f268;
	ld.global.u32 	%r184, [%rd68+-6144];
	cvt.rn.f32.s32 	%f272, %r184;
	sub.f32 	%f273, %f272, %f1;
	fma.rn.f32 	%f274, %f273, %f273, %f271;
	ld.global.u32 	%r185, [%rd68+-5120];
	cvt.rn.f32.s32 	%f275, %r185;
	sub.f32 	%f276, %f275, %f1;
	fma.rn.f32 	%f277, %f276, %f276, %f274;
	ld.global.u32 	%r186, [%rd68+-4096];
	cvt.rn.f32.s32 	%f278, %r186;
	sub.f32 	%f279, %f278, %f1;
	fma.rn.f32 	%f280, %f279, %f279, %f277;
	ld.global.u32 	%r187, [%rd68+-3072];
	cvt.rn.f32.s32 	%f281, %r187;
	sub.f32 	%f282, %f281, %f1;
	fma.rn.f32 	%f283, %f282, %f282, %f280;
	ld.global.u32 	%r188, [%rd68+-2048];
	cvt.rn.f32.s32 	%f284, %r188;
	sub.f32 	%f285, %f284, %f1;
	fma.rn.f32 	%f286, %f285, %f285, %f283;
	ld.global.u32 	%r189, [%rd68+-1024];
	cvt.rn.f32.s32 	%f287, %r189;
	sub.f32 	%f288, %f287, %f1;
	fma.rn.f32 	%f289, %f288, %f288, %f286;
	ld.global.u32 	%r190, [%rd68];
	cvt.rn.f32.s32 	%f290, %r190;
	sub.f32 	%f291, %f290, %f1;
	fma.rn.f32 	%f292, %f291, %f291, %f289;
	ld.global.u32 	%r191, [%rd68+1024];
	cvt.rn.f32.s32 	%f293, %r191;
	sub.f32 	%f294, %f293, %f1;
	fma.rn.f32 	%f295, %f294, %f294, %f292;
	ld.global.u32 	%r192, [%rd68+2048];
	cvt.rn.f32.s32 	%f296, %r192;
	sub.f32 	%f297, %f296, %f1;
	fma.rn.f32 	%f298, %f297, %f297, %f295;
	ld.global.u32 	%r193, [%rd68+3072];
	cvt.rn.f32.s32 	%f299, %r193;
	sub.f32 	%f300, %f299, %f1;
	fma.rn.f32 	%f301, %f300, %f300, %f298;
	ld.global.u32 	%r194, [%rd68+4096];
	cvt.rn.f32.s32 	%f302, %r194;
	sub.f32 	%f303, %f302, %f1;
	fma.rn.f32 	%f304, %f303, %f303, %f301;
	ld.global.u32 	%r195, [%rd68+5120];
	cvt.rn.f32.s32 	%f305, %r195;
	sub.f32 	%f306, %f305, %f1;
	fma.rn.f32 	%f307, %f306, %f306, %f304;
	ld.global.u32 	%r196, [%rd68+6144];
	cvt.rn.f32.s32 	%f308, %r196;
	sub.f32 	%f309, %f308, %f1;
	fma.rn.f32 	%f310, %f309, %f309, %f307;
	ld.global.u32 	%r197, [%rd68+7168];
	cvt.rn.f32.s32 	%f311, %r197;
	sub.f32 	%f312, %f311, %f1;
	fma.rn.f32 	%f420, %f312, %f312, %f310;
	add.s32 	%r283, %r283, 4096;
	add.s32 	%r281, %r281, 16;
	add.s64 	%rd68, %rd68, 16384;
	setp.ne.s32 	%p26, %r281, 0;
	@%p26 bra 	$L__BB10_6;
$L__BB10_7:
	setp.eq.s32 	%p27, %r9, 0;
	@%p27 bra 	$L__BB10_16;
	and.b32  	%r16, %r8, 7;
	setp.lt.u32 	%p28, %r9, 8;
	@%p28 bra 	$L__BB10_10;
	cvt.s64.s32 	%rd54, %r283;
	add.s64 	%rd55, %rd54, %rd4;
	shl.b64 	%rd56, %rd55, 2;
	add.s64 	%rd57, %rd2, %rd56;
	ld.global.u32 	%r198, [%rd57];
	cvt.rn.f32.s32 	%f314, %r198;
	sub.f32 	%f315, %f314, %f1;
	fma.rn.f32 	%f316, %f315, %f315, %f420;
	ld.global.u32 	%r199, [%rd57+1024];
	cvt.rn.f32.s32 	%f317, %r199;
	sub.f32 	%f318, %f317, %f1;
	fma.rn.f32 	%f319, %f318, %f318, %f316;
	ld.global.u32 	%r200, [%rd57+2048];
	cvt.rn.f32.s32 	%f320, %r200;
	sub.f32 	%f321, %f320, %f1;
	fma.rn.f32 	%f322, %f321, %f321, %f319;
	ld.global.u32 	%r201, [%rd57+3072];
	cvt.rn.f32.s32 	%f323, %r201;
	sub.f32 	%f324, %f323, %f1;
	fma.rn.f32 	%f325, %f324, %f324, %f322;
	ld.global.u32 	%r202, [%rd57+4096];
	cvt.rn.f32.s32 	%f326, %r202;
	sub.f32 	%f327, %f326, %f1;
	fma.rn.f32 	%f328, %f327, %f327, %f325;
	ld.global.u32 	%r203, [%rd57+5120];
	cvt.rn.f32.s32 	%f329, %r203;
	sub.f32 	%f330, %f329, %f1;
	fma.rn.f32 	%f331, %f330, %f330, %f328;
	ld.global.u32 	%r204, [%rd57+6144];
	cvt.rn.f32.s32 	%f332, %r204;
	sub.f32 	%f333, %f332, %f1;
	fma.rn.f32 	%f334, %f333, %f333, %f331;
	ld.global.u32 	%r205, [%rd57+7168];
	cvt.rn.f32.s32 	%f335, %r205;
	sub.f32 	%f336, %f335, %f1;
	fma.rn.f32 	%f420, %f336, %f336, %f334;
	add.s32 	%r283, %r283, 2048;
$L__BB10_10:
	setp.eq.s32 	%p29, %r16, 0;
	@%p29 bra 	$L__BB10_16;
	and.b32  	%r19, %r8, 3;
	setp.lt.u32 	%p30, %r16, 4;
	@%p30 bra 	$L__BB10_13;
	cvt.s64.s32 	%rd58, %r283;
	add.s64 	%rd59, %rd58, %rd4;
	shl.b64 	%rd60, %rd59, 2;
	add.s64 	%rd61, %rd2, %rd60;
	ld.global.u32 	%r206, [%rd61];
	cvt.rn.f32.s32 	%f338, %r206;
	sub.f32 	%f339, %f338, %f1;
	fma.rn.f32 	%f340, %f339, %f339, %f420;
	ld.global.u32 	%r207, [%rd61+1024];
	cvt.rn.f32.s32 	%f341, %r207;
	sub.f32 	%f342, %f341, %f1;
	fma.rn.f32 	%f343, %f342, %f342, %f340;
	ld.global.u32 	%r208, [%rd61+2048];
	cvt.rn.f32.s32 	%f344, %r208;
	sub.f32 	%f345, %f344, %f1;
	fma.rn.f32 	%f346, %f345, %f345, %f343;
	ld.global.u32 	%r209, [%rd61+3072];
	cvt.rn.f32.s32 	%f347, %r209;
	sub.f32 	%f348, %f347, %f1;
	fma.rn.f32 	%f420, %f348, %f348, %f346;
	add.s32 	%r283, %r283, 1024;
$L__BB10_13:
	setp.eq.s32 	%p31, %r19, 0;
	@%p31 bra 	$L__BB10_16;
	mul.wide.u32 	%rd62, %r2, 16384;
	add.s64 	%rd9, %rd2, %rd62;
	neg.s32 	%r286, %r19;
$L__BB10_15:
	.pragma "nounroll";
	mul.wide.s32 	%rd63, %r283, 4;
	add.s64 	%rd64, %rd9, %rd63;
	ld.global.u32 	%r210, [%rd64];
	cvt.rn.f32.s32 	%f349, %r210;
	sub.f32 	%f350, %f349, %f1;
	fma.rn.f32 	%f420, %f350, %f350, %f420;
	add.s32 	%r283, %r283, 256;
	add.s32 	%r286, %r286, 1;
	setp.ne.s32 	%p32, %r286, 0;
	@%p32 bra 	$L__BB10_15;
$L__BB10_16:
	setp.lt.s32 	%p33, %r4, 256;
	@%p33 bra 	$L__BB10_21;
	// begin inline asm
	mov.u32 %r249, %laneid;
	// end inline asm
	mov.b32 	%r251, %f420;
	mov.b32 	%r252, 1;
	mov.b32 	%r273, 31;
	mov.b32 	%r274, -1;
	// begin inline asm
	shfl.sync.down.b32 %r250, %r251, %r252, %r273, %r274;
	// end inline asm
	setp.gt.s32 	%p49, %r249, 30;
	mov.b32 	%f385, %r250;
	add.f32 	%f386, %f420, %f385;
	selp.f32 	%f387, %f420, %f386, %p49;
	mov.b32 	%r256, %f387;
	mov.b32 	%r257, 2;
	// begin inline asm
	shfl.sync.down.b32 %r255, %r256, %r257, %r273, %r274;
	// end inline asm
	setp.gt.s32 	%p50, %r249, 29;
	mov.b32 	%f388, %r255;
	add.f32 	%f389, %f387, %f388;
	selp.f32 	%f390, %f387, %f389, %p50;
	mov.b32 	%r261, %f390;
	mov.b32 	%r262, 4;
	// begin inline asm
	shfl.sync.down.b32 %r260, %r261, %r262, %r273, %r274;
	// end inline asm
	setp.gt.s32 	%p51, %r249, 27;
	mov.b32 	%f391, %r260;
	add.f32 	%f392, %f390, %f391;
	selp.f32 	%f393, %f390, %f392, %p51;
	mov.b32 	%r266, %f393;
	mov.b32 	%r267, 8;
	// begin inline asm
	shfl.sync.down.b32 %r265, %r266, %r267, %r273, %r274;
	// end inline asm
	setp.gt.s32 	%p52, %r249, 23;
	mov.b32 	%f394, %r265;
	add.f32 	%f395, %f393, %f394;
	selp.f32 	%f396, %f393, %f395, %p52;
	mov.b32 	%r271, %f396;
	mov.b32 	%r272, 16;
	// begin inline asm
	shfl.sync.down.b32 %r270, %r271, %r272, %r273, %r274;
	// end inline asm
	setp.gt.s32 	%p53, %r249, 15;
	mov.b32 	%f397, %r270;
	add.f32 	%f17, %f396, %f397;
	selp.f32 	%f431, %f396, %f17, %p53;
	setp.ne.s32 	%p54, %r249, 0;
	@%p54 bra 	$L__BB10_19;
	shr.u32 	%r275, %r5, 3;
	and.b32  	%r276, %r275, 124;
	mov.u32 	%r277, _ZZN3cub18CUB_300001_SM_10006detail6reduce18DeviceReduceKernelINS2_10policy_hubIfyN4cuda3std3__44plusIfEEE10Policy1000EN6thrust24THRUST_300001_SM_1000_NS6detail15normal_iteratorINSD_10device_ptrIKiEEEEyS9_f16SquaredDeviationEEvT0_PT3_T1_NS0_13GridEvenShareISO_EET2_T4_E12temp_storage;
	add.s32 	%r278, %r277, %r276;
	st.shared.f32 	[%r278+8], %f17;
$L__BB10_19:
	bar.sync 	0;
	setp.ne.s32 	%p55, %r5, 0;
	@%p55 bra 	$L__BB10_46;
	ld.shared.f32 	%f398, [_ZZN3cub18CUB_300001_SM_10006detail6reduce18DeviceReduceKernelINS2_10policy_hubIfyN4cuda3std3__44plusIfEEE10Policy1000EN6thrust24THRUST_300001_SM_1000_NS6detail15normal_iteratorINSD_10device_ptrIKiEEEEyS9_f16SquaredDeviationEEvT0_PT3_T1_NS0_13GridEvenShareISO_EET2_T4_E12temp_storage+12];
	add.f32 	%f399, %f431, %f398;
	ld.shared.f32 	%f400, [_ZZN3cub18CUB_300001_SM_10006detail6reduce18DeviceReduceKernelINS2_10policy_hubIfyN4cuda3std3__44plusIfEEE10Policy1000EN6thrust24THRUST_300001_SM_1000_NS6detail15normal_iteratorINSD_10device_ptrIKiEEEEyS9_f16SquaredDeviationEEvT0_PT3_T1_NS0_13GridEvenShareISO_EET2_T4_E12temp_storage+16];
	add.f32 	%f401, %f399, %f400;
	ld.shared.f32 	%f402, [_ZZN3cub18CUB_300001_SM_10006detail6reduce18DeviceReduceKernelINS2_10policy_hubIfyN4cuda3std3__44plusIfEEE10Policy1000EN6thrust24THRUST_300001_SM_1000_NS6detail15normal_iteratorINSD_10device_ptrIKiEEEEyS9_f16SquaredDeviationEEvT0_PT3_T1_NS0_13GridEvenShareISO_EET2_T4_E12temp_storage+20];
	add.f32 	%f403, %f401, %f402;
	ld.shared.f32 	%f404, [_ZZN3cub18CUB_300001_SM_10006detail6reduce18DeviceReduceKernelINS2_10policy_hubIfyN4cuda3std3__44plusIfEEE10Policy1000EN6thrust24THRUST_300001_SM_1000_NS6detail15normal_iteratorINSD_10device_ptrIKiEEEEyS9_f16SquaredDeviationEEvT0_PT3_T1_NS0_13GridEvenShareISO_EET2_T4_E12temp_storage+24];
	add.f32 	%f405, %f403, %f404;
	ld.shared.f32 	%f406, [_ZZN3cub18CUB_300001_SM_10006detail6reduce18DeviceReduceKernelINS2_10policy_hubIfyN4cuda3std3__44plusIfEEE10Policy1000EN6thrust24THRUST_300001_SM_1000_NS6detail15normal_iteratorINSD_10device_ptrIKiEEEEyS9_f16SquaredDeviationEEvT0_PT3_T1_NS0_13GridEvenShareISO_EET2_T4_E12temp_storage+28];
	add.f32 	%f407, %f405, %f406;
	ld.shared.f32 	%f408, [_ZZN3cub18CUB_300001_SM_10006detail6reduce18DeviceReduceKernelINS2_10policy_hubIfyN4cuda3std3__44plusIfEEE10Policy1000EN6thrust24THRUST_300001_SM_1000_NS6detail15normal_iteratorINSD_10device_ptrIKiEEEEyS9_f16SquaredDeviationEEvT0_PT3_T1_NS0_13GridEvenShareISO_EET2_T4_E12temp_storage+32];
	add.f32 	%f409, %f407, %f408;
	ld.shared.f32 	%f410, [_ZZN3cub18CUB_300001_SM_10006detail6reduce18DeviceReduceKernelINS2_10policy_hubIfyN4cuda3std3__44plusIfEEE10Policy1000EN6thrust24THRUST_300001_SM_1000_NS6detail15normal_iteratorINSD_10device_ptrIKiEEEEyS9_f16SquaredDeviationEEvT0_PT3_T1_NS0_13GridEvenShareISO_EET2_T4_E12temp_storage+36];
	add.f32 	%f431, %f409, %f410;
	bra.uni 	$L__BB10_46;
$L__BB10_21:
	// begin inline asm
	mov.u32 %r211, %laneid;
	// end inline asm
	and.b32  	%r237, %r5, 992;
	add.s32 	%r238, %r237, 32;
	setp.gt.s32 	%p34, %r238, %r4;
	not.b32 	%r239, %r237;
	add.s32 	%r240, %r4, %r239;
	selp.b32 	%r235, %r240, 31, %p34;
	mov.b32 	%r213, %f420;
	mov.b32 	%r214, 1;
	mov.b32 	%r236, -1;
	// begin inline asm
	shfl.sync.down.b32 %r212, %r213, %r214, %r235, %r236;
	// end inline asm
	setp.lt.s32 	%p35, %r211, %r235;
	mov.b32 	%f351, %r212;
	add.f32 	%f352, %f420, %f351;
	selp.f32 	%f353, %f352, %f420, %p35;
	mov.b32 	%r218, %f353;
	mov.b32 	%r219, 2;
	// begin inline asm
	shfl.sync.down.b32 %r217, %r218, %r219, %r235, %r236;
	// end inline asm
	add.s32 	%r241, %r211, 2;
	setp.gt.s32 	%p36, %r241, %r235;
	mov.b32 	%f354, %r217;
	add.f32 	%f355, %f353, %f354;
	selp.f32 	%f356, %f353, %f355, %p36;
	mov.b32 	%r223, %f356;
	mov.b32 	%r224, 4;
	// begin inline asm
	shfl.sync.down.b32 %r222, %r223, %r224, %r235, %r236;
	// end inline asm
	add.s32 	%r242, %r211, 4;
	setp.gt.s32 	%p37, %r242, %r235;
	mov.b32 	%f357, %r222;
	add.f32 	%f358, %f356, %f357;
	selp.f32 	%f359, %f356, %f358, %p37;
	mov.b32 	%r228, %f359;
	mov.b32 	%r229, 8;
	// begin inline asm
	shfl.sync.down.b32 %r227, %r228, %r229, %r235, %r236;
	// end inline asm
	add.s32 	%r243, %r211, 8;
	setp.gt.s32 	%p38, %r243, %r235;
	mov.b32 	%f360, %r227;
	add.f32 	%f361, %f359, %f360;
	selp.f32 	%f362, %f359, %f361, %p38;
	mov.b32 	%r233, %f362;
	mov.b32 	%r234, 16;
	// begin inline asm
	shfl.sync.down.b32 %r232, %r233, %r234, %r235, %r236;
	// end inline asm
	add.s32 	%r244, %r211, 16;
	setp.gt.s32 	%p39, %r244, %r235;
	mov.b32 	%f363, %r232;
	add.f32 	%f364, %f362, %f363;
	selp.f32 	%f431, %f362, %f364, %p39;
	setp.ne.s32 	%p40, %r211, 0;
	@%p40 bra 	$L__BB10_23;
	shr.u32 	%r245, %r5, 3;
	and.b32  	%r246, %r245, 124;
	mov.u32 	%r247, _ZZN3cub18CUB_300001_SM_10006detail6reduce18DeviceReduceKernelINS2_10policy_hubIfyN4cuda3std3__44plusIfEEE10Policy1000EN6thrust24THRUST_300001_SM_1000_NS6detail15normal_iteratorINSD_10device_ptrIKiEEEEyS9_f16SquaredDeviationEEvT0_PT3_T1_NS0_13GridEvenShareISO_EET2_T4_E12temp_storage;
	add.s32 	%r248, %r247, %r246;
	st.shared.f32 	[%r248+8], %f431;
$L__BB10_23:
	bar.sync 	0;
	setp.ne.s32 	%p41, %r5, 0;
	@%p41 bra 	$L__BB10_46;
	setp.gt.s32 	%p42, %r4, 32;
	ld.shared.f32 	%f365, [_ZZN3cub18CUB_300001_SM_10006detail6reduce18DeviceReduceKernelINS2_10policy_hubIfyN4cuda3std3__44plusIfEEE10Policy1000EN6thrust24THRUST_300001_SM_1000_NS6detail15normal_iteratorINSD_10device_ptrIKiEEEEyS9_f16SquaredDeviationEEvT0_PT3_T1_NS0_13GridEvenShareISO_EET2_T4_E12temp_storage+12];
	add.f32 	%f366, %f431, %f365;
	selp.f32 	%f367, %f366, %f431, %p42;
	setp.gt.s32 	%p43, %r4, 64;
	ld.shared.f32 	%f368, [_ZZN3cub18CUB_300001_SM_10006detail6reduce18DeviceReduceKernelINS2_10policy_hubIfyN4cuda3std3__44plusIfEEE10Policy1000EN6thrust24THRUST_300001_SM_1000_NS6detail15normal_iteratorINSD_10device_ptrIKiEEEEyS9_f16SquaredDeviationEEvT0_PT3_T1_NS0_13GridEvenShareISO_EET2_T4_E12temp_storage+16];
	add.f32 	%f369, %f368, %f367;
	selp.f32 	%f370, %f369, %f367, %p43;
	setp.gt.s32 	%p44, %r4, 96;
	ld.shared.f32 	%f371, [_ZZN3cub18CUB_300001_SM_10006detail6reduce18DeviceReduceKernelINS2_10policy_hubIfyN4cuda3std3__44plusIfEEE10Policy1000EN6thrust24THRUST_300001_SM_1000_NS6detail15normal_iteratorINSD_10device_ptrIKiEEEEyS9_f16SquaredDeviationEEvT0_PT3_T1_NS0_13GridEvenShareISO_EET2_T4_E12temp_storage+20];
	add.f32 	%f372, %f371, %f370;
	selp.f32 	%f373, %f372, %f370, %p44;
	setp.gt.s32 	%p45, %r4, 128;
	ld.shared.f32 	%f374, [_ZZN3cub18CUB_300001_SM_10006detail6reduce18DeviceReduceKernelINS2_10policy_hubIfyN4cuda3std3__44plusIfEEE10Policy1000EN6thrust24THRUST_300001_SM_1000_NS6detail15normal_iteratorINSD_10device_ptrIKiEEEEyS9_f16SquaredDeviationEEvT0_PT3_T1_NS0_13GridEvenShareISO_EET2_T4_E12temp_storage+24];
	add.f32 	%f375, %f374, %f373;
	selp.f32 	%f376, %f375, %f373, %p45;
	setp.gt.s32 	%p46, %r4, 160;
	ld.shared.f32 	%f377, [_ZZN3cub18CUB_300001_SM_10006detail6reduce18DeviceReduceKernelINS2_10policy_hubIfyN4cuda3std3__44plusIfEEE10Policy1000EN6thrust24THRUST_300001_SM_1000_NS6detail15normal_iteratorINSD_10device_ptrIKiEEEEyS9_f16SquaredDeviationEEvT0_PT3_T1_NS0_13GridEvenShareISO_EET2_T4_E12temp_storage+28];
	add.f32 	%f378, %f377, %f376;
	selp.f32 	%f379, %f378, %f376, %p46;
	setp.gt.s32 	%p47, %r4, 192;
	ld.shared.f32 	%f380, [_ZZN3cub18CUB_300001_SM_10006detail6reduce18DeviceReduceKernelINS2_10policy_hubIfyN4cuda3std3__44plusIfEEE10Policy1000EN6thrust24THRUST_300001_SM_1000_NS6detail15normal_iteratorINSD_10device_ptrIKiEEEEyS9_f16SquaredDeviationEEvT0_PT3_T1_NS0_13GridEvenShareISO_EET2_T4_E12temp_storage+32];
	add.f32 	%f381, %f380, %f379;
	selp.f32 	%f382, %f381, %f379, %p47;
	setp.gt.s32 	%p48, %r4, 224;
	ld.shared.f32 	%f383, [_ZZN3cub18CUB_300001_SM_10006detail6reduce18DeviceReduceKernelINS2_10policy_hubIfyN4cuda3std3__44plusIfEEE10Policy1000EN6thrust24THRUST_300001_SM_1000_NS6detail15normal_iteratorINSD_10device_ptrIKiEEEEyS9_f16SquaredDeviationEEvT0_PT3_T1_NS0_13GridEvenShareISO_EET2_T4_E12temp_storage+36];
	add.f32 	%f384, %f383, %f382;
	selp.f32 	%f431, %f384, %f382, %p48;
	bra.uni 	$L__BB10_46;
$L__BB10_25:
	cvt.u32.u64 	%r52, %rd4;
	mov.u32 	%r27, %tid.x;
	add.s32 	%r53, %r27, %r52;
	mul.wide.u32 	%rd26, %r53, 4;
	add.s64 	%rd27, %rd2, %rd26;
	ld.global.u32 	%r54, [%rd27];
	cvt.rn.f32.s32 	%f42, %r54;
	sub.f32 	%f43, %f42, %f1;
	ld.global.u32 	%r55, [%rd27+1024];
	cvt.rn.f32.s32 	%f44, %r55;
	sub.f32 	%f45, %f44, %f1;
	mul.f32 	%f46, %f45, %f45;
	ld.global.u32 	%r56, [%rd27+2048];
	cvt.rn.f32.s32 	%f47, %r56;
	sub.f32 	%f48, %f47, %f1;
	ld.global.u32 	%r57, [%rd27+3072];
	cvt.rn.f32.s32 	%f49, %r57;
	sub.f32 	%f50, %f49, %f1;
	mul.f32 	%f51, %f50, %f50;
	ld.global.u32 	%r58, [%rd27+4096];
	cvt.rn.f32.s32 	%f52, %r58;
	sub.f32 	%f53, %f52, %f1;
	ld.global.u32 	%r59, [%rd27+5120];
	cvt.rn.f32.s32 	%f54, %r59;
	sub.f32 	%f55, %f54, %f1;
	mul.f32 	%f56, %f55, %f55;
	ld.global.u32 	%r60, [%rd27+6144];
	cvt.rn.f32.s32 	%f57, %r60;
	sub.f32 	%f58, %f57, %f1;
	ld.global.u32 	%r61, [%rd27+7168];
	cvt.rn.f32.s32 	%f59, %r61;
	sub.f32 	%f60, %f59, %f1;
	mul.f32 	%f61, %f60, %f60;
	ld.global.u32 	%r62, [%rd27+8192];
	cvt.rn.f32.s32 	%f62, %r62;
	sub.f32 	%f63, %f62, %f1;
	ld.global.u32 	%r63, [%rd27+9216];
	cvt.rn.f32.s32 	%f64, %r63;
	sub.f32 	%f65, %f64, %f1;
	mul.f32 	%f66, %f65, %f65;
	ld.global.u32 	%r64, [%rd27+10240];
	cvt.rn.f32.s32 	%f67, %r64;
	sub.f32 	%f68, %f67, %f1;
	ld.global.u32 	%r65, [%rd27+11264];
	cvt.rn.f32.s32 	%f69, %r65;
	sub.f32 	%f70, %f69, %f1;
	mul.f32 	%f71, %f70, %f70;
	ld.global.u32 	%r66, [%rd27+12288];
	cvt.rn.f32.s32 	%f72, %r66;
	sub.f32 	%f73, %f72, %f1;
	ld.global.u32 	%r67, [%rd27+13312];
	cvt.rn.f32.s32 	%f74, %r67;
	sub.f32 	%f75, %f74, %f1;
	mul.f32 	%f76, %f75, %f75;
	ld.global.u32 	%r68, [%rd27+14336];
	cvt.rn.f32.s32 	%f77, %r68;
	sub.f32 	%f78, %f77, %f1;
	ld.global.u32 	%r69, [%rd27+15360];
	cvt.rn.f32.s32 	%f79, %r69;
	sub.f32 	%f80, %f79, %f1;
	mul.f32 	%f81, %f80, %f80;
	fma.rn.f32 	%f82, %f43, %f43, %f46;
	fma.rn.f32 	%f83, %f48, %f48, %f51;
	fma.rn.f32 	%f84, %f53, %f53, %f56;
	fma.rn.f32 	%f85, %f58, %f58, %f61;
	fma.rn.f32 	%f86, %f63, %f63, %f66;
	fma.rn.f32 	%f87, %f68, %f68, %f71;
	fma.rn.f32 	%f88, %f73, %f73, %f76;
	fma.rn.f32 	%f89, %f78, %f78, %f81;
	add.f32 	%f90, %f82, %f83;
	add.f32 	%f91, %f84, %f85;
	add.f32 	%f92, %f86, %f87;
	add.f32 	%f93, %f88, %f89;
	add.f32 	%f94, %f90, %f91;
	add.f32 	%f95, %f92, %f93;
	add.f32 	%f430, %f94, %f95;
	setp.lt.u64 	%p2, %rd5, %rd3;
	@%p2 bra 	$L__BB10_42;
	cvt.u32.u64 	%r71, %rd3;
	cvt.u64.u32 	%rd10, %r27;
	add.s64 	%rd70, %rd4, %rd3;
	cvt.u32.u64 	%r28, %rd1;
	not.b32 	%r73, %r27;
	add.s32 	%r74, %r73, %r28;
	sub.s32 	%r75, %r74, %r71;
	sub.s32 	%r288, %r75, %r52;
	add.s64 	%rd28, %rd70, %rd10;
	shl.b64 	%rd29, %rd28, 2;
	add.s64 	%rd30, %rd29, %rd2;
	add.s64 	%rd69, %rd30, 8192;
	mov.b32 	%r289, 0;
	mov.u64 	%rd71, %rd4;
$L__BB10_27:
	add.s64 	%rd71, %rd71, %rd3;
	add.s64 	%rd31, %rd1, -4096;
	setp.gt.u64 	%p3, %rd71, %rd31;
	@%p3 bra 	$L__BB10_29;
	cvt.u32.u64 	%r76, %rd3;
	add.s64 	%rd32, %rd71, %rd10;
	shl.b64 	%rd33, %rd32, 2;
	add.s64 	%rd34, %rd2, %rd33;
	ld.global.u32 	%r77, [%rd34];
	cvt.rn.f32.s32 	%f96, %r77;
	sub.f32 	%f97, %f96, %f1;
	ld.global.u32 	%r78, [%rd34+1024];
	cvt.rn.f32.s32 	%f98, %r78;
	sub.f32 	%f99, %f98, %f1;
	ld.global.u32 	%r79, [%rd34+2048];
	cvt.rn.f32.s32 	%f100, %r79;
	sub.f32 	%f101, %f100, %f1;
	mul.f32 	%f102, %f101, %f101;
	ld.global.u32 	%r80, [%rd34+3072];
	cvt.rn.f32.s32 	%f103, %r80;
	sub.f32 	%f104, %f103, %f1;
	ld.global.u32 	%r81, [%rd34+4096];
	cvt.rn.f32.s32 	%f105, %r81;
	sub.f32 	%f106, %f105, %f1;
	mul.f32 	%f107, %f106, %f106;
	ld.global.u32 	%r82, [%rd34+5120];
	cvt.rn.f32.s32 	%f108, %r82;
	sub.f32 	%f109, %f108, %f1;
	ld.global.u32 	%r83, [%rd34+6144];
	cvt.rn.f32.s32 	%f110, %r83;
	sub.f32 	%f111, %f110, %f1;
	mul.f32 	%f112, %f111, %f111;
	ld.global.u32 	%r84, [%rd34+7168];
	cvt.rn.f32.s32 	%f113, %r84;
	sub.f32 	%f114, %f113, %f1;
	ld.global.u32 	%r85, [%rd34+8192];
	cvt.rn.f32.s32 	%f115, %r85;
	sub.f32 	%f116, %f115, %f1;
	mul.f32 	%f117, %f116, %f116;
	ld.global.u32 	%r86, [%rd34+9216];
	cvt.rn.f32.s32 	%f118, %r86;
	sub.f32 	%f119, %f118, %f1;
	ld.global.u32 	%r87, [%rd34+10240];
	cvt.rn.f32.s32 	%f120, %r87;
	sub.f32 	%f121, %f120, %f1;
	mul.f32 	%f122, %f121, %f121;
	ld.global.u32 	%r88, [%rd34+11264];
	cvt.rn.f32.s32 	%f123, %r88;
	sub.f32 	%f124, %f123, %f1;
	ld.global.u32 	%r89, [%rd34+12288];
	cvt.rn.f32.s32 	%f125, %r89;
	sub.f32 	%f126, %f125, %f1;
	mul.f32 	%f127, %f126, %f126;
	ld.global.u32 	%r90, [%rd34+13312];
	cvt.rn.f32.s32 	%f128, %r90;
	sub.f32 	%f129, %f128, %f1;
	ld.global.u32 	%r91, [%rd34+14336];
	cvt.rn.f32.s32 	%f130, %r91;
	sub.f32 	%f131, %f130, %f1;
	mul.f32 	%f132, %f131, %f131;
	ld.global.u32 	%r92, [%rd34+15360];
	cvt.rn.f32.s32 	%f133, %r92;
	sub.f32 	%f134, %f133, %f1;
	fma.rn.f32 	%f135, %f97, %f97, %f430;
	fma.rn.f32 	%f136, %f99, %f99, %f102;
	fma.rn.f32 	%f137, %f104, %f104, %f107;
	fma.rn.f32 	%f138, %f109, %f109, %f112;
	fma.rn.f32 	%f139, %f114, %f114, %f117;
	fma.rn.f32 	%f140, %f119, %f119, %f122;
	fma.rn.f32 	%f141, %f124, %f124, %f127;
	fma.rn.f32 	%f142, %f129, %f129, %f132;
	add.f32 	%f143, %f135, %f136;
	add.f32 	%f144, %f137, %f138;
	add.f32 	%f145, %f139, %f140;
	add.f32 	%f146, %f141, %f142;
	add.f32 	%f147, %f143, %f144;
	add.f32 	%f148, %f145, %f146;
	add.f32 	%f149, %f147, %f148;
	fma.rn.f32 	%f430, %f134, %f134, %f149;
	sub.s64 	%rd35, %rd1, %rd71;
	setp.lt.u64 	%p4, %rd35, %rd3;
	add.s32 	%r289, %r289, 1;
	add.s64 	%rd70, %rd70, %rd3;
	sub.s32 	%r288, %r288, %r76;
	shl.b64 	%rd36, %rd3, 2;
	add.s64 	%rd69, %rd69, %rd36;
	@%p4 bra 	$L__BB10_42;
	bra.uni 	$L__BB10_27;
$L__BB10_29:
	setp.le.u64 	%p5, %rd1, %rd71;
	cvt.u32.u64 	%r93, %rd71;
	cvt.u32.u64 	%r94, %rd1;
	sub.s32 	%r95, %r94, %r93;
	setp.ge.s32 	%p6, %r27, %r95;
	or.pred  	%p7, %p5, %p6;
	@%p7 bra 	$L__BB10_42;
	cvt.u32.u64 	%r97, %rd3;
	cvt.u32.u64 	%r98, %rd4;
	not.b32 	%r99, %r27;
	add.s32 	%r100, %r99, %r28;
	add.s32 	%r101, %r97, %r98;
	sub.s32 	%r102, %r100, %r101;
	mul.lo.s32 	%r103, %r1, %r289;
	shl.b32 	%r104, %r103, 12;
	sub.s32 	%r105, %r102, %r104;
	shr.u32 	%r106, %r105, 8;
	add.s32 	%r34, %r106, 1;
	and.b32  	%r35, %r34, 15;
	setp.lt.u32 	%p8, %r105, 3840;
	mov.u32 	%r292, %r27;
	@%p8 bra 	$L__BB10_33;
	shr.u32 	%r107, %r288, 8;
	add.s32 	%r108, %r107, 1;
	and.b32  	%r109, %r108, 33554416;
	neg.s32 	%r290, %r109;
	mov.u32 	%r292, %r27;
$L__BB10_32:
	.pragma "nounroll";
	ld.global.u32 	%r110, [%rd69+-8192];
	cvt.rn.f32.s32 	%f151, %r110;
	sub.f32 	%f152, %f151, %f1;
	fma.rn.f32 	%f153, %f152, %f152, %f430;
	ld.global.u32 	%r111, [%rd69+-7168];
	cvt.rn.f32.s32 	%f154, %r111;
	sub.f32 	%f155, %f154, %f1;
	fma.rn.f32 	%f156, %f155, %f155, %f153;
	ld.global.u32 	%r112, [%rd69+-6144];
	cvt.rn.f32.s32 	%f157, %r112;
	sub.f32 	%f158, %f157, %f1;
	fma.rn.f32 	%f159, %f158, %f158, %f156;
	ld.global.u32 	%r113, [%rd69+-5120];
	cvt.rn.f32.s32 	%f160, %r113;
	sub.f32 	%f161, %f160, %f1;
	fma.rn.f32 	%f162, %f161, %f161, %f159;
	ld.global.u32 	%r114, [%rd69+-4096];
	cvt.rn.f32.s32 	%f163, %r114;
	sub.f32 	%f164, %f163, %f1;
	fma.rn.f32 	%f165, %f164, %f164, %f162;
	ld.global.u32 	%r115, [%rd69+-3072];
	cvt.rn.f32.s32 	%f166, %r115;
	sub.f32 	%f167, %f166, %f1;
	fma.rn.f32 	%f168, %f167, %f167, %f165;
	ld.global.u32 	%r116, [%rd69+-2048];
	cvt.rn.f32.s32 	%f169, %r116;
	sub.f32 	%f170, %f169, %f1;
	fma.rn.f32 	%f171, %f170, %f170, %f168;
	ld.global.u32 	%r117, [%rd69+-1024];
	cvt.rn.f32.s32 	%f172, %r117;
	sub.f32 	%f173, %f172, %f1;
	fma.rn.f32 	%f174, %f173, %f173, %f171;
	ld.global.u32 	%r118, [%rd69];
	cvt.rn.f32.s32 	%f175, %r118;
	sub.f32 	%f176, %f175, %f1;
	fma.rn.f32 	%f177, %f176, %f176, %f174;
	ld.global.u32 	%r119, [%rd69+1024];
	cvt.rn.f32.s32 	%f178, %r119;
	sub.f32 	%f179, %f178, %f1;
	fma.rn.f32 	%f180, %f179, %f179, %f177;
	ld.global.u32 	%r120, [%rd69+2048];
	cvt.rn.f32.s32 	%f181, %r120;
	sub.f32 	%f182, %f181, %f1;
	fma.rn.f32 	%f183, %f182, %f182, %f180;
	ld.global.u32 	%r121, [%rd69+3072];
	cvt.rn.f32.s32 	%f184, %r121;
	sub.f32 	%f185, %f184, %f1;
	fma.rn.f32 	%f186, %f185, %f185, %f183;
	ld.global.u32 	%r122, [%rd69+4096];
	cvt.rn.f32.s32 	%f187, %r122;
	sub.f32 	%f188, %f187, %f1;
	fma.rn.f32 	%f189, %f188, %f188, %f186;
	ld.global.u32 	%r123, [%rd69+5120];
	cvt.rn.f32.s32 	%f190, %r123;
	sub.f32 	%f191, %f190, %f1;
	fma.rn.f32 	%f192, %f191, %f191, %f189;
	ld.global.u32 	%r124, [%rd69+6144];
	cvt.rn.f32.s32 	%f193, %r124;
	sub.f32 	%f194, %f193, %f1;
	fma.rn.f32 	%f195, %f194, %f194, %f192;
	ld.global.u32 	%r125, [%rd69+7168];
	cvt.rn.f32.s32 	%f196, %r125;
	sub.f32 	%f197, %f196, %f1;
	fma.rn.f32 	%f430, %f197, %f197, %f195;
	add.s32 	%r292, %r292, 4096;
	add.s32 	%r290, %r290, 16;
	add.s64 	%rd69, %rd69, 16384;
	setp.ne.s32 	%p9, %r290, 0;
	@%p9 bra 	$L__BB10_32;
$L__BB10_33:
	setp.eq.s32 	%p10, %r35, 0;
	@%p10 bra 	$L__BB10_42;
	and.b32  	%r42, %r34, 7;
	setp.lt.u32 	%p11, %r35, 8;
	@%p11 bra 	$L__BB10_36;
	cvt.u64.u32 	%rd37, %r292;
	add.s64 	%rd38, %rd71, %rd37;
	shl.b64 	%rd39, %rd38, 2;
	add.s64 	%rd40, %rd2, %rd39;
	ld.global.u32 	%r126, [%rd40];
	cvt.rn.f32.s32 	%f199, %r126;
	sub.f32 	%f200, %f199, %f1;
	fma.rn.f32 	%f201, %f200, %f200, %f430;
	ld.global.u32 	%r127, [%rd40+1024];
	cvt.rn.f32.s32 	%f202, %r127;
	sub.f32 	%f203, %f202, %f1;
	fma.rn.f32 	%f204, %f203, %f203, %f201;
	ld.global.u32 	%r128, [%rd40+2048];
	cvt.rn.f32.s32 	%f205, %r128;
	sub.f32 	%f206, %f205, %f1;
	fma.rn.f32 	%f207, %f206, %f206, %f204;
	ld.global.u32 	%r129, [%rd40+3072];
	cvt.rn.f32.s32 	%f208, %r129;
	sub.f32 	%f209, %f208, %f1;
	fma.rn.f32 	%f210, %f209, %f209, %f207;
	ld.global.u32 	%r130, [%rd40+4096];
	cvt.rn.f32.s32 	%f211, %r130;
	sub.f32 	%f212, %f211, %f1;
	fma.rn.f32 	%f213, %f212, %f212, %f210;
	ld.global.u32 	%r131, [%rd40+5120];
	cvt.rn.f32.s32 	%f214, %r131;
	sub.f32 	%f215, %f214, %f1;
	fma.rn.f32 	%f216, %f215, %f215, %f213;
	ld.global.u32 	%r132, [%rd40+6144];
	cvt.rn.f32.s32 	%f217, %r132;
	sub.f32 	%f218, %f217, %f1;
	fma.rn.f32 	%f219, %f218, %f218, %f216;
	ld.global.u32 	%r133, [%rd40+7168];
	cvt.rn.f32.s32 	%f220, %r133;
	sub.f32 	%f221, %f220, %f1;
	fma.rn.f32 	%f430, %f221, %f221, %f219;
	add.s32 	%r292, %r292, 2048;
$L__BB10_36:
	setp.eq.s32 	%p12, %r42, 0;
	@%p12 bra 	$L__BB10_42;
	setp.lt.u32 	%p13, %r42, 4;
	@%p13 bra 	$L__BB10_39;
	cvt.u64.u32 	%rd41, %r292;
	add.s64 	%rd42, %rd71, %rd41;
	shl.b64 	%rd43, %rd42, 2;
	add.s64 	%rd44, %rd2, %rd43;
	ld.global.u32 	%r134, [%rd44];
	cvt.rn.f32.s32 	%f223, %r134;
	sub.f32 	%f224, %f223, %f1;
	fma.rn.f32 	%f225, %f224, %f224, %f430;
	ld.global.u32 	%r135, [%rd44+1024];
	cvt.rn.f32.s32 	%f226, %r135;
	sub.f32 	%f227, %f226, %f1;
	fma.rn.f32 	%f228, %f227, %f227, %f225;
	ld.global.u32 	%r136, [%rd44+2048];
	cvt.rn.f32.s32 	%f229, %r136;
	sub.f32 	%f230, %f229, %f1;
	fma.rn.f32 	%f231, %f230, %f230, %f228;
	ld.global.u32 	%r137, [%rd44+3072];
	cvt.rn.f32.s32 	%f232, %r137;
	sub.f32 	%f233, %f232, %f1;
	fma.rn.f32 	%f430, %f233, %f233, %f231;
	add.s32 	%r292, %r292, 1024;
$L__BB10_39:
	and.b32  	%r138, %r34, 3;
	setp.eq.s32 	%p14, %r138, 0;
	@%p14 bra 	$L__BB10_42;
	cvt.u64.u32 	%rd45, %r292;
	add.s64 	%rd46, %rd45, %rd70;
	shl.b64 	%rd47, %rd46, 2;
	add.s64 	%rd73, %rd2, %rd47;
	cvt.u16.u32 	%rs1, %r288;
	shr.u16 	%rs2, %rs1, 8;
	add.s16 	%rs3, %rs2, 1;
	cvt.u32.u16 	%r139, %rs3;
	and.b32  	%r140, %r139, 3;
	neg.s32 	%r295, %r140;
$L__BB10_41:
	.pragma "nounroll";
	ld.global.u32 	%r141, [%rd73];
	cvt.rn.f32.s32 	%f234, %r141;
	sub.f32 	%f235, %f234, %f1;
	fma.rn.f32 	%f430, %f235, %f235, %f430;
	add.s64 	%rd73, %rd73, 1024;
	add.s32 	%r295, %r295, 1;
	setp.ne.s32 	%p15, %r295, 0;
	@%p15 bra 	$L__BB10_41;
$L__BB10_42:
	// begin inline asm
	mov.u32 %r142, %laneid;
	// end inline asm
	mov.b32 	%r144, %f430;
	mov.b32 	%r145, 1;
	mov.b32 	%r166, 31;
	mov.b32 	%r167, -1;
	// begin inline asm
	shfl.sync.down.b32 %r143, %r144, %r145, %r166, %r167;
	// end inline asm
	setp.gt.s32 	%p16, %r142, 30;
	mov.b32 	%f236, %r143;
	add.f32 	%f237, %f430, %f236;
	selp.f32 	%f238, %f430, %f237, %p16;
	mov.b32 	%r149, %f238;
	mov.b32 	%r150, 2;
	// begin inline asm
	shfl.sync.down.b32 %r148, %r149, %r150, %r166, %r167;
	// end inline asm
	setp.gt.s32 	%p17, %r142, 29;
	mov.b32 	%f239, %r148;
	add.f32 	%f240, %f238, %f239;
	selp.f32 	%f241, %f238, %f240, %p17;
	mov.b32 	%r154, %f241;
	mov.b32 	%r155, 4;
	// begin inline asm
	shfl.sync.down.b32 %r153, %r154, %r155, %r166, %r167;
	// end inline asm
	setp.gt.s32 	%p18, %r142, 27;
	mov.b32 	%f242, %r153;
	add.f32 	%f243, %f241, %f242;
	selp.f32 	%f244, %f241, %f243, %p18;
	mov.b32 	%r159, %f244;
	mov.b32 	%r160, 8;
	// begin inline asm
	shfl.sync.down.b32 %r158, %r159, %r160, %r166, %r167;
	// end inline asm
	setp.gt.s32 	%p19, %r142, 23;
	mov.b32 	%f245, %r158;
	add.f32 	%f246, %f244, %f245;
	selp.f32 	%f247, %f244, %f246, %p19;
	mov.b32 	%r164, %f247;
	mov.b32 	%r165, 16;
	// begin inline asm
	shfl.sync.down.b32 %r163, %r164, %r165, %r166, %r167;
	// end inline asm
	setp.gt.s32 	%p20, %r142, 15;
	mov.b32 	%f248, %r163;
	add.f32 	%f38, %f247, %f248;
	selp.f32 	%f431, %f247, %f38, %p20;
	setp.ne.s32 	%p21, %r142, 0;
	@%p21 bra 	$L__BB10_44;
	shr.u32 	%r168, %r27, 3;
	and.b32  	%r169, %r168, 124;
	mov.u32 	%r170, _ZZN3cub18CUB_300001_SM_10006detail6reduce18DeviceReduceKernelINS2_10policy_hubIfyN4cuda3std3__44plusIfEEE10Policy1000EN6thrust24THRUST_300001_SM_1000_NS6detail15normal_iteratorINSD_10device_ptrIKiEEEEyS9_f16SquaredDeviationEEvT0_PT3_T1_NS0_13GridEvenShareISO_EET2_T4_E12temp_storage;
	add.s32 	%r171, %r170, %r169;
	st.shared.f32 	[%r171+8], %f38;
$L__BB10_44:
	bar.sync 	0;
	setp.ne.s32 	%p22, %r27, 0;
	@%p22 bra 	$L__BB10_46;
	ld.shared.f32 	%f249, [_ZZN3cub18CUB_300001_SM_10006detail6reduce18DeviceReduceKernelINS2_10policy_hubIfyN4cuda3std3__44plusIfEEE10Policy1000EN6thrust24THRUST_300001_SM_1000_NS6detail15normal_iteratorINSD_10device_ptrIKiEEEEyS9_f16SquaredDeviationEEvT0_PT3_T1_NS0_13GridEvenShareISO_EET2_T4_E12temp_storage+12];
	add.f32 	%f250, %f431, %f249;
	ld.shared.f32 	%f251, [_ZZN3cub18CUB_300001_SM_10006detail6reduce18DeviceReduceKernelINS2_10policy_hubIfyN4cuda3std3__44plusIfEEE10Policy1000EN6thrust24THRUST_300001_SM_1000_NS6detail15normal_iteratorINSD_10device_ptrIKiEEEEyS9_f16SquaredDeviationEEvT0_PT3_T1_NS0_13GridEvenShareISO_EET2_T4_E12temp_storage+16];
	add.f32 	%f252, %f250, %f251;
	ld.shared.f32 	%f253, [_ZZN3cub18CUB_300001_SM_10006detail6reduce18DeviceReduceKernelINS2_10policy_hubIfyN4cuda3std3__44plusIfEEE10Policy1000EN6thrust24THRUST_300001_SM_1000_NS6detail15normal_iteratorINSD_10device_ptrIKiEEEEyS9_f16SquaredDeviationEEvT0_PT3_T1_NS0_13GridEvenShareISO_EET2_T4_E12temp_storage+20];
	add.f32 	%f254, %f252, %f253;
	ld.shared.f32 	%f255, [_ZZN3cub18CUB_300001_SM_10006detail6reduce18DeviceReduceKernelINS2_10policy_hubIfyN4cuda3std3__44plusIfEEE10Policy1000EN6thrust24THRUST_300001_SM_1000_NS6detail15normal_iteratorINSD_10device_ptrIKiEEEEyS9_f16SquaredDeviationEEvT0_PT3_T1_NS0_13GridEvenShareISO_EET2_T4_E12temp_storage+24];
	add.f32 	%f256, %f254, %f255;
	ld.shared.f32 	%f257, [_ZZN3cub18CUB_300001_SM_10006detail6reduce18DeviceReduceKernelINS2_10policy_hubIfyN4cuda3std3__44plusIfEEE10Policy1000EN6thrust24THRUST_300001_SM_1000_NS6detail15normal_iteratorINSD_10device_ptrIKiEEEEyS9_f16SquaredDeviationEEvT0_PT3_T1_NS0_13GridEvenShareISO_EET2_T4_E12temp_storage+28];
	add.f32 	%f258, %f256, %f257;
	ld.shared.f32 	%f259, [_ZZN3cub18CUB_300001_SM_10006detail6reduce18DeviceReduceKernelINS2_10policy_hubIfyN4cuda3std3__44plusIfEEE10Policy1000EN6thrust24THRUST_300001_SM_1000_NS6detail15normal_iteratorINSD_10device_ptrIKiEEEEyS9_f16SquaredDeviationEEvT0_PT3_T1_NS0_13GridEvenShareISO_EET2_T4_E12temp_storage+32];
	add.f32 	%f260, %f258, %f259;
	ld.shared.f32 	%f261, [_ZZN3cub18CUB_300001_SM_10006detail6reduce18DeviceReduceKernelINS2_10policy_hubIfyN4cuda3std3__44plusIfEEE10Policy1000EN6thrust24THRUST_300001_SM_1000_NS6detail15normal_iteratorINSD_10device_ptrIKiEEEEyS9_f16SquaredDeviationEEvT0_PT3_T1_NS0_13GridEvenShareISO_EET2_T4_E12temp_storage+36];
	add.f32 	%f431, %f260, %f261;
$L__BB10_46:
	mov.u32 	%r279, %tid.x;
	setp.ne.s32 	%p56, %r279, 0;
	@%p56 bra 	$L__BB10_48;
	cvta.to.global.u64 	%rd65, %rd24;
	mul.wide.u32 	%rd66, %r2, 4;
	add.s64 	%rd67, %rd65, %rd66;
	st.global.f32 	[%rd67], %f431;
$L__BB10_48:
	ret;

}
	// .globl	_ZN3cub18CUB_300001_SM_10006detail6reduce28DeviceReduceSingleTileKernelINS2_10policy_hubIfjN4cuda3std3__44plusIfEEE10Policy1000EN6thrust24THRUST_300001_SM_1000_NS6detail15normal_iteratorINSD_10device_ptrIiEEEEPfjS9_ffNS7_10__identityEEEvT0_T1_T2_T3_T4_T6_
.visible .entry _ZN3cub18CUB_300001_SM_10006detail6reduce28DeviceReduceSingleTileKernelINS2_10policy_hubIfjN4cuda3std3__44plusIfEEE10Policy1000EN6thrust24THRUST_300001_SM_1000_NS6detail15normal_iteratorINSD_10device_ptrIiEEEEPfjS9_ffNS7_10__identityEEEvT0_T1_T2_T3_T4_T6_(
	.param .align 8 .b8 _ZN3cub18CUB_300001_SM_10006detail6reduce28DeviceReduceSingleTileKernelINS2_10policy_hubIfjN4cuda3std3__44plusIfEEE10Policy1000EN6thrust24THRUST_300001_SM_1000_NS6detail15normal_iteratorINSD_10device_ptrIiEEEEPfjS9_ffNS7_10__identityEEEvT0_T1_T2_T3_T4_T6__param_0[8],
	.param .u64 .ptr .align 1 _ZN3cub18CUB_300001_SM_10006detail6reduce28DeviceReduceSingleTileKernelINS2_10policy_hubIfjN4cuda3std3__44plusIfEEE10Policy1000EN6thrust24THRUST_300001_SM_1000_NS6detail15normal_iteratorINSD_10device_ptrIiEEEEPfjS9_ffNS7_10__identityEEEvT0_T1_T2_T3_T4_T6__param_1,
	.param .u32 _ZN3cub18CUB_300001_SM_10006detail6reduce28DeviceReduceSingleTileKernelINS2_10policy_hubIfjN4cuda3std3__44plusIfEEE10Policy1000EN6thrust24THRUST_300001_SM_1000_NS6detail15normal_iteratorINSD_10device_ptrIiEEEEPfjS9_ffNS7_10__identityEEEvT0_T1_T2_T3_T4_T6__param_2,
	.param .align 1 .b8 _ZN3cub18CUB_300001_SM_10006detail6reduce28DeviceReduceSingleTileKernelINS2_10policy_hubIfjN4cuda3std3__44plusIfEEE10Policy1000EN6thrust24THRUST_300001_SM_1000_NS6detail15normal_iteratorINSD_10device_ptrIiEEEEPfjS9_ffNS7_10__identityEEEvT0_T1_T2_T3_T4_T6__param_3[1],
	.param .f32 _ZN3cub18CUB_300001_SM_10006detail6reduce28DeviceReduceSingleTileKernelINS2_10policy_hubIfjN4cuda3std3__44plusIfEEE10Policy1000EN6thrust24THRUST_300001_SM_1000_NS6detail15normal_iteratorINSD_10device_ptrIiEEEEPfjS9_ffNS7_10__identityEEEvT0_T1_T2_T3_T4_T6__param_4,
	.param .align 1 .b8 _ZN3cub18CUB_300001_SM_10006detail6reduce28DeviceReduceSingleTileKernelINS2_10policy_hubIfjN4cuda3std3__44plusIfEEE10Policy1000EN6thrust24THRUST_300001_SM_1000_NS6detail15normal_iteratorINSD_10device_ptrIiEEEEPfjS9_ffNS7_10__identityEEEvT0_T1_T2_T3_T4_T6__param_5[1]
)
.maxntid 512
.minnctapersm 1
{
	.reg .pred 	%p<67>;
	.reg .b32 	%r<302>;
	.reg .b32 	%f<384>;
	.reg .b64 	%rd<84>;
	// demoted variable
	.shared .align 4 .b8 _ZZN3cub18CUB_300001_SM_10006detail6reduce28DeviceReduceSingleTileKernelINS2_10policy_hubIfjN4cuda3std3__44plusIfEEE10Policy1000EN6thrust24THRUST_300001_SM_1000_NS6detail15normal_iteratorINSD_10device_ptrIiEEEEPfjS9_ffNS7_10__identityEEEvT0_T1_T2_T3_T4_T6_E12temp_storage[84];
	ld.param.u64 	%rd9, [_ZN3cub18CUB_300001_SM_10006detail6reduce28DeviceReduceSingleTileKernelINS2_10policy_hubIfjN4cuda3std3__44plusIfEEE10Policy1000EN6thrust24THRUST_300001_SM_1000_NS6detail15normal_iteratorINSD_10device_ptrIiEEEEPfjS9_ffNS7_10__identityEEEvT0_T1_T2_T3_T4_T6__param_0];
	ld.param.u64 	%rd10, [_ZN3cub18CUB_300001_SM_10006detail6reduce28DeviceReduceSingleTileKernelINS2_10policy_hubIfjN4cuda3std3__44plusIfEEE10Policy1000EN6thrust24THRUST_300001_SM_1000_NS6detail15normal_iteratorINSD_10device_ptrIiEEEEPfjS9_ffNS7_10__identityEEEvT0_T1_T2_T3_T4_T6__param_1];
	ld.param.u32 	%r51, [_ZN3cub18CUB_300001_SM_10006detail6reduce28DeviceReduceSingleTileKernelINS2_10policy_hubIfjN4cuda3std3__44plusIfEEE10Policy1000EN6thrust24THRUST_300001_SM_1000_NS6detail15normal_iteratorINSD_10device_ptrIiEEEEPfjS9_ffNS7_10__identityEEEvT0_T1_T2_T3_T4_T6__param_2];
	ld.param.f32 	%f42, [_ZN3cub18CUB_300001_SM_10006detail6reduce28DeviceReduceSingleTileKernelINS2_10policy_hubIfjN4cuda3std3__44plusIfEEE10Policy1000EN6thrust24THRUST_300001_SM_1000_NS6detail15normal_iteratorINSD_10device_ptrIiEEEEPfjS9_ffNS7_10__identityEEEvT0_T1_T2_T3_T4_T6__param_4];
	cvta.to.global.u64 	%rd1, %rd10;
	setp.ne.s32 	%p1, %r51, 0;
	@%p1 bra 	$L__BB11_3;
	mov.u32 	%r284, %tid.x;
	setp.ne.s32 	%p66, %r284, 0;
	@%p66 bra 	$L__BB11_52;
	st.global.f32 	[%rd1], %f42;
	bra.uni 	$L__BB11_52;
$L__BB11_3:
	cvta.to.global.u64 	%rd2, %rd9;
	setp.gt.u32 	%p2, %r51, 8191;
	@%p2 bra 	$L__BB11_28;
	mov.u32 	%r1, %tid.x;
	setp.ge.u32 	%p24, %r1, %r51;
	mov.f32 	%f371, 0f00000000;
	mov.u32 	%r288, %r1;
	@%p24 bra 	$L__BB11_6;
	mul.wide.u32 	%rd73, %r1, 4;
	add.s64 	%rd74, %rd2, %rd73;
	ld.global.u32 	%r181, [%rd74];
	cvt.rn.f32.s32 	%f371, %r181;
	add.s32 	%r288, %r1, 512;
$L__BB11_6:
	setp.ge.u32 	%p25, %r288, %r51;
	@%p25 bra 	$L__BB11_19;
	not.b32 	%r182, %r288;
	add.s32 	%r183, %r51, %r182;
	shr.u32 	%r184, %r183, 9;
	add.s32 	%r4, %r184, 1;
	and.b32  	%r5, %r4, 15;
	setp.lt.u32 	%p26, %r183, 7680;
	@%p26 bra 	$L__BB11_10;
	and.b32  	%r185, %r4, 16777200;
	neg.s32 	%r286, %r185;
	mul.wide.u32 	%rd75, %r288, 4;
	add.s64 	%rd76, %rd75, %rd2;
	add.s64 	%rd82, %rd76, 16384;
$L__BB11_9:
	.pragma "nounroll";
	ld.global.u32 	%r186, [%rd82+-16384];
	cvt.rn.f32.s32 	%f205, %r186;
	add.f32 	%f206, %f371, %f205;
	ld.global.u32 	%r187, [%rd82+-14336];
	cvt.rn.f32.s32 	%f207, %r187;
	add.f32 	%f208, %f206, %f207;
	ld.global.u32 	%r188, [%rd82+-12288];
	cvt.rn.f32.s32 	%f209, %r188;
	add.f32 	%f210, %f208, %f209;
	ld.global.u32 	%r189, [%rd82+-10240];
	cvt.rn.f32.s32 	%f211, %r189;
	add.f32 	%f212, %f210, %f211;
	ld.global.u32 	%r190, [%rd82+-8192];
	cvt.rn.f32.s32 	%f213, %r190;
	add.f32 	%f214, %f212, %f213;
	ld.global.u32 	%r191, [%rd82+-6144];
	cvt.rn.f32.s32 	%f215, %r191;
	add.f32 	%f216, %f214, %f215;
	ld.global.u32 	%r192, [%rd82+-4096];
	cvt.rn.f32.s32 	%f217, %r192;
	add.f32 	%f218, %f216, %f217;
	ld.global.u32 	%r193, [%rd82+-2048];
	cvt.rn.f32.s32 	%f219, %r193;
	add.f32 	%f220, %f218, %f219;
	ld.global.u32 	%r194, [%rd82];
	cvt.rn.f32.s32 	%f221, %r194;
	add.f32 	%f222, %f220, %f221;
	ld.global.u32 	%r195, [%rd82+2048];
	cvt.rn.f32.s32 	%f223, %r195;
	add.f32 	%f224, %f222, %f223;
	ld.global.u32 	%r196, [%rd82+4096];
	cvt.rn.f32.s32 	%f225, %r196;
	add.f32 	%f226, %f224, %f225;
	ld.global.u32 	%r197, [%rd82+6144];
	cvt.rn.f32.s32 	%f227, %r197;
	add.f32 	%f228, %f226, %f227;
	ld.global.u32 	%r198, [%rd82+8192];
	cvt.rn.f32.s32 	%f229, %r198;
	add.f32 	%f230, %f228, %f229;
	ld.global.u32 	%r199, [%rd82+10240];
	cvt.rn.f32.s32 	%f231, %r199;
	add.f32 	%f232, %f230, %f231;
	ld.global.u32 	%r200, [%rd82+12288];
	cvt.rn.f32.s32 	%f233, %r200;
	add.f32 	%f234, %f232, %f233;
	ld.global.u32 	%r201, [%rd82+14336];
	cvt.rn.f32.s32 	%f235, %r201;
	add.f32 	%f371, %f234, %f235;
	add.s32 	%r288, %r288, 8192;
	add.s32 	%r286, %r286, 16;
	add.s64 	%rd82, %rd82, 32768;
	setp.ne.s32 	%p27, %r286, 0;
	@%p27 bra 	$L__BB11_9;
$L__BB11_10:
	setp.eq.s32 	%p28, %r5, 0;
	@%p28 bra 	$L__BB11_19;
	and.b32  	%r12, %r4, 7;
	setp.lt.u32 	%p29, %r5, 8;
	@%p29 bra 	$L__BB11_13;
	mul.wide.u32 	%rd77, %r288, 4;
	add.s64 	%rd78, %rd2, %rd77;
	ld.global.u32 	%r202, [%rd78];
	cvt.rn.f32.s32 	%f237, %r202;
	add.f32 	%f238, %f371, %f237;
	ld.global.u32 	%r203, [%rd78+2048];
	cvt.rn.f32.s32 	%f239, %r203;
	add.f32 	%f240, %f238, %f239;
	ld.global.u32 	%r204, [%rd78+4096];
	cvt.rn.f32.s32 	%f241, %r204;
	add.f32 	%f242, %f240, %f241;
	ld.global.u32 	%r205, [%rd78+6144];
	cvt.rn.f32.s32 	%f243, %r205;
	add.f32 	%f244, %f242, %f243;
	ld.global.u32 	%r206, [%rd78+8192];
	cvt.rn.f32.s32 	%f245, %r206;
	add.f32 	%f246, %f244, %f245;
	ld.global.u32 	%r207, [%rd78+10240];
	cvt.rn.f32.s32 	%f247, %r207;
	add.f32 	%f248, %f246, %f247;
	ld.global.u32 	%r208, [%rd78+12288];
	cvt.rn.f32.s32 	%f249, %r208;
	add.f32 	%f250, %f248, %f249;
	ld.global.u32 	%r209, [%rd78+14336];
	cvt.rn.f32.s32 	%f251, %r209;
	add.f32 	%f371, %f250, %f251;
	add.s32 	%r288, %r288, 4096;
$L__BB11_13:
	setp.eq.s32 	%p30, %r12, 0;
	@%p30 bra 	$L__BB11_19;
	and.b32  	%r15, %r4, 3;
	setp.lt.u32 	%p31, %r12, 4;
	@%p31 bra 	$L__BB11_16;
	mul.wide.u32 	%rd79, %r288, 4;
	add.s64 	%rd80, %rd2, %rd79;
	ld.global.u32 	%r210, [%rd80];
	cvt.rn.f32.s32 	%f253, %r210;
	add.f32 	%f254, %f371, %f253;
	ld.global.u32 	%r211, [%rd80+2048];
	cvt.rn.f32.s32 	%f255, %r211;
	add.f32 	%f256, %f254, %f255;
	ld.global.u32 	%r212, [%rd80+4096];
	cvt.rn.f32.s32 	%f257, %r212;
	add.f32 	%f258, %f256, %f257;
	ld.global.u32 	%r213, [%rd80+6144];
	cvt.rn.f32.s32 	%f259, %r213;
	add.f32 	%f371, %f258, %f259;
	add.s32 	%r288, %r288, 2048;
$L__BB11_16:
	setp.eq.s32 	%p32, %r15, 0;
	@%p32 bra 	$L__BB11_19;
	mul.wide.u32 	%rd81, %r288, 4;
	add.s64 	%rd83, %rd2, %rd81;
	neg.s32 	%r291, %r15;
$L__BB11_18:
	.pragma "nounroll";
	ld.global.u32 	%r214, [%rd83];
	cvt.rn.f32.s32 	%f260, %r214;
	add.f32 	%f371, %f371, %f260;
	add.s64 	%rd83, %rd83, 2048;
	add.s32 	%r291, %r291, 1;
	setp.ne.s32 	%p33, %r291, 0;
	@%p33 bra 	$L__BB11_18;
$L__BB11_19:
	setp.lt.u32 	%p34, %r51, 512;
	@%p34 bra 	$L__BB11_24;
	// begin inline asm
	mov.u32 %r253, %laneid;
	// end inline asm
	mov.b32 	%r255, %f371;
	mov.b32 	%r256, 1;
	mov.b32 	%r277, 31;
	mov.b32 	%r278, -1;
	// begin inline asm
	shfl.sync.down.b32 %r254, %r255, %r256, %r277, %r278;
	// end inline asm
	setp.gt.s32 	%p58, %r253, 30;
	mov.b32 	%f319, %r254;
	add.f32 	%f320, %f371, %f319;
	selp.f32 	%f321, %f371, %f320, %p58;
	mov.b32 	%r260, %f321;
	mov.b32 	%r261, 2;
	// begin inline asm
	shfl.sync.down.b32 %r259, %r260, %r261, %r277, %r278;
	// end inline asm
	setp.gt.s32 	%p59, %r253, 29;
	mov.b32 	%f322, %r259;
	add.f32 	%f323, %f321, %f322;
	selp.f32 	%f324, %f321, %f323, %p59;
	mov.b32 	%r265, %f324;
	mov.b32 	%r266, 4;
	// begin inline asm
	shfl.sync.down.b32 %r264, %r265, %r266, %r277, %r278;
	// end inline asm
	setp.gt.s32 	%p60, %r253, 27;
	mov.b32 	%f325, %r264;
	add.f32 	%f326, %f324, %f325;
	selp.f32 	%f327, %f324, %f326, %p60;
	mov.b32 	%r270, %f327;
	mov.b32 	%r271, 8;
	// begin inline asm
	shfl.sync.down.b32 %r269, %r270, %r271, %r277, %r278;
	// end inline asm
	setp.gt.s32 	%p61, %r253, 23;
	mov.b32 	%f328, %r269;
	add.f32 	%f329, %f327, %f328;
	selp.f32 	%f330, %f327, %f329, %p61;
	mov.b32 	%r275, %f330;
	mov.b32 	%r276, 16;
	// begin inline asm
	shfl.sync.down.b32 %r274, %r275, %r276, %r277, %r278;
	// end inline asm
	setp.gt.s32 	%p62, %r253, 15;
	mov.b32 	%f331, %r274;
	add.f32 	%f16, %f330, %f331;
	selp.f32 	%f383, %f330, %f16, %p62;
	setp.ne.s32 	%p63, %r253, 0;
	@%p63 bra 	$L__BB11_22;
	shr.u32 	%r279, %r1, 3;
	and.b32  	%r280, %r279, 124;
	mov.u32 	%r281, _ZZN3cub18CUB_300001_SM_10006detail6reduce28DeviceReduceSingleTileKernelINS2_10policy_hubIfjN4cuda3std3__44plusIfEEE10Policy1000EN6thrust24THRUST_300001_SM_1000_NS6detail15normal_iteratorINSD_10device_ptrIiEEEEPfjS9_ffNS7_10__identityEEEvT0_T1_T2_T3_T4_T6_E12temp_storage;
	add.s32 	%r282, %r281, %r280;
	st.shared.f32 	[%r282+16], %f16;
$L__BB11_22:
	bar.sync 	0;
	setp.ne.s32 	%p64, %r1, 0;
	@%p64 bra 	$L__BB11_50;
	ld.shared.f32 	%f332, [_ZZN3cub18CUB_300001_SM_10006detail6reduce28DeviceReduceSingleTileKernelINS2_10policy_hubIfjN4cuda3std3__44plusIfEEE10Policy1000EN6thrust24THRUST_300001_SM_1000_NS6detail15normal_iteratorINSD_10device_ptrIiEEEEPfjS9_ffNS7_10__identityEEEvT0_T1_T2_T3_T4_T6_E12temp_storage+20];
	add.f32 	%f333, %f383, %f332;
	ld.shared.f32 	%f334, [_ZZN3cub18CUB_300001_SM_10006detail6reduce28DeviceReduceSingleTileKernelINS2_10policy_hubIfjN4cuda3std3__44plusIfEEE10Policy1000EN6thrust24THRUST_300001_SM_1000_NS6detail15normal_iteratorINSD_10device_ptrIiEEEEPfjS9_ffNS7_10__identityEEEvT0_T1_T2_T3_T4_T6_E12temp_storage+24];
	add.f32 	%f335, %f333, %f334;
	ld.shared.f32 	%f336, [_ZZN3cub18CUB_300001_SM_10006detail6reduce28DeviceReduceSingleTileKernelINS2_10policy_hubIfjN4cuda3std3__44plusIfEEE10Policy1000EN6thrust24THRUST_300001_SM_1000_NS6detail15normal_iteratorINSD_10device_ptrIiEEEEPfjS9_ffNS7_10__identityEEEvT0_T1_T2_T3_T4_T6_E12temp_storage+28];
	add.f32 	%f337, %f335, %f336;
	ld.shared.f32 	%f338, [_ZZN3cub18CUB_300001_SM_10006detail6reduce28DeviceReduceSingleTileKernelINS2_10policy_hubIfjN4cuda3std3__44plusIfEEE10Policy1000EN6thrust24THRUST_300001_SM_1000_NS6detail15normal_iteratorINSD_10device_ptrIiEEEEPfjS9_ffNS7_10__identityEEEvT0_T1_T2_T3_T4_T6_E12temp_storage+32];
	add.f32 	%f339, %f337, %f338;
	ld.shared.f32 	%f340, [_ZZN3cub18CUB_300001_SM_10006detail6reduce28DeviceReduceSingleTileKernelINS2_10policy_hubIfjN4cuda3std3__44plusIfEEE10Policy1000EN6thrust24THRUST_300001_SM_1000_NS6detail15normal_iteratorINSD_10device_ptrIiEEEEPfjS9_ffNS7_10__identityEEEvT0_T1_T2_T3_T4_T6_E12temp_storage+36];
	add.f32 	%f341, %f339, %f340;
	ld.shared.f32 	%f342, [_ZZN3cub18CUB_300001_SM_10006detail6reduce28DeviceReduceSingleTileKernelINS2_10policy_hubIfjN4cuda3std3__44plusIfEEE10Policy1000EN6thrust24THRUST_300001_SM_1000_NS6detail15normal_iteratorINSD_10device_ptrIiEEEEPfjS9_ffNS7_10__identityEEEvT0_T1_T2_T3_T4_T6_E12temp_storage+40];
	add.f32 	%f343, %f341, %f342;
	ld.shared.f32 	%f344, [_ZZN3cub18CUB_300001_SM_10006detail6reduce28DeviceReduceSingleTileKernelINS2_10policy_hubIfjN4cuda3std3__44plusIfEEE10Policy1000EN6thrust24THRUST_300001_SM_1000_NS6detail15normal_iteratorINSD_10device_ptrIiEEEEPfjS9_ffNS7_10__identityEEEvT0_T1_T2_T3_T4_T6_E12temp_storage+44];
	add.f32 	%f345, %f343, %f344;
	ld.shared.f32 	%f346, [_ZZN3cub18CUB_300001_SM_10006detail6reduce28DeviceReduceSingleTileKernelINS2_10policy_hubIfjN4cuda3std3__44plusIfEEE10Policy1000EN6thrust24THRUST_300001_SM_1000_NS6detail15normal_iteratorINSD_10device_ptrIiEEEEPfjS9_ffNS7_10__identityEEEvT0_T1_T2_T3_T4_T6_E12temp_storage+48];
	add.f32 	%f347, %f345, %f346;
	ld.shared.f32 	%f348, [_ZZN3cub18CUB_300001_SM_10006detail6reduce28DeviceReduceSingleTileKernelINS2_10policy_hubIfjN4cuda3std3__44plusIfEEE10Policy1000EN6thrust24THRUST_300001_SM_1000_NS6detail15normal_iteratorINSD_10device_ptrIiEEEEPfjS9_ffNS7_10__identityEEEvT0_T1_T2_T3_T4_T6_E12temp_storage+52];
	add.f32 	%f349, %f347, %f348;
	ld.shared.f32 	%f350, [_ZZN3cub18CUB_300001_SM_10006detail6reduce28DeviceReduceSingleTileKernelINS2_10policy_hubIfjN4cuda3std3__44plusIfEEE10Policy1000EN6thrust24THRUST_300001_SM_1000_NS6detail15normal_iteratorINSD_10device_ptrIiEEEEPfjS9_ffNS7_10__identityEEEvT0_T1_T2_T3_T4_T6_E12temp_storage+56];
	add.f32 	%f351, %f349, %f350;
	ld.shared.f32 	%f352, [_ZZN3cub18CUB_300001_SM_10006detail6reduce28DeviceReduceSingleTileKernelINS2_10policy_hubIfjN4cuda3std3__44plusIfEEE10Policy1000EN6thrust24THRUST_300001_SM_1000_NS6detail15normal_iteratorINSD_10device_ptrIiEEEEPfjS9_ffNS7_10__identityEEEvT0_T1_T2_T3_T4_T6_E12temp_storage+60];
	add.f32 	%f353, %f351, %f352;
	ld.shared.f32 	%f354, [_ZZN3cub18CUB_300001_SM_10006detail6reduce28DeviceReduceSingleTileKernelINS2_10policy_hubIfjN4cuda3std3__44plusIfEEE10Policy1000EN6thrust24THRUST_300001_SM_1000_NS6detail15normal_iteratorINSD_10device_ptrIiEEEEPfjS9_ffNS7_10__identityEEEvT0_T1_T2_T3_T4_T6_E12temp_storage+64];
	add.f32 	%f355, %f353, %f354;
	ld.shared.f32 	%f356, [_ZZN3cub18CUB_300001_SM_10006detail6reduce28DeviceReduceSingleTileKernelINS2_10policy_hubIfjN4cuda3std3__44plusIfEEE10Policy1000EN6thrust24THRUST_300001_SM_1000_NS6detail15normal_iteratorINSD_10device_ptrIiEEEEPfjS9_ffNS7_10__identityEEEvT0_T1_T2_T3_T4_T6_E12temp_storage+68];
	add.f32 	%f357, %f355, %f356;
	ld.shared.f32 	%f358, [_ZZN3cub18CUB_300001_SM_10006detail6reduce28DeviceReduceSingleTileKernelINS2_10policy_hubIfjN4cuda3std3__44plusIfEEE10Policy1000EN6thrust24THRUST_300001_SM_1000_NS6detail15normal_iteratorINSD_10device_ptrIiEEEEPfjS9_ffNS7_10__identityEEEvT0_T1_T2_T3_T4_T6_E12temp_storage+72];
	add.f32 	%f359, %f357, %f358;
	ld.shared.f32 	%f360, [_ZZN3cub18CUB_300001_SM_10006detail6reduce28DeviceReduceSingleTileKernelINS2_10policy_hubIfjN4cuda3std3__44plusIfEEE10Policy1000EN6thrust24THRUST_300001_SM_1000_NS6detail15normal_iteratorINSD_10device_ptrIiEEEEPfjS9_ffNS7_10__identityEEEvT0_T1_T2_T3_T4_T6_E12temp_storage+76];
	add.f32 	%f383, %f359, %f360;
	bra.uni 	$L__BB11_50;
$L__BB11_24:
	// begin inline asm
	mov.u32 %r215, %laneid;
	// end inline asm
	and.b32  	%r241, %r1, 992;
	add.s32 	%r242, %r241, 32;
	setp.gt.u32 	%p35, %r242, %r51;
	not.b32 	%r243, %r241;
	add.s32 	%r244, %r51, %r243;
	selp.b32 	%r239, %r244, 31, %p35;
	mov.b32 	%r217, %f371;
	mov.b32 	%r218, 1;
	mov.b32 	%r240, -1;
	// begin inline asm
	shfl.sync.down.b32 %r216, %r217, %r218, %r239, %r240;
	// end inline asm
	setp.lt.s32 	%p36, %r215, %r239;
	mov.b32 	%f261, %r216;
	add.f32 	%f262, %f371, %f261;
	selp.f32 	%f263, %f262, %f371, %p36;
	mov.b32 	%r222, %f263;
	mov.b32 	%r223, 2;
	// begin inline asm
	shfl.sync.down.b32 %r221, %r222, %r223, %r239, %r240;
	// end inline asm
	add.s32 	%r245, %r215, 2;
	setp.gt.s32 	%p37, %r245, %r239;
	mov.b32 	%f264, %r221;
	add.f32 	%f265, %f263, %f264;
	selp.f32 	%f266, %f263, %f265, %p37;
	mov.b32 	%r227, %f266;
	mov.b32 	%r228, 4;
	// begin inline asm
	shfl.sync.down.b32 %r226, %r227, %r228, %r239, %r240;
	// end inline asm
	add.s32 	%r246, %r215, 4;
	setp.gt.s32 	%p38, %r246, %r239;
	mov.b32 	%f267, %r226;
	add.f32 	%f268, %f266, %f267;
	selp.f32 	%f269, %f266, %f268, %p38;
	mov.b32 	%r232, %f269;
	mov.b32 	%r233, 8;
	// begin inline asm
	shfl.sync.down.b32 %r231, %r232, %r233, %r239, %r240;
	// end inline asm
	add.s32 	%r247, %r215, 8;
	setp.gt.s32 	%p39, %r247, %r239;
	mov.b32 	%f270, %r231;
	add.f32 	%f271, %f269, %f270;
	selp.f32 	%f272, %f269, %f271, %p39;
	mov.b32 	%r237, %f272;
	mov.b32 	%r238, 16;
	// begin inline asm
	shfl.sync.down.b32 %r236, %r237, %r238, %r239, %r240;
	// end inline asm
	add.s32 	%r248, %r215, 16;
	setp.gt.s32 	%p40, %r248, %r239;
	mov.b32 	%f273, %r236;
	add.f32 	%f274, %f272, %f273;
	selp.f32 	%f383, %f272, %f274, %p40;
	setp.ne.s32 	%p41, %r215, 0;
	@%p41 bra 	$L__BB11_26;
	shr.u32 	%r249, %r1, 3;
	and.b32  	%r250, %r249, 124;
	mov.u32 	%r251, _ZZN3cub18CUB_300001_SM_10006detail6reduce28DeviceReduceSingleTileKernelINS2_10policy_hubIfjN4cuda3std3__44plusIfEEE10Policy1000EN6thrust24THRUST_300001_SM_1000_NS6detail15normal_iteratorINSD_10device_ptrIiEEEEPfjS9_ffNS7_10__identityEEEvT0_T1_T2_T3_T4_T6_E12temp_storage;
	add.s32 	%r252, %r251, %r250;
	st.shared.f32 	[%r252+16], %f383;
$L__BB11_26:
	bar.sync 	0;
	setp.ne.s32 	%p42, %r1, 0;
	@%p42 bra 	$L__BB11_50;
	setp.gt.u32 	%p43, %r51, 32;
	ld.shared.f32 	%f275, [_ZZN3cub18CUB_300001_SM_10006detail6reduce28DeviceReduceSingleTileKernelINS2_10policy_hubIfjN4cuda3std3__44plusIfEEE10Policy1000EN6thrust24THRUST_300001_SM_1000_NS6detail15normal_iteratorINSD_10device_ptrIiEEEEPfjS9_ffNS7_10__identityEEEvT0_T1_T2_T3_T4_T6_E12temp_storage+20];
	add.f32 	%f276, %f383, %f275;
	selp.f32 	%f277, %f276, %f383, %p43;
	setp.gt.u32 	%p44, %r51, 64;
	ld.shared.f32 	%f278, [_ZZN3cub18CUB_300001_SM_10006detail6reduce28DeviceReduceSingleTileKernelINS2_10policy_hubIfjN4cuda3std3__44plusIfEEE10Policy1000EN6thrust24THRUST_300001_SM_1000_NS6detail15normal_iteratorINSD_10device_ptrIiEEEEPfjS9_ffNS7_10__identityEEEvT0_T1_T2_T3_T4_T6_E12temp_storage+24];
	add.f32 	%f279, %f278, %f277;
	selp.f32 	%f280, %f279, %f277, %p44;
	setp.gt.u32 	%p45, %r51, 96;
	ld.shared.f32 	%f281, [_ZZN3cub18CUB_300001_SM_10006detail6reduce28DeviceReduceSingleTileKernelINS2_10policy_hubIfjN4cuda3std3__44plusIfEEE10Policy1000EN6thrust24THRUST_300001_SM_1000_NS6detail15normal_iteratorINSD_10device_ptrIiEEEEPfjS9_ffNS7_10__identityEEEvT0_T1_T2_T3_T4_T6_E12temp_storage+28];
	add.f32 	%f282, %f281, %f280;
	selp.f32 	%f283, %f282, %f280, %p45;
	setp.gt.u32 	%p46, %r51, 128;
	ld.shared.f32 	%f284, [_ZZN3cub18CUB_300001_SM_10006detail6reduce28DeviceReduceSingleTileKernelINS2_10policy_hubIfjN4cuda3std3__44plusIfEEE10Policy1000EN6thrust24THRUST_300001_SM_1000_NS6detail15normal_iteratorINSD_10device_ptrIiEEEEPfjS9_ffNS7_10__identityEEEvT0_T1_T2_T3_T4_T6_E12temp_storage+32];
	add.f32 	%f285, %f284, %f283;
	selp.f32 	%f286, %f285, %f283, %p46;
	setp.gt.u32 	%p47, %r51, 160;
	ld.shared.f32 	%f287, [_ZZN3cub18CUB_300001_SM_10006detail6reduce28DeviceReduceSingleTileKernelINS2_10policy_hubIfjN4cuda3std3__44plusIfEEE10Policy1000EN6thrust24THRUST_300001_SM_1000_NS6detail15normal_iteratorINSD_10device_ptrIiEEEEPfjS9_ffNS7_10__identityEEEvT0_T1_T2_T3_T4_T6_E12temp_storage+36];
	add.f32 	%f288, %f287, %f286;
	selp.f32 	%f289, %f288, %f286, %p47;
	setp.gt.u32 	%p48, %r51, 192;
	ld.shared.f32 	%f290, [_ZZN3cub18CUB_300001_SM_10006detail6reduce28DeviceReduceSingleTileKernelINS2_10policy_hubIfjN4cuda3std3__44plusIfEEE10Policy1000EN6thrust24THRUST_300001_SM_1000_NS6detail15normal_iteratorINSD_10device_ptrIiEEEEPfjS9_ffNS7_10__identityEEEvT0_T1_T2_T3_T4_T6_E12temp_storage+40];
	add.f32 	%f291, %f290, %f289;
	selp.f32 	%f292, %f291, %f289, %p48;
	setp.gt.u32 	%p49, %r51, 224;
	ld.shared.f32 	%f293, [_ZZN3cub18CUB_300001_SM_10006detail6reduce28DeviceReduceSingleTileKernelINS2_10policy_hubIfjN4cuda3std3__44plusIfEEE10Policy1000EN6thrust24THRUST_300001_SM_1000_NS6detail15normal_iteratorINSD_10device_ptrIiEEEEPfjS9_ffNS7_10__identityEEEvT0_T1_T2_T3_T4_T6_E12temp_storage+44];
	add.f32 	%f294, %f293, %f292;
	selp.f32 	%f295, %f294, %f292, %p49;
	setp.gt.u32 	%p50, %r51, 256;
	ld.shared.f32 	%f296, [_ZZN3cub18CUB_300001_SM_10006detail6reduce28DeviceReduceSingleTileKernelINS2_10policy_hubIfjN4cuda3std3__44plusIfEEE10Policy1000EN6thrust24THRUST_300001_SM_1000_NS6detail15normal_iteratorINSD_10device_ptrIiEEEEPfjS9_ffNS7_10__identityEEEvT0_T1_T2_T3_T4_T6_E12temp_storage+48];
	add.f32 	%f297, %f296, %f295;
	selp.f32 	%f298, %f297, %f295, %p50;
	setp.gt.u32 	%p51, %r51, 288;
	ld.shared.f32 	%f299, [_ZZN3cub18CUB_300001_SM_10006detail6reduce28DeviceReduceSingleTileKernelINS2_10policy_hubIfjN4cuda3std3__44plusIfEEE10Policy1000EN6thrust24THRUST_300001_SM_1000_NS6detail15normal_iteratorINSD_10device_ptrIiEEEEPfjS9_ffNS7_10__identityEEEvT0_T1_T2_T3_T4_T6_E12temp_storage+52];
	add.f32 	%f300, %f299, %f298;
	selp.f32 	%f301, %f300, %f298, %p51;
	setp.gt.u32 	%p52, %r51, 320;
	ld.shared.f32 	%f302, [_ZZN3cub18CUB_300001_SM_10006detail6reduce28DeviceReduceSingleTileKernelINS2_10policy_hubIfjN4cuda3std3__44plusIfEEE10Policy1000EN6thrust24THRUST_300001_SM_1000_NS6detail15normal_iteratorINSD_10device_ptrIiEEEEPfjS9_ffNS7_10__identityEEEvT0_T1_T2_T3_T4_T6_E12temp_storage+56];
	add.f32 	%f303, %f302, %f301;
	selp.f32 	%f304, %f303, %f301, %p52;
	setp.gt.u32 	%p53, %r51, 352;
	ld.shared.f32 	%f305, [_ZZN3cub18CUB_300001_SM_10006detail6reduce28DeviceReduceSingleTileKernelINS2_10policy_hubIfjN4cuda3std3__44plusIfEEE10Policy1000EN6thrust24THRUST_300001_SM_1000_NS6detail15normal_iteratorINSD_10device_ptrIiEEEEPfjS9_ffNS7_10__identityEEEvT0_T1_T2_T3_T4_T6_E12temp_storage+60];
	add.f32 	%f306, %f305, %f304;
	selp.f32 	%f307, %f306, %f304, %p53;
	setp.gt.u32 	%p54, %r51, 384;
	ld.shared.f32 	%f308, [_ZZN3cub18CUB_300001_SM_10006detail6reduce28DeviceReduceSingleTileKernelINS2_10policy_hubIfjN4cuda3std3__44plusIfEEE10Policy1000EN6thrust24THRUST_300001_SM_1000_NS6detail15normal_iteratorINSD_10device_ptrIiEEEEPfjS9_ffNS7_10__identityEEEvT0_T1_T2_T3_T4_T6_E12temp_storage+64];
	add.f32 	%f309, %f308, %f307;
	selp.f32 	%f310, %f309, %f307, %p54;
	setp.gt.u32 	%p55, %r51, 416;
	ld.shared.f32 	%f311, [_ZZN3cub18CUB_300001_SM_10006detail6reduce28DeviceReduceSingleTileKernelINS2_10policy_hubIfjN4cuda3std3__44plusIfEEE10Policy1000EN6thrust24THRUST_300001_SM_1000_NS6detail15normal_iteratorINSD_10device_ptrIiEEEEPfjS9_ffNS7_10__identityEEEvT0_T1_T2_T3_T4_T6_E12temp_storage+68];
	add.f32 	%f312, %f311, %f310;
	selp.f32 	%f313, %f312, %f310, %p55;
	setp.gt.u32 	%p56, %r51, 448;
	ld.shared.f32 	%f314, [_ZZN3cub18CUB_300001_SM_10006detail6reduce28DeviceReduceSingleTileKernelINS2_10policy_hubIfjN4cuda3std3__44plusIfEEE10Policy1000EN6thrust24THRUST_300001_SM_1000_NS6detail15normal_iteratorINSD_10device_ptrIiEEEEPfjS9_ffNS7_10__identityEEEvT0_T1_T2_T3_T4_T6_E12temp_storage+72];
	add.f32 	%f315, %f314, %f313;
	selp.f32 	%f316, %f315, %f313, %p56;
	setp.gt.u32 	%p57, %r51, 480;
	ld.shared.f32 	%f317, [_ZZN3cub18CUB_300001_SM_10006detail6reduce28DeviceReduceSingleTileKernelINS2_10policy_hubIfjN4cuda3std3__44plusIfEEE10Policy1000EN6thrust24THRUST_300001_SM_1000_NS6detail15normal_iteratorINSD_10device_ptrIiEEEEPfjS9_ffNS7_10__identityEEEvT0_T1_T2_T3_T4_T6_E12temp_storage+76];
	add.f32 	%f318, %f317, %f316;
	selp.f32 	%f383, %f318, %f316, %p57;
	bra.uni 	$L__BB11_50;
$L__BB11_28:
	mov.u32 	%r21, %tid.x;
	mul.wide.u32 	%rd11, %r21, 4;
	add.s64 	%rd12, %rd2, %rd11;
	ld.global.u32 	%r53, [%rd12];
	cvt.rn.f32.s32 	%f43, %r53;
	ld.global.u32 	%r54, [%rd12+2048];
	cvt.rn.f32.s32 	%f44, %r54;
	ld.global.u32 	%r55, [%rd12+4096];
	cvt.rn.f32.s32 	%f45, %r55;
	ld.global.u32 	%r56, [%rd12+6144];
	cvt.rn.f32.s32 	%f46, %r56;
	ld.global.u32 	%r57, [%rd12+8192];
	cvt.rn.f32.s32 	%f47, %r57;
	ld.global.u32 	%r58, [%rd12+10240];
	cvt.rn.f32.s32 	%f48, %r58;
	ld.global.u32 	%r59, [%rd12+12288];
	cvt.rn.f32.s32 	%f49, %r59;
	ld.global.u32 	%r60, [%rd12+14336];
	cvt.rn.f32.s32 	%f50, %r60;
	ld.global.u32 	%r61, [%rd12+16384];
	cvt.rn.f32.s32 	%f51, %r61;
	ld.global.u32 	%r62, [%rd12+18432];
	cvt.rn.f32.s32 	%f52, %r62;
	ld.global.u32 	%r63, [%rd12+20480];
	cvt.rn.f32.s32 	%f53, %r63;
	ld.global.u32 	%r64, [%rd12+22528];
	cvt.rn.f32.s32 	%f54, %r64;
	ld.global.u32 	%r65, [%rd12+24576];
	cvt.rn.f32.s32 	%f55, %r65;
	ld.global.u32 	%r66, [%rd12+26624];
	cvt.rn.f32.s32 	%f56, %r66;
	ld.global.u32 	%r67, [%rd12+28672];
	cvt.rn.f32.s32 	%f57, %r67;
	ld.global.u32 	%r68, [%rd12+30720];
	cvt.rn.f32.s32 	%f58, %r68;
	add.f32 	%f59, %f43, %f44;
	add.f32 	%f60, %f45, %f46;
	add.f32 	%f61, %f47, %f48;
	add.f32 	%f62, %f49, %f50;
	add.f32 	%f63, %f51, %f52;
	add.f32 	%f64, %f53, %f54;
	add.f32 	%f65, %f55, %f56;
	add.f32 	%f66, %f57, %f58;
	add.f32 	%f67, %f59, %f60;
	add.f32 	%f68, %f61, %f62;
	add.f32 	%f69, %f63, %f64;
	add.f32 	%f70, %f65, %f66;
	add.f32 	%f71, %f67, %f68;
	add.f32 	%f72, %f69, %f70;
	add.f32 	%f382, %f71, %f72;
	add.s32 	%r22, %r51, -8192;
	setp.lt.u32 	%p3, %r22, 8192;
	mov.b32 	%r293, 8192;
	@%p3 bra 	$L__BB11_32;
	mov.b32 	%r293, 8192;
$L__BB11_30:
	add.s32 	%r70, %r21, %r293;
	mul.wide.u32 	%rd13, %r70, 4;
	add.s64 	%rd14, %rd2, %rd13;
	ld.global.u32 	%r71, [%rd14];
	cvt.rn.f32.s32 	%f73, %r71;
	ld.global.u32 	%r72, [%rd14+2048];
	cvt.rn.f32.s32 	%f74, %r72;
	ld.global.u32 	%r73, [%rd14+4096];
	cvt.rn.f32.s32 	%f75, %r73;
	ld.global.u32 	%r74, [%rd14+6144];
	cvt.rn.f32.s32 	%f76, %r74;
	ld.global.u32 	%r75, [%rd14+8192];
	cvt.rn.f32.s32 	%f77, %r75;
	ld.global.u32 	%r76, [%rd14+10240];
	cvt.rn.f32.s32 	%f78, %r76;
	ld.global.u32 	%r77, [%rd14+12288];
	cvt.rn.f32.s32 	%f79, %r77;
	ld.global.u32 	%r78, [%rd14+14336];
	cvt.rn.f32.s32 	%f80, %r78;
	ld.global.u32 	%r79, [%rd14+16384];
	cvt.rn.f32.s32 	%f81, %r79;
	ld.global.u32 	%r80, [%rd14+18432];
	cvt.rn.f32.s32 	%f82, %r80;
	ld.global.u32 	%r81, [%rd14+20480];
	cvt.rn.f32.s32 	%f83, %r81;
	ld.global.u32 	%r82, [%rd14+22528];
	cvt.rn.f32.s32 	%f84, %r82;
	ld.global.u32 	%r83, [%rd14+24576];
	cvt.rn.f32.s32 	%f85, %r83;
	ld.global.u32 	%r84, [%rd14+26624];
	cvt.rn.f32.s32 	%f86, %r84;
	ld.global.u32 	%r85, [%rd14+28672];
	cvt.rn.f32.s32 	%f87, %r85;
	ld.global.u32 	%r86, [%rd14+30720];
	cvt.rn.f32.s32 	%f88, %r86;
	add.f32 	%f89, %f382, %f73;
	add.f32 	%f90, %f74, %f75;
	add.f32 	%f91, %f76, %f77;
	add.f32 	%f92, %f78, %f79;
	add.f32 	%f93, %f80, %f81;
	add.f32 	%f94, %f82, %f83;
	add.f32 	%f95, %f84, %f85;
	add.f32 	%f96, %f86, %f87;
	add.f32 	%f97, %f89, %f90;
	add.f32 	%f98, %f91, %f92;
	add.f32 	%f99, %f93, %f94;
	add.f32 	%f100, %f95, %f96;
	add.f32 	%f101, %f97, %f98;
	add.f32 	%f102, %f99, %f100;
	add.f32 	%f103, %f101, %f102;
	add.f32 	%f382, %f103, %f88;
	sub.s32 	%r87, %r51, %r293;
	setp.lt.u32 	%p4, %r87, 8192;
	@%p4 bra 	$L__BB11_46;
	add.s32 	%r293, %r293, 8192;
	setp.le.u32 	%p5, %r293, %r22;
	@%p5 bra 	$L__BB11_30;
$L__BB11_32:
	setp.le.u32 	%p6, %r51, %r293;
	sub.s32 	%r88, %r51, %r293;
	setp.ge.s32 	%p7, %r21, %r88;
	or.pred  	%p8, %p6, %p7;
	@%p8 bra 	$L__BB11_46;
	not.b32 	%r90, %r21;
	add.s32 	%r91, %r51, %r90;
	sub.s32 	%r92, %r91, %r293;
	shr.u32 	%r93, %r92, 9;
	add.s32 	%r26, %r93, 1;
	and.b32  	%r27, %r26, 15;
	setp.lt.u32 	%p9, %r92, 7680;
	mov.u32 	%r298, %r21;
	@%p9 bra 	$L__BB11_37;
	or.b32  	%r296, %r21, 4096;
	add.s32 	%r295, %r21, %r293;
	and.b32  	%r94, %r26, 16777200;
	neg.s32 	%r294, %r94;
$L__BB11_35:
	.pragma "nounroll";
	mul.wide.u32 	%rd15, %r295, 4;
	add.s64 	%rd16, %rd2, %rd15;
	ld.global.u32 	%r95, [%rd16];
	cvt.rn.f32.s32 	%f105, %r95;
	add.f32 	%f106, %f382, %f105;
	add.s32 	%r96, %r295, 512;
	mul.wide.u32 	%rd17, %r96, 4;
	add.s64 	%rd18, %rd2, %rd17;
	ld.global.u32 	%r97, [%rd18];
	cvt.rn.f32.s32 	%f107, %r97;
	add.f32 	%f108, %f106, %f107;
	add.s32 	%r98, %r295, 1024;
	mul.wide.u32 	%rd19, %r98, 4;
	add.s64 	%rd20, %rd2, %rd19;
	ld.global.u32 	%r99, [%rd20];
	cvt.rn.f32.s32 	%f109, %r99;
	add.f32 	%f110, %f108, %f109;
	add.s32 	%r100, %r295, 1536;
	mul.wide.u32 	%rd21, %r100, 4;
	add.s64 	%rd22, %rd2, %rd21;
	ld.global.u32 	%r101, [%rd22];
	cvt.rn.f32.s32 	%f111, %r101;
	add.f32 	%f112, %f110, %f111;
	add.s32 	%r102, %r295, 2048;
	mul.wide.u32 	%rd23, %r102, 4;
	add.s64 	%rd24, %rd2, %rd23;
	ld.global.u32 	%r103, [%rd24];
	cvt.rn.f32.s32 	%f113, %r103;
	add.f32 	%f114, %f112, %f113;
	add.s32 	%r104, %r295, 2560;
	mul.wide.u32 	%rd25, %r104, 4;
	add.s64 	%rd26, %rd2, %rd25;
	ld.global.u32 	%r105, [%rd26];
	cvt.rn.f32.s32 	%f115, %r105;
	add.f32 	%f116, %f114, %f115;
	add.s32 	%r106, %r295, 3072;
	mul.wide.u32 	%rd27, %r106, 4;
	add.s64 	%rd28, %rd2, %rd27;
	ld.global.u32 	%r107, [%rd28];
	cvt.rn.f32.s32 	%f117, %r107;
	add.f32 	%f118, %f116, %f117;
	add.s32 	%r108, %r295, 3584;
	mul.wide.u32 	%rd29, %r108, 4;
	add.s64 	%rd30, %rd2, %rd29;
	ld.global.u32 	%r109, [%rd30];
	cvt.rn.f32.s32 	%f119, %r109;
	add.f32 	%f120, %f118, %f119;
	add.s32 	%r110, %r295, 4096;
	mul.wide.u32 	%rd31, %r110, 4;
	add.s64 	%rd32, %rd2, %rd31;
	ld.global.u32 	%r111, [%rd32];
	cvt.rn.f32.s32 	%f121, %r111;
	add.f32 	%f122, %f120, %f121;
	add.s32 	%r112, %r295, 4608;
	mul.wide.u32 	%rd33, %r112, 4;
	add.s64 	%rd34, %rd2, %rd33;
	ld.global.u32 	%r113, [%rd34];
	cvt.rn.f32.s32 	%f123, %r113;
	add.f32 	%f124, %f122, %f123;
	add.s32 	%r114, %r295, 5120;
	mul.wide.u32 	%rd35, %r114, 4;
	add.s64 	%rd36, %rd2, %rd35;
	ld.global.u32 	%r115, [%rd36];
	cvt.rn.f32.s32 	%f125, %r115;
	add.f32 	%f126, %f124, %f125;
	add.s32 	%r116, %r295, 5632;
	mul.wide.u32 	%rd37, %r116, 4;
	add.s64 	%rd38, %rd2, %rd37;
	ld.global.u32 	%r117, [%rd38];
	cvt.rn.f32.s32 	%f127, %r117;
	add.f32 	%f128, %f126, %f127;
	add.s32 	%r118, %r295, 6144;
	mul.wide.u32 	%rd39, %r118, 4;
	add.s64 	%rd40, %rd2, %rd39;
	ld.global.u32 	%r119, [%rd40];
	cvt.rn.f32.s32 	%f129, %r119;
	add.f32 	%f130, %f128, %f129;
	add.s32 	%r120, %r295, 6656;
	mul.wide.u32 	%rd41, %r120, 4;
	add.s64 	%rd42, %rd2, %rd41;
	ld.global.u32 	%r121, [%rd42];
	cvt.rn.f32.s32 	%f131, %r121;
	add.f32 	%f132, %f130, %f131;
	add.s32 	%r122, %r295, 7168;
	mul.wide.u32 	%rd43, %r122, 4;
	add.s64 	%rd44, %rd2, %rd43;
	ld.global.u32 	%r123, [%rd44];
	cvt.rn.f32.s32 	%f133, %r123;
	add.f32 	%f134, %f132, %f133;
	add.s32 	%r124, %r295, 7680;
	mul.wide.u32 	%rd45, %r124, 4;
	add.s64 	%rd46, %rd2, %rd45;
	ld.global.u32 	%r125, [%rd46];
	cvt.rn.f32.s32 	%f135, %r125;
	add.f32 	%f382, %f134, %f135;
	add.s32 	%r296, %r296, 8192;
	add.s32 	%r295, %r295, 8192;
	add.s32 	%r294, %r294, 16;
	setp.ne.s32 	%p10, %r294, 0;
	@%p10 bra 	$L__BB11_35;
	add.s32 	%r298, %r296, -4096;
$L__BB11_37:
	setp.eq.s32 	%p11, %r27, 0;
	@%p11 bra 	$L__BB11_46;
	and.b32  	%r39, %r26, 7;
	setp.lt.u32 	%p12, %r27, 8;
	@%p12 bra 	$L__BB11_40;
	add.s32 	%r126, %r298, %r293;
	mul.wide.u32 	%rd47, %r126, 4;
	add.s64 	%rd48, %rd2, %rd47;
	ld.global.u32 	%r127, [%rd48];
	cvt.rn.f32.s32 	%f137, %r127;
	add.f32 	%f138, %f382, %f137;
	add.s32 	%r128, %r126, 512;
	mul.wide.u32 	%rd49, %r128, 4;
	add.s64 	%rd50, %rd2, %rd49;
	ld.global.u32 	%r129, [%rd50];
	cvt.rn.f32.s32 	%f139, %r129;
	add.f32 	%f140, %f138, %f139;
	add.s32 	%r130, %r126, 1024;
	mul.wide.u32 	%rd51, %r130, 4;
	add.s64 	%rd52, %rd2, %rd51;
	ld.global.u32 	%r131, [%rd52];
	cvt.rn.f32.s32 	%f141, %r131;
	add.f32 	%f142, %f140, %f141;
	add.s32 	%r132, %r126, 1536;
	mul.wide.u32 	%rd53, %r132, 4;
	add.s64 	%rd54, %rd2, %rd53;
	ld.global.u32 	%r133, [%rd54];
	cvt.rn.f32.s32 	%f143, %r133;
	add.f32 	%f144, %f142, %f143;
	add.s32 	%r134, %r126, 2048;
	mul.wide.u32 	%rd55, %r134, 4;
	add.s64 	%rd56, %rd2, %rd55;
	ld.global.u32 	%r135, [%rd56];
	cvt.rn.f32.s32 	%f145, %r135;
	add.f32 	%f146, %f144, %f145;
	add.s32 	%r136, %r126, 2560;
	mul.wide.u32 	%rd57, %r136, 4;
	add.s64 	%rd58, %rd2, %rd57;
	ld.global.u32 	%r137, [%rd58];
	cvt.rn.f32.s32 	%f147, %r137;
	add.f32 	%f148, %f146, %f147;
	add.s32 	%r138, %r126, 3072;
	mul.wide.u32 	%rd59, %r138, 4;
	add.s64 	%rd60, %rd2, %rd59;
	ld.global.u32 	%r139, [%rd60];
	cvt.rn.f32.s32 	%f149, %r139;
	add.f32 	%f150, %f148, %f149;
	add.s32 	%r140, %r126, 3584;
	mul.wide.u32 	%rd61, %r140, 4;
	add.s64 	%rd62, %rd2, %rd61;
	ld.global.u32 	%r141, [%rd62];
	cvt.rn.f32.s32 	%f151, %r141;
	add.f32 	%f382, %f150, %f151;
	add.s32 	%r298, %r298, 4096;
$L__BB11_40:
	setp.eq.s32 	%p13, %r39, 0;
	@%p13 bra 	$L__BB11_46;
	and.b32  	%r42, %r26, 3;
	setp.lt.u32 	%p14, %r39, 4;
	@%p14 bra 	$L__BB11_43;
	add.s32 	%r142, %r298, %r293;
	mul.wide.u32 	%rd63, %r142, 4;
	add.s64 	%rd64, %rd2, %rd63;
	ld.global.u32 	%r143, [%rd64];
	cvt.rn.f32.s32 	%f153, %r143;
	add.f32 	%f154, %f382, %f153;
	add.s32 	%r144, %r142, 512;
	mul.wide.u32 	%rd65, %r144, 4;
	add.s64 	%rd66, %rd2, %rd65;
	ld.global.u32 	%r145, [%rd66];
	cvt.rn.f32.s32 	%f155, %r145;
	add.f32 	%f156, %f154, %f155;
	add.s32 	%r146, %r142, 1024;
	mul.wide.u32 	%rd67, %r146, 4;
	add.s64 	%rd68, %rd2, %rd67;
	ld.global.u32 	%r147, [%rd68];
	cvt.rn.f32.s32 	%f157, %r147;
	add.f32 	%f158, %f156, %f157;
	add.s32 	%r148, %r142, 1536;
	mul.wide.u32 	%rd69, %r148, 4;
	add.s64 	%rd70, %rd2, %rd69;
	ld.global.u32 	%r149, [%rd70];
	cvt.rn.f32.s32 	%f159, %r149;
	add.f32 	%f382, %f158, %f159;
	add.s32 	%r298, %r298, 2048;
$L__BB11_43:
	setp.eq.s32 	%p15, %r42, 0;
	@%p15 bra 	$L__BB11_46;
	add.s32 	%r301, %r298, %r293;
	neg.s32 	%r300, %r42;
$L__BB11_45:
	.pragma "nounroll";
	mul.wide.u32 	%rd71, %r301, 4;
	add.s64 	%rd72, %rd2, %rd71;
	ld.global.u32 	%r150, [%rd72];
	cvt.rn.f32.s32 	%f160, %r150;
	add.f32 	%f382, %f382, %f160;
	add.s32 	%r301, %r301, 512;
	add.s32 	%r300, %r300, 1;
	setp.ne.s32 	%p16, %r300, 0;
	@%p16 bra 	$L__BB11_45;
$L__BB11_46:
	// begin inline asm
	mov.u32 %r151, %laneid;
	// end inline asm
	mov.b32 	%r153, %f382;
	mov.b32 	%r154, 1;
	mov.b32 	%r175, 31;
	mov.b32 	%r176, -1;
	// begin inline asm
	shfl.sync.down.b32 %r152, %r153, %r154, %r175, %r176;
	// end inline asm
	setp.gt.s32 	%p17, %r151, 30;
	mov.b32 	%f161, %r152;
	add.f32 	%f162, %f382, %f161;
	selp.f32 	%f163, %f382, %f162, %p17;
	mov.b32 	%r158, %f163;
	mov.b32 	%r159, 2;
	// begin inline asm
	shfl.sync.down.b32 %r157, %r158, %r159, %r175, %r176;
	// end inline asm
	setp.gt.s32 	%p18, %r151, 29;
	mov.b32 	%f164, %r157;
	add.f32 	%f165, %f163, %f164;
	selp.f32 	%f166, %f163, %f165, %p18;
	mov.b32 	%r163, %f166;
	mov.b32 	%r164, 4;
	// begin inline asm
	shfl.sync.down.b32 %r162, %r163, %r164, %r175, %r176;
	// end inline asm
	setp.gt.s32 	%p19, %r151, 27;
	mov.b32 	%f167, %r162;
	add.f32 	%f168, %f166, %f167;
	selp.f32 	%f169, %f166, %f168, %p19;
	mov.b32 	%r168, %f169;
	mov.b32 	%r169, 8;
	// begin inline asm
	shfl.sync.down.b32 %r167, %r168, %r169, %r175, %r176;
	// end inline asm
	setp.gt.s32 	%p20, %r151, 23;
	mov.b32 	%f170, %r167;
	add.f32 	%f171, %f169, %f170;
	selp.f32 	%f172, %f169, %f171, %p20;
	mov.b32 	%r173, %f172;
	mov.b32 	%r174, 16;
	// begin inline asm
	shfl.sync.down.b32 %r172, %r173, %r174, %r175, %r176;
	// end inline asm
	setp.gt.s32 	%p21, %r151, 15;
	mov.b32 	%f173, %r172;
	add.f32 	%f38, %f172, %f173;
	selp.f32 	%f383, %f172, %f38, %p21;
	setp.ne.s32 	%p22, %r151, 0;
	@%p22 bra 	$L__BB11_48;
	shr.u32 	%r177, %r21, 3;
	and.b32  	%r178, %r177, 124;
	mov.u32 	%r179, _ZZN3cub18CUB_300001_SM_10006detail6reduce28DeviceReduceSingleTileKernelINS2_10policy_hubIfjN4cuda3std3__44plusIfEEE10Policy1000EN6thrust24THRUST_300001_SM_1000_NS6detail15normal_iteratorINSD_10device_ptrIiEEEEPfjS9_ffNS7_10__identityEEEvT0_T1_T2_T3_T4_T6_E12temp_storage;
	add.s32 	%r180, %r179, %r178;
	st.shared.f32 	[%r180+16], %f38;
$L__BB11_48:
	bar.sync 	0;
	setp.ne.s32 	%p23, %r21, 0;
	@%p23 bra 	$L__BB11_50;
	ld.shared.f32 	%f174, [_ZZN3cub18CUB_300001_SM_10006detail6reduce28DeviceReduceSingleTileKernelINS2_10policy_hubIfjN4cuda3std3__44plusIfEEE10Policy1000EN6thrust24THRUST_300001_SM_1000_NS6detail15normal_iteratorINSD_10device_ptrIiEEEEPfjS9_ffNS7_10__identityEEEvT0_T1_T2_T3_T4_T6_E12temp_storage+20];
	add.f32 	%f175, %f383, %f174;
	ld.shared.f32 	%f176, [_ZZN3cub18CUB_300001_SM_10006detail6reduce28DeviceReduceSingleTileKernelINS2_10policy_hubIfjN4cuda3std3__44plusIfEEE10Policy1000EN6thrust24THRUST_300001_SM_1000_NS6detail15normal_iteratorINSD_10device_ptrIiEEEEPfjS9_ffNS7_10__identityEEEvT0_T1_T2_T3_T4_T6_E12temp_storage+24];
	add.f32 	%f177, %f175, %f176;
	ld.shared.f32 	%f178, [_ZZN3cub18CUB_300001_SM_10006detail6reduce28DeviceReduceSingleTileKernelINS2_10policy_hubIfjN4cuda3std3__44plusIfEEE10Policy1000EN6thrust24THRUST_300001_SM_1000_NS6detail15normal_iteratorINSD_10device_ptrIiEEEEPfjS9_ffNS7_10__identityEEEvT0_T1_T2_T3_T4_T6_E12temp_storage+28];
	add.f32 	%f179, %f177, %f178;
	ld.shared.f32 	%f180, [_ZZN3cub18CUB_300001_SM_10006detail6reduce28DeviceReduceSingleTileKernelINS2_10policy_hubIfjN4cuda3std3__44plusIfEEE10Policy1000EN6thrust24THRUST_300001_SM_1000_NS6detail15normal_iteratorINSD_10device_ptrIiEEEEPfjS9_ffNS7_10__identityEEEvT0_T1_T2_T3_T4_T6_E12temp_storage+32];
	add.f32 	%f181, %f179, %f180;
	ld.shared.f32 	%f182, [_ZZN3cub18CUB_300001_SM_10006detail6reduce28DeviceReduceSingleTileKernelINS2_10policy_hubIfjN4cuda3std3__44plusIfEEE10Policy1000EN6thrust24THRUST_300001_SM_1000_NS6detail15normal_iteratorINSD_10device_ptrIiEEEEPfjS9_ffNS7_10__identityEEEvT0_T1_T2_T3_T4_T6_E12temp_storage+36];
	add.f32 	%f183, %f181, %f182;
	ld.shared.f32 	%f184, [_ZZN3cub18CUB_300001_SM_10006detail6reduce28DeviceReduceSingleTileKernelINS2_10policy_hubIfjN4cuda3std3__44plusIfEEE10Policy1000EN6thrust24THRUST_300001_SM_1000_NS6detail15normal_iteratorINSD_10device_ptrIiEEEEPfjS9_ffNS7_10__identityEEEvT0_T1_T2_T3_T4_T6_E12temp_storage+40];
	add.f32 	%f185, %f183, %f184;
	ld.shared.f32 	%f186, [_ZZN3cub18CUB_300001_SM_10006detail6reduce28DeviceReduceSingleTileKernelINS2_10policy_hubIfjN4cuda3std3__44plusIfEEE10Policy1000EN6thrust24THRUST_300001_SM_1000_NS6detail15normal_iteratorINSD_10device_ptrIiEEEEPfjS9_ffNS7_10__identityEEEvT0_T1_T2_T3_T4_T6_E12temp_storage+44];
	add.f32 	%f187, %f185, %f186;
	ld.shared.f32 	%f188, [_ZZN3cub18CUB_300001_SM_10006detail6reduce28DeviceReduceSingleTileKernelINS2_10policy_hubIfjN4cuda3std3__44plusIfEEE10Policy1000EN6thrust24THRUST_300001_SM_1000_NS6detail15normal_iteratorINSD_10device_ptrIiEEEEPfjS9_ffNS7_10__identityEEEvT0_T1_T2_T3_T4_T6_E12temp_storage+48];
	add.f32 	%f189, %f187, %f188;
	ld.shared.f32 	%f190, [_ZZN3cub18CUB_300001_SM_10006detail6reduce28DeviceReduceSingleTileKernelINS2_10policy_hubIfjN4cuda3std3__44plusIfEEE10Policy1000EN6thrust24THRUST_300001_SM_1000_NS6detail15normal_iteratorINSD_10device_ptrIiEEEEPfjS9_ffNS7_10__identityEEEvT0_T1_T2_T3_T4_T6_E12temp_storage+52];
	add.f32 	%f191, %f189, %f190;
	ld.shared.f32 	%f192, [_ZZN3cub18CUB_300001_SM_10006detail6reduce28DeviceReduceSingleTileKernelINS2_10policy_hubIfjN4cuda3std3__44plusIfEEE10Policy1000EN6thrust24THRUST_300001_SM_1000_NS6detail15normal_iteratorINSD_10device_ptrIiEEEEPfjS9_ffNS7_10__identityEEEvT0_T1_T2_T3_T4_T6_E12temp_storage+56];
	add.f32 	%f193, %f191, %f192;
	ld.shared.f32 	%f194, [_ZZN3cub18CUB_300001_SM_10006detail6reduce28DeviceReduceSingleTileKernelINS2_10policy_hubIfjN4cuda3std3__44plusIfEEE10Policy1000EN6thrust24THRUST_300001_SM_1000_NS6detail15normal_iteratorINSD_10device_ptrIiEEEEPfjS9_ffNS7_10__identityEEEvT0_T1_T2_T3_T4_T6_E12temp_storage+60];
	add.f32 	%f195, %f193, %f194;
	ld.shared.f32 	%f196, [_ZZN3cub18CUB_300001_SM_10006detail6reduce28DeviceReduceSingleTileKernelINS2_10policy_hubIfjN4cuda3std3__44plusIfEEE10Policy1000EN6thrust24THRUST_300001_SM_1000_NS6detail15normal_iteratorINSD_10device_ptrIiEEEEPfjS9_ffNS7_10__identityEEEvT0_T1_T2_T3_T4_T6_E12temp_storage+64];
	add.f32 	%f197, %f195, %f196;
	ld.shared.f32 	%f198, [_ZZN3cub18CUB_300001_SM_10006detail6reduce28DeviceReduceSingleTileKernelINS2_10policy_hubIfjN4cuda3std3__44plusIfEEE10Policy1000EN6thrust24THRUST_300001_SM_1000_NS6detail15normal_iteratorINSD_10device_ptrIiEEEEPfjS9_ffNS7_10__identityEEEvT0_T1_T2_T3_T4_T6_E12temp_storage+68];
	add.f32 	%f199, %f197, %f198;
	ld.shared.f32 	%f200, [_ZZN3cub18CUB_300001_SM_10006detail6reduce28DeviceReduceSingleTileKernelINS2_10policy_hubIfjN4cuda3std3__44plusIfEEE10Policy1000EN6thrust24THRUST_300001_SM_1000_NS6detail15normal_iteratorINSD_10device_ptrIiEEEEPfjS9_ffNS7_10__identityEEEvT0_T1_T2_T3_T4_T6_E12temp_storage+72];
	add.f32 	%f201, %f199, %f200;
	ld.shared.f32 	%f202, [_ZZN3cub18CUB_300001_SM_10006detail6reduce28DeviceReduceSingleTileKernelINS2_10policy_hubIfjN4cuda3std3__44plusIfEEE10Policy1000EN6thrust24THRUST_300001_SM_1000_NS6detail15normal_iteratorINSD_10device_ptrIiEEEEPfjS9_ffNS7_10__identityEEEvT0_T1_T2_T3_T4_T6_E12temp_storage+76];
	add.f32 	%f383, %f201, %f202;
$L__BB11_50:
	mov.u32 	%r283, %tid.x;
	setp.ne.s32 	%p65, %r283, 0;
	@%p65 bra 	$L__BB11_52;
	add.f32 	%f361, %f42, %f383;
	st.global.f32 	[%rd1], %f361;
$L__BB11_52:
	ret;

}
	// .globl	_ZN3cub18CUB_300001_SM_10006detail6reduce18DeviceReduceKernelINS2_10policy_hubIfjN4cuda3std3__44plusIfEEE10Policy1000EN6thrust24THRUST_300001_SM_1000_NS6detail15normal_iteratorINSD_10device_ptrIiEEEEjS9_fNS7_10__identityEEEvT0_PT3_T1_NS0_13GridEvenShareISN_EET2_T4_
.visible .entry _ZN3cub18CUB_300001_SM_10006detail6reduce18DeviceReduceKernelINS2_10policy_hubIfjN4cuda3std3__44plusIfEEE10Policy1000EN6thrust24THRUST_300001_SM_1000_NS6detail15normal_iteratorINSD_10device_ptrIiEEEEjS9_fNS7_10__identityEEEvT0_PT3_T1_NS0_13GridEvenShareISN_EET2_T4_(
	.param .align 8 .b8 _ZN3cub18CUB_300001_SM_10006detail6reduce18DeviceReduceKernelINS2_10policy_hubIfjN4cuda3std3__44plusIfEEE10Policy1000EN6thrust24THRUST_300001_SM_1000_NS6detail15normal_iteratorINSD_10device_ptrIiEEEEjS9_fNS7_10__identityEEEvT0_PT3_T1_NS0_13GridEvenShareISN_EET2_T4__param_0[8],
	.param .u64 .ptr .align 1 _ZN3cub18CUB_300001_SM_10006detail6reduce18DeviceReduceKernelINS2_10policy_hubIfjN4cuda3std3__44plusIfEEE10Policy1000EN6thrust24THRUST_300001_SM_1000_NS6detail15normal_iteratorINSD_10device_ptrIiEEEEjS9_fNS7_10__identityEEEvT0_PT3_T1_NS0_13GridEvenShareISN_EET2_T4__param_1,
	.param .u32 _ZN3cub18CUB_300001_SM_10006detail6reduce18DeviceReduceKernelINS2_10policy_hubIfjN4cuda3std3__44plusIfEEE10Policy1000EN6thrust24THRUST_300001_SM_1000_NS6detail15normal_iteratorINSD_10device_ptrIiEEEEjS9_fNS7_10__identityEEEvT0_PT3_T1_NS0_13GridEvenShareISN_EET2_T4__param_2,
	.param .align 4 .b8 _ZN3cub18CUB_300001_SM_10006detail6reduce18DeviceReduceKernelINS2_10policy_hubIfjN4cuda3std3__44plusIfEEE10Policy1000EN6thrust24THRUST_300001_SM_1000_NS6detail15normal_iteratorINSD_10device_ptrIiEEEEjS9_fNS7_10__identityEEEvT0_PT3_T1_NS0_13GridEvenShareISN_EET2_T4__param_3[40],
	.param .align 1 .b8 _ZN3cub18CUB_300001_SM_10006detail6reduce18DeviceReduceKernelINS2_10policy_hubIfjN4cuda3std3__44plusIfEEE10Policy1000EN6thrust24THRUST_300001_SM_1000_NS6detail15normal_iteratorINSD_10device_ptrIiEEEEjS9_fNS7_10__identityEEEvT0_PT3_T1_NS0_13GridEvenShareISN_EET2_T4__param_4[1],
	.param .align 1 .b8 _ZN3cub18CUB_300001_SM_10006detail6reduce18DeviceReduceKernelINS2_10policy_hubIfjN4cuda3std3__44plusIfEEE10Policy1000EN6thrust24THRUST_300001_SM_1000_NS6detail15normal_iteratorINSD_10device_ptrIiEEEEjS9_fNS7_10__identityEEEvT0_PT3_T1_NS0_13GridEvenShareISN_EET2_T4__param_5[1]
)
.maxntid 512
{
	.reg .pred 	%p<65>;
	.reg .b16 	%rs<4>;
	.reg .b32 	%r<370>;
	.reg .b32 	%f<380>;
	.reg .b64 	%rd<130>;
	// demoted variable
	.shared .align 4 .b8 _ZZN3cub18CUB_300001_SM_10006detail6reduce18DeviceReduceKernelINS2_10policy_hubIfjN4cuda3std3__44plusIfEEE10Policy1000EN6thrust24THRUST_300001_SM_1000_NS6detail15normal_iteratorINSD_10device_ptrIiEEEEjS9_fNS7_10__identityEEEvT0_PT3_T1_NS0_13GridEvenShareISN_EET2_T4_E12temp_storage[84];
	ld.param.u32 	%r1, [_ZN3cub18CUB_300001_SM_10006detail6reduce18DeviceReduceKernelINS2_10policy_hubIfjN4cuda3std3__44plusIfEEE10Policy1000EN6thrust24THRUST_300001_SM_1000_NS6detail15normal_iteratorINSD_10device_ptrIiEEEEjS9_fNS7_10__identityEEEvT0_PT3_T1_NS0_13GridEvenShareISN_EET2_T4__param_3+20];
	ld.param.u32 	%r2, [_ZN3cub18CUB_300001_SM_10006detail6reduce18DeviceReduceKernelINS2_10policy_hubIfjN4cuda3std3__44plusIfEEE10Policy1000EN6thrust24THRUST_300001_SM_1000_NS6detail15normal_iteratorINSD_10device_ptrIiEEEEjS9_fNS7_10__identityEEEvT0_PT3_T1_NS0_13GridEvenShareISN_EET2_T4__param_3+24];
	ld.param.u64 	%rd3, [_ZN3cub18CUB_300001_SM_10006detail6reduce18DeviceReduceKernelINS2_10policy_hubIfjN4cuda3std3__44plusIfEEE10Policy1000EN6thrust24THRUST_300001_SM_1000_NS6detail15normal_iteratorINSD_10device_ptrIiEEEEjS9_fNS7_10__identityEEEvT0_PT3_T1_NS0_13GridEvenShareISN_EET2_T4__param_0];
	cvta.to.global.u64 	%rd1, %rd3;
	mov.u32 	%r3, %ctaid.x;
	shl.b32 	%r4, %r2, 13;
	shl.b32 	%r361, %r3, 13;
	sub.s32 	%r6, %r1, %r361;
	setp.gt.u32 	%p1, %r6, 8191;
	@%p1 bra 	$L__BB12_26;
	mov.u32 	%r7, %tid.x;
	setp.ge.u32 	%p23, %r7, %r6;
	mov.f32 	%f368, 0f00000000;
	mov.u32 	%r352, %r7;
	@%p23 bra 	$L__BB12_3;
	add.s32 	%r216, %r361, %r7;
	mul.wide.u32 	%rd66, %r216, 4;
	add.s64 	%rd67, %rd1, %rd66;
	ld.global.u32 	%r217, [%rd67];
	cvt.rn.f32.s32 	%f368, %r217;
	add.s32 	%r352, %r7, 512;
$L__BB12_3:
	setp.ge.u32 	%p24, %r352, %r6;
	@%p24 bra 	$L__BB12_17;
	not.b32 	%r218, %r352;
	add.s32 	%r219, %r1, %r218;
	sub.s32 	%r220, %r219, %r361;
	shr.u32 	%r221, %r220, 9;
	add.s32 	%r10, %r221, 1;
	and.b32  	%r11, %r10, 15;
	setp.lt.u32 	%p25, %r220, 7680;
	@%p25 bra 	$L__BB12_8;
	or.b32  	%r351, %r352, 4096;
	add.s32 	%r350, %r352, %r361;
	and.b32  	%r222, %r10, 16777200;
	neg.s32 	%r349, %r222;
$L__BB12_6:
	.pragma "nounroll";
	mul.wide.u32 	%rd68, %r350, 4;
	add.s64 	%rd69, %rd1, %rd68;
	ld.global.u32 	%r223, [%rd69];
	cvt.rn.f32.s32 	%f203, %r223;
	add.f32 	%f204, %f368, %f203;
	add.s32 	%r224, %r350, 512;
	mul.wide.u32 	%rd70, %r224, 4;
	add.s64 	%rd71, %rd1, %rd70;
	ld.global.u32 	%r225, [%rd71];
	cvt.rn.f32.s32 	%f205, %r225;
	add.f32 	%f206, %f204, %f205;
	add.s32 	%r226, %r350, 1024;
	mul.wide.u32 	%rd72, %r226, 4;
	add.s64 	%rd73, %rd1, %rd72;
	ld.global.u32 	%r227, [%rd73];
	cvt.rn.f32.s32 	%f207, %r227;
	add.f32 	%f208, %f206, %f207;
	add.s32 	%r228, %r350, 1536;
	mul.wide.u32 	%rd74, %r228, 4;
	add.s64 	%rd75, %rd1, %rd74;
	ld.global.u32 	%r229, [%rd75];
	cvt.rn.f32.s32 	%f209, %r229;
	add.f32 	%f210, %f208, %f209;
	add.s32 	%r230, %r350, 2048;
	mul.wide.u32 	%rd76, %r230, 4;
	add.s64 	%rd77, %rd1, %rd76;
	ld.global.u32 	%r231, [%rd77];
	cvt.rn.f32.s32 	%f211, %r231;
	add.f32 	%f212, %f210, %f211;
	add.s32 	%r232, %r350, 2560;
	mul.wide.u32 	%rd78, %r232, 4;
	add.s64 	%rd79, %rd1, %rd78;
	ld.global.u32 	%r233, [%rd79];
	cvt.rn.f32.s32 	%f213, %r233;
	add.f32 	%f214, %f212, %f213;
	add.s32 	%r234, %r350, 3072;
	mul.wide.u32 	%rd80, %r234, 4;
	add.s64 	%rd81, %rd1, %rd80;
	ld.global.u32 	%r235, [%rd81];
	cvt.rn.f32.s32 	%f215, %r235;
	add.f32 	%f216, %f214, %f215;
	add.s32 	%r236, %r350, 3584;
	mul.wide.u32 	%rd82, %r236, 4;
	add.s64 	%rd83, %rd1, %rd82;
	ld.global.u32 	%r237, [%rd83];
	cvt.rn.f32.s32 	%f217, %r237;
	add.f32 	%f218, %f216, %f217;
	add.s32 	%r238, %r350, 4096;
	mul.wide.u32 	%rd84, %r238, 4;
	add.s64 	%rd85, %rd1, %rd84;
	ld.global.u32 	%r239, [%rd85];
	cvt.rn.f32.s32 	%f219, %r239;
	add.f32 	%f220, %f218, %f219;
	add.s32 	%r240, %r350, 4608;
	mul.wide.u32 	%rd86, %r240, 4;
	add.s64 	%rd87, %rd1, %rd86;
	ld.global.u32 	%r241, [%rd87];
	cvt.rn.f32.s32 	%f221, %r241;
	add.f32 	%f222, %f220, %f221;
	add.s32 	%r242, %r350, 5120;
	mul.wide.u32 	%rd88, %r242, 4;
	add.s64 	%rd89, %rd1, %rd88;
	ld.global.u32 	%r243, [%rd89];
	cvt.rn.f32.s32 	%f223, %r243;
	add.f32 	%f224, %f222, %f223;
	add.s32 	%r244, %r350, 5632;
	mul.wide.u32 	%rd90, %r244, 4;
	add.s64 	%rd91, %rd1, %rd90;
	ld.global.u32 	%r245, [%rd91];
	cvt.rn.f32.s32 	%f225, %r245;
	add.f32 	%f226, %f224, %f225;
	add.s32 	%r246, %r350, 6144;
	mul.wide.u32 	%rd92, %r246, 4;
	add.s64 	%rd93, %rd1, %rd92;
	ld.global.u32 	%r247, [%rd93];
	cvt.rn.f32.s32 	%f227, %r247;
	add.f32 	%f228, %f226, %f227;
	add.s32 	%r248, %r350, 6656;
	mul.wide.u32 	%rd94, %r248, 4;
	add.s64 	%rd95, %rd1, %rd94;
	ld.global.u32 	%r249, [%rd95];
	cvt.rn.f32.s32 	%f229, %r249;
	add.f32 	%f230, %f228, %f229;
	add.s32 	%r250, %r350, 7168;
	mul.wide.u32 	%rd96, %r250, 4;
	add.s64 	%rd97, %rd1, %rd96;
	ld.global.u32 	%r251, [%rd97];
	cvt.rn.f32.s32 	%f231, %r251;
	add.f32 	%f232, %f230, %f231;
	add.s32 	%r252, %r350, 7680;
	mul.wide.u32 	%rd98, %r252, 4;
	add.s64 	%rd99, %rd1, %rd98;
	ld.global.u32 	%r253, [%rd99];
	cvt.rn.f32.s32 	%f233, %r253;
	add.f32 	%f368, %f232, %f233;
	add.s32 	%r351, %r351, 8192;
	add.s32 	%r350, %r350, 8192;
	add.s32 	%r349, %r349, 16;
	setp.ne.s32 	%p26, %r349, 0;
	@%p26 bra 	$L__BB12_6;
	add.s32 	%r352, %r351, -4096;
$L__BB12_8:
	setp.eq.s32 	%p27, %r11, 0;
	@%p27 bra 	$L__BB12_17;
	and.b32  	%r23, %r10, 7;
	setp.lt.u32 	%p28, %r11, 8;
	@%p28 bra 	$L__BB12_11;
	add.s32 	%r254, %r361, %r352;
	mul.wide.u32 	%rd100, %r254, 4;
	add.s64 	%rd101, %rd1, %rd100;
	ld.global.u32 	%r255, [%rd101];
	cvt.rn.f32.s32 	%f235, %r255;
	add.f32 	%f236, %f368, %f235;
	add.s32 	%r256, %r254, 512;
	mul.wide.u32 	%rd102, %r256, 4;
	add.s64 	%rd103, %rd1, %rd102;
	ld.global.u32 	%r257, [%rd103];
	cvt.rn.f32.s32 	%f237, %r257;
	add.f32 	%f238, %f236, %f237;
	add.s32 	%r258, %r254, 1024;
	mul.wide.u32 	%rd104, %r258, 4;
	add.s64 	%rd105, %rd1, %rd104;
	ld.global.u32 	%r259, [%rd105];
	cvt.rn.f32.s32 	%f239, %r259;
	add.f32 	%f240, %f238, %f239;
	add.s32 	%r260, %r254, 1536;
	mul.wide.u32 	%rd106, %r260, 4;
	add.s64 	%rd107, %rd1, %rd106;
	ld.global.u32 	%r261, [%rd107];
	cvt.rn.f32.s32 	%f241, %r261;
	add.f32 	%f242, %f240, %f241;
	add.s32 	%r262, %r254, 2048;
	mul.wide.u32 	%rd108, %r262, 4;
	add.s64 	%rd109, %rd1, %rd108;
	ld.global.u32 	%r263, [%rd109];
	cvt.rn.f32.s32 	%f243, %r263;
	add.f32 	%f244, %f242, %f243;
	add.s32 	%r264, %r254, 2560;
	mul.wide.u32 	%rd110, %r264, 4;
	add.s64 	%rd111, %rd1, %rd110;
	ld.global.u32 	%r265, [%rd111];
	cvt.rn.f32.s32 	%f245, %r265;
	add.f32 	%f246, %f244, %f245;
	add.s32 	%r266, %r254, 3072;
	mul.wide.u32 	%rd112, %r266, 4;
	add.s64 	%rd113, %rd1, %rd112;
	ld.global.u32 	%r267, [%rd113];
	cvt.rn.f32.s32 	%f247, %r267;
	add.f32 	%f248, %f246, %f247;
	add.s32 	%r268, %r254, 3584;
	mul.wide.u32 	%rd114, %r268, 4;
	add.s64 	%rd115, %rd1, %rd114;
	ld.global.u32 	%r269, [%rd115];
	cvt.rn.f32.s32 	%f249, %r269;
	add.f32 	%f368, %f248, %f249;
	add.s32 	%r352, %r352, 4096;
$L__BB12_11:
	setp.eq.s32 	%p29, %r23, 0;
	@%p29 bra 	$L__BB12_17;
	and.b32  	%r26, %r10, 3;
	setp.lt.u32 	%p30, %r23, 4;
	@%p30 bra 	$L__BB12_14;
	add.s32 	%r270, %r361, %r352;
	mul.wide.u32 	%rd116, %r270, 4;
	add.s64 	%rd117, %rd1, %rd116;
	ld.global.u32 	%r271, [%rd117];
	cvt.rn.f32.s32 	%f251, %r271;
	add.f32 	%f252, %f368, %f251;
	add.s32 	%r272, %r270, 512;
	mul.wide.u32 	%rd118, %r272, 4;
	add.s64 	%rd119, %rd1, %rd118;
	ld.global.u32 	%r273, [%rd119];
	cvt.rn.f32.s32 	%f253, %r273;
	add.f32 	%f254, %f252, %f253;
	add.s32 	%r274, %r270, 1024;
	mul.wide.u32 	%rd120, %r274, 4;
	add.s64 	%rd121, %rd1, %rd120;
	ld.global.u32 	%r275, [%rd121];
	cvt.rn.f32.s32 	%f255, %r275;
	add.f32 	%f256, %f254, %f255;
	add.s32 	%r276, %r270, 1536;
	mul.wide.u32 	%rd122, %r276, 4;
	add.s64 	%rd123, %rd1, %rd122;
	ld.global.u32 	%r277, [%rd123];
	cvt.rn.f32.s32 	%f257, %r277;
	add.f32 	%f368, %f256, %f257;
	add.s32 	%r352, %r352, 2048;
$L__BB12_14:
	setp.eq.s32 	%p31, %r26, 0;
	@%p31 bra 	$L__BB12_17;
	add.s32 	%r356, %r352, %r361;
	neg.s32 	%r355, %r26;
$L__BB12_16:
	.pragma "nounroll";
	mul.wide.u32 	%rd124, %r356, 4;
	add.s64 	%rd125, %rd1, %rd124;
	ld.global.u32 	%r278, [%rd125];
	cvt.rn.f32.s32 	%f258, %r278;
	add.f32 	%f368, %f368, %f258;
	add.s32 	%r356, %r356, 512;
	add.s32 	%r355, %r355, 1;
	setp.ne.s32 	%p32, %r355, 0;
	@%p32 bra 	$L__BB12_16;
$L__BB12_17:
	setp.lt.u32 	%p33, %r6, 512;
	@%p33 bra 	$L__BB12_22;
	// begin inline asm
	mov.u32 %r317, %laneid;
	// end inline asm
	mov.b32 	%r319, %f368;
	mov.b32 	%r320, 1;
	mov.b32 	%r341, 31;
	mov.b32 	%r342, -1;
	// begin inline asm
	shfl.sync.down.b32 %r318, %r319, %r320, %r341, %r342;
	// end inline asm
	setp.gt.s32 	%p57, %r317, 30;
	mov.b32 	%f317, %r318;
	add.f32 	%f318, %f368, %f317;
	selp.f32 	%f319, %f368, %f318, %p57;
	mov.b32 	%r324, %f319;
	mov.b32 	%r325, 2;
	// begin inline asm
	shfl.sync.down.b32 %r323, %r324, %r325, %r341, %r342;
	// end inline asm
	setp.gt.s32 	%p58, %r317, 29;
	mov.b32 	%f320, %r323;
	add.f32 	%f321, %f319, %f320;
	selp.f32 	%f322, %f319, %f321, %p58;
	mov.b32 	%r329, %f322;
	mov.b32 	%r330, 4;
	// begin inline asm
	shfl.sync.down.b32 %r328, %r329, %r330, %r341, %r342;
	// end inline asm
	setp.gt.s32 	%p59, %r317, 27;
	mov.b32 	%f323, %r328;
	add.f32 	%f324, %f322, %f323;
	selp.f32 	%f325, %f322, %f324, %p59;
	mov.b32 	%r334, %f325;
	mov.b32 	%r335, 8;
	// begin inline asm
	shfl.sync.down.b32 %r333, %r334, %r335, %r341, %r342;
	// end inline asm
	setp.gt.s32 	%p60, %r317, 23;
	mov.b32 	%f326, %r333;
	add.f32 	%f327, %f325, %f326;
	selp.f32 	%f328, %f325, %f327, %p60;
	mov.b32 	%r339, %f328;
	mov.b32 	%r340, 16;
	// begin inline asm
	shfl.sync.down.b32 %r338, %r339, %r340, %r341, %r342;
	// end inline asm
	setp.gt.s32 	%p61, %r317, 15;
	mov.b32 	%f329, %r338;
	add.f32 	%f16, %f328, %f329;
	selp.f32 	%f379, %f328, %f16, %p61;
	setp.ne.s32 	%p62, %r317, 0;
	@%p62 bra 	$L__BB12_20;
	shr.u32 	%r343, %r7, 3;
	and.b32  	%r344, %r343, 124;
	mov.u32 	%r345, _ZZN3cub18CUB_300001_SM_10006detail6reduce18DeviceReduceKernelINS2_10policy_hubIfjN4cuda3std3__44plusIfEEE10Policy1000EN6thrust24THRUST_300001_SM_1000_NS6detail15normal_iteratorINSD_10device_ptrIiEEEEjS9_fNS7_10__identityEEEvT0_PT3_T1_NS0_13GridEvenShareISN_EET2_T4_E12temp_storage;
	add.s32 	%r346, %r345, %r344;
	st.shared.f32 	[%r346+16], %f16;
$L__BB12_20:
	bar.sync 	0;
	setp.ne.s32 	%p63, %r7, 0;
	@%p63 bra 	$L__BB12_48;
	ld.shared.f32 	%f330, [_ZZN3cub18CUB_300001_SM_10006detail6reduce18DeviceReduceKernelINS2_10policy_hubIfjN4cuda3std3__44plusIfEEE10Policy1000EN6thrust24THRUST_300001_SM_1000_NS6detail15normal_iteratorINSD_10device_ptrIiEEEEjS9_fNS7_10__identityEEEvT0_PT3_T1_NS0_13GridEvenShareISN_EET2_T4_E12temp_storage+20];
	add.f32 	%f331, %f379, %f330;
	ld.shared.f32 	%f332, [_ZZN3cub18CUB_300001_SM_10006detail6reduce18DeviceReduceKernelINS2_10policy_hubIfjN4cuda3std3__44plusIfEEE10Policy1000EN6thrust24THRUST_300001_SM_1000_NS6detail15normal_iteratorINSD_10device_ptrIiEEEEjS9_fNS7_10__identityEEEvT0_PT3_T1_NS0_13GridEvenShareISN_EET2_T4_E12temp_storage+24];
	add.f32 	%f333, %f331, %f332;
	ld.shared.f32 	%f334, [_ZZN3cub18CUB_300001_SM_10006detail6reduce18DeviceReduceKernelINS2_10policy_hubIfjN4cuda3std3__44plusIfEEE10Policy1000EN6thrust24THRUST_300001_SM_1000_NS6detail15normal_iteratorINSD_10device_ptrIiEEEEjS9_fNS7_10__identityEEEvT0_PT3_T1_NS0_13GridEvenShareISN_EET2_T4_E12temp_storage+28];
	add.f32 	%f335, %f333, %f334;
	ld.shared.f32 	%f336, [_ZZN3cub18CUB_300001_SM_10006detail6reduce18DeviceReduceKernelINS2_10policy_hubIfjN4cuda3std3__44plusIfEEE10Policy1000EN6thrust24THRUST_300001_SM_1000_NS6detail15normal_iteratorINSD_10device_ptrIiEEEEjS9_fNS7_10__identityEEEvT0_PT3_T1_NS0_13GridEvenShareISN_EET2_T4_E12temp_storage+32];
	add.f32 	%f337, %f335, %f336;
	ld.shared.f32 	%f338, [_ZZN3cub18CUB_300001_SM_10006detail6reduce18DeviceReduceKernelINS2_10policy_hubIfjN4cuda3std3__44plusIfEEE10Policy1000EN6thrust24THRUST_300001_SM_1000_NS6detail15normal_iteratorINSD_10device_ptrIiEEEEjS9_fNS7_10__identityEEEvT0_PT3_T1_NS0_13GridEvenShareISN_EET2_T4_E12temp_storage+36];
	add.f32 	%f339, %f337, %f338;
	ld.shared.f32 	%f340, [_ZZN3cub18CUB_300001_SM_10006detail6reduce18DeviceReduceKernelINS2_10policy_hubIfjN4cuda3std3__44plusIfEEE10Policy1000EN6thrust24THRUST_300001_SM_1000_NS6detail15normal_iteratorINSD_10device_ptrIiEEEEjS9_fNS7_10__identityEEEvT0_PT3_T1_NS0_13GridEvenShareISN_EET2_T4_E12temp_storage+40];
	add.f32 	%f341, %f339, %f340;
	ld.shared.f32 	%f342, [_ZZN3cub18CUB_300001_SM_10006detail6reduce18DeviceReduceKernelINS2_10policy_hubIfjN4cuda3std3__44plusIfEEE10Policy1000EN6thrust24THRUST_300001_SM_1000_NS6detail15normal_iteratorINSD_10device_ptrIiEEEEjS9_fNS7_10__identityEEEvT0_PT3_T1_NS0_13GridEvenShareISN_EET2_T4_E12temp_storage+44];
	add.f32 	%f343, %f341, %f342;
	ld.shared.f32 	%f344, [_ZZN3cub18CUB_300001_SM_10006detail6reduce18DeviceReduceKernelINS2_10policy_hubIfjN4cuda3std3__44plusIfEEE10Policy1000EN6thrust24THRUST_300001_SM_1000_NS6detail15normal_iteratorINSD_10device_ptrIiEEEEjS9_fNS7_10__identityEEEvT0_PT3_T1_NS0_13GridEvenShareISN_EET2_T4_E12temp_storage+48];
	add.f32 	%f345, %f343, %f344;
	ld.shared.f32 	%f346, [_ZZN3cub18CUB_300001_SM_10006detail6reduce18DeviceReduceKernelINS2_10policy_hubIfjN4cuda3std3__44plusIfEEE10Policy1000EN6thrust24THRUST_300001_SM_1000_NS6detail15normal_iteratorINSD_10device_ptrIiEEEEjS9_fNS7_10__identityEEEvT0_PT3_T1_NS0_13GridEvenShareISN_EET2_T4_E12temp_storage+52];
	add.f32 	%f347, %f345, %f346;
	ld.shared.f32 	%f348, [_ZZN3cub18CUB_300001_SM_10006detail6reduce18DeviceReduceKernelINS2_10policy_hubIfjN4cuda3std3__44plusIfEEE10Policy1000EN6thrust24THRUST_300001_SM_1000_NS6detail15normal_iteratorINSD_10device_ptrIiEEEEjS9_fNS7_10__identityEEEvT0_PT3_T1_NS0_13GridEvenShareISN_EET2_T4_E12temp_storage+56];
	add.f32 	%f349, %f347, %f348;
	ld.shared.f32 	%f350, [_ZZN3cub18CUB_300001_SM_10006detail6reduce18DeviceReduceKernelINS2_10policy_hubIfjN4cuda3std3__44plusIfEEE10Policy1000EN6thrust24THRUST_300001_SM_1000_NS6detail15normal_iteratorINSD_10device_ptrIiEEEEjS9_fNS7_10__identityEEEvT0_PT3_T1_NS0_13GridEvenShareISN_EET2_T4_E12temp_storage+60];
	add.f32 	%f351, %f349, %f350;
	ld.shared.f32 	%f352, [_ZZN3cub18CUB_300001_SM_10006detail6reduce18DeviceReduceKernelINS2_10policy_hubIfjN4cuda3std3__44plusIfEEE10Policy1000EN6thrust24THRUST_300001_SM_1000_NS6detail15normal_iteratorINSD_10device_ptrIiEEEEjS9_fNS7_10__identityEEEvT0_PT3_T1_NS0_13GridEvenShareISN_EET2_T4_E12temp_storage+64];
	add.f32 	%f353, %f351, %f352;
	ld.shared.f32 	%f354, [_ZZN3cub18CUB_300001_SM_10006detail6reduce18DeviceReduceKernelINS2_10policy_hubIfjN4cuda3std3__44plusIfEEE10Policy1000EN6thrust24THRUST_300001_SM_1000_NS6detail15normal_iteratorINSD_10device_ptrIiEEEEjS9_fNS7_10__identityEEEvT0_PT3_T1_NS0_13GridEvenShareISN_EET2_T4_E12temp_storage+68];
	add.f32 	%f355, %f353, %f354;
	ld.shared.f32 	%f356, [_ZZN3cub18CUB_300001_SM_10006detail6reduce18DeviceReduceKernelINS2_10policy_hubIfjN4cuda3std3__44plusIfEEE10Policy1000EN6thrust24THRUST_300001_SM_1000_NS6detail15normal_iteratorINSD_10device_ptrIiEEEEjS9_fNS7_10__identityEEEvT0_PT3_T1_NS0_13GridEvenShareISN_EET2_T4_E12temp_storage+72];
	add.f32 	%f357, %f355, %f356;
	ld.shared.f32 	%f358, [_ZZN3cub18CUB_300001_SM_10006detail6reduce18DeviceReduceKernelINS2_10policy_hubIfjN4cuda3std3__44plusIfEEE10Policy1000EN6thrust24THRUST_300001_SM_1000_NS6detail15normal_iteratorINSD_10device_ptrIiEEEEjS9_fNS7_10__identityEEEvT0_PT3_T1_NS0_13GridEvenShareISN_EET2_T4_E12temp_storage+76];
	add.f32 	%f379, %f357, %f358;
	bra.uni 	$L__BB12_48;
$L__BB12_22:
	// begin inline asm
	mov.u32 %r279, %laneid;
	// end inline asm
	and.b32  	%r305, %r7, 992;
	add.s32 	%r306, %r305, 32;
	setp.gt.u32 	%p34, %r306, %r6;
	not.b32 	%r307, %r305;
	add.s32 	%r308, %r6, %r307;
	selp.b32 	%r303, %r308, 31, %p34;
	mov.b32 	%r281, %f368;
	mov.b32 	%r282, 1;
	mov.b32 	%r304, -1;
	// begin inline asm
	shfl.sync.down.b32 %r280, %r281, %r282, %r303, %r304;
	// end inline asm
	setp.lt.s32 	%p35, %r279, %r303;
	mov.b32 	%f259, %r280;
	add.f32 	%f260, %f368, %f259;
	selp.f32 	%f261, %f260, %f368, %p35;
	mov.b32 	%r286, %f261;
	mov.b32 	%r287, 2;
	// begin inline asm
	shfl.sync.down.b32 %r285, %r286, %r287, %r303, %r304;
	// end inline asm
	add.s32 	%r309, %r279, 2;
	setp.gt.s32 	%p36, %r309, %r303;
	mov.b32 	%f262, %r285;
	add.f32 	%f263, %f261, %f262;
	selp.f32 	%f264, %f261, %f263, %p36;
	mov.b32 	%r291, %f264;
	mov.b32 	%r292, 4;
	// begin inline asm
	shfl.sync.down.b32 %r290, %r291, %r292, %r303, %r304;
	// end inline asm
	add.s32 	%r310, %r279, 4;
	setp.gt.s32 	%p37, %r310, %r303;
	mov.b32 	%f265, %r290;
	add.f32 	%f266, %f264, %f265;
	selp.f32 	%f267, %f264, %f266, %p37;
	mov.b32 	%r296, %f267;
	mov.b32 	%r297, 8;
	// begin inline asm
	shfl.sync.down.b32 %r295, %r296, %r297, %r303, %r304;
	// end inline asm
	add.s32 	%r311, %r279, 8;
	setp.gt.s32 	%p38, %r311, %r303;
	mov.b32 	%f268, %r295;
	add.f32 	%f269, %f267, %f268;
	selp.f32 	%f270, %f267, %f269, %p38;
	mov.b32 	%r301, %f270;
	mov.b32 	%r302, 16;
	// begin inline asm
	shfl.sync.down.b32 %r300, %r301, %r302, %r303, %r304;
	// end inline asm
	add.s32 	%r312, %r279, 16;
	setp.gt.s32 	%p39, %r312, %r303;
	mov.b32 	%f271, %r300;
	add.f32 	%f272, %f270, %f271;
	selp.f32 	%f379, %f270, %f272, %p39;
	setp.ne.s32 	%p40, %r279, 0;
	@%p40 bra 	$L__BB12_24;
	shr.u32 	%r313, %r7, 3;
	and.b32  	%r314, %r313, 124;
	mov.u32 	%r315, _ZZN3cub18CUB_300001_SM_10006detail6reduce18DeviceReduceKernelINS2_10policy_hubIfjN4cuda3std3__44plusIfEEE10Policy1000EN6thrust24THRUST_300001_SM_1000_NS6detail15normal_iteratorINSD_10device_ptrIiEEEEjS9_fNS7_10__identityEEEvT0_PT3_T1_NS0_13GridEvenShareISN_EET2_T4_E12temp_storage;
	add.s32 	%r316, %r315, %r314;
	st.shared.f32 	[%r316+16], %f379;
$L__BB12_24:
	bar.sync 	0;
	setp.ne.s32 	%p41, %r7, 0;
	@%p41 bra 	$L__BB12_48;
	setp.gt.u32 	%p42, %r6, 32;
	ld.shared.f32 	%f273, [_ZZN3cub18CUB_300001_SM_10006detail6reduce18DeviceReduceKernelINS2_10policy_hubIfjN4cuda3std3__44plusIfEEE10Policy1000EN6thrust24THRUST_300001_SM_1000_NS6detail15normal_iteratorINSD_10device_ptrIiEEEEjS9_fNS7_10__identityEEEvT0_PT3_T1_NS0_13GridEvenShareISN_EET2_T4_E12temp_storage+20];
	add.f32 	%f274, %f379, %f273;
	selp.f32 	%f275, %f274, %f379, %p42;
	setp.gt.u32 	%p43, %r6, 64;
	ld.shared.f32 	%f276, [_ZZN3cub18CUB_300001_SM_10006detail6reduce18DeviceReduceKernelINS2_10policy_hubIfjN4cuda3std3__44plusIfEEE10Policy1000EN6thrust24THRUST_300001_SM_1000_NS6detail15normal_iteratorINSD_10device_ptrIiEEEEjS9_fNS7_10__identityEEEvT0_PT3_T1_NS0_13GridEvenShareISN_EET2_T4_E12temp_storage+24];
	add.f32 	%f277, %f276, %f275;
	selp.f32 	%f278, %f277, %f275, %p43;
	setp.gt.u32 	%p44, %r6, 96;
	ld.shared.f32 	%f279, [_ZZN3cub18CUB_300001_SM_10006detail6reduce18DeviceReduceKernelINS2_10policy_hubIfjN4cuda3std3__44plusIfEEE10Policy1000EN6thrust24THRUST_300001_SM_1000_NS6detail15normal_iteratorINSD_10device_ptrIiEEEEjS9_fNS7_10__identityEEEvT0_PT3_T1_NS0_13GridEvenShareISN_EET2_T4_E12temp_storage+28];
	add.f32 	%f280, %f279, %f278;
	selp.f32 	%f281, %f280, %f278, %p44;
	setp.gt.u32 	%p45, %r6, 128;
	ld.shared.f32 	%f282, [_ZZN3cub18CUB_300001_SM_10006detail6reduce18DeviceReduceKernelINS2_10policy_hubIfjN4cuda3std3__44plusIfEEE10Policy1000EN6thrust24THRUST_300001_SM_1000_NS6detail15normal_iteratorINSD_10device_ptrIiEEEEjS9_fNS7_10__identityEEEvT0_PT3_T1_NS0_13GridEvenShareISN_EET2_T4_E12temp_storage+32];
	add.f32 	%f283, %f282, %f281;
	selp.f32 	%f284, %f283, %f281, %p45;
	setp.gt.u32 	%p46, %r6, 160;
	ld.shared.f32 	%f285, [_ZZN3cub18CUB_300001_SM_10006detail6reduce18DeviceReduceKernelINS2_10policy_hubIfjN4cuda3std3__44plusIfEEE10Policy1000EN6thrust24THRUST_300001_SM_1000_NS6detail15normal_iteratorINSD_10device_ptrIiEEEEjS9_fNS7_10__identityEEEvT0_PT3_T1_NS0_13GridEvenShareISN_EET2_T4_E12temp_storage+36];
	add.f32 	%f286, %f285, %f284;
	selp.f32 	%f287, %f286, %f284, %p46;
	setp.gt.u32 	%p47, %r6, 192;
	ld.shared.f32 	%f288, [_ZZN3cub18CUB_300001_SM_10006detail6reduce18DeviceReduceKernelINS2_10policy_hubIfjN4cuda3std3__44plusIfEEE10Policy1000EN6thrust24THRUST_300001_SM_1000_NS6detail15normal_iteratorINSD_10device_ptrIiEEEEjS9_fNS7_10__identityEEEvT0_PT3_T1_NS0_13GridEvenShareISN_EET2_T4_E12temp_storage+40];
	add.f32 	%f289, %f288, %f287;
	selp.f32 	%f290, %f289, %f287, %p47;
	setp.gt.u32 	%p48, %r6, 224;
	ld.shared.f32 	%f291, [_ZZN3cub18CUB_300001_SM_10006detail6reduce18DeviceReduceKernelINS2_10policy_hubIfjN4cuda3std3__44plusIfEEE10Policy1000EN6thrust24THRUST_300001_SM_1000_NS6detail15normal_iteratorINSD_10device_ptrIiEEEEjS9_fNS7_10__identityEEEvT0_PT3_T1_NS0_13GridEvenShareISN_EET2_T4_E12temp_storage+44];
	add.f32 	%f292, %f291, %f290;
	selp.f32 	%f293, %f292, %f290, %p48;
	setp.gt.u32 	%p49, %r6, 256;
	ld.shared.f32 	%f294, [_ZZN3cub18CUB_300001_SM_10006detail6reduce18DeviceReduceKernelINS2_10policy_hubIfjN4cuda3std3__44plusIfEEE10Policy1000EN6thrust24THRUST_300001_SM_1000_NS6detail15normal_iteratorINSD_10device_ptrIiEEEEjS9_fNS7_10__identityEEEvT0_PT3_T1_NS0_13GridEvenShareISN_EET2_T4_E12temp_storage+48];
	add.f32 	%f295, %f294, %f293;
	selp.f32 	%f296, %f295, %f293, %p49;
	setp.gt.u32 	%p50, %r6, 288;
	ld.shared.f32 	%f297, [_ZZN3cub18CUB_300001_SM_10006detail6reduce18DeviceReduceKernelINS2_10policy_hubIfjN4cuda3std3__44plusIfEEE10Policy1000EN6thrust24THRUST_300001_SM_1000_NS6detail15normal_iteratorINSD_10device_ptrIiEEEEjS9_fNS7_10__identityEEEvT0_PT3_T1_NS0_13GridEvenShareISN_EET2_T4_E12temp_storage+52];
	add.f32 	%f298, %f297, %f296;
	selp.f32 	%f299, %f298, %f296, %p50;
	setp.gt.u32 	%p51, %r6, 320;
	ld.shared.f32 	%f300, [_ZZN3cub18CUB_300001_SM_10006detail6reduce18DeviceReduceKernelINS2_10policy_hubIfjN4cuda3std3__44plusIfEEE10Policy1000EN6thrust24THRUST_300001_SM_1000_NS6detail15normal_iteratorINSD_10device_ptrIiEEEEjS9_fNS7_10__identityEEEvT0_PT3_T1_NS0_13GridEvenShareISN_EET2_T4_E12temp_storage+56];
	add.f32 	%f301, %f300, %f299;
	selp.f32 	%f302, %f301, %f299, %p51;
	setp.gt.u32 	%p52, %r6, 352;
	ld.shared.f32 	%f303, [_ZZN3cub18CUB_300001_SM_10006detail6reduce18DeviceReduceKernelINS2_10policy_hubIfjN4cuda3std3__44plusIfEEE10Policy1000EN6thrust24THRUST_300001_SM_1000_NS6detail15normal_iteratorINSD_10device_ptrIiEEEEjS9_fNS7_10__identityEEEvT0_PT3_T1_NS0_13GridEvenShareISN_EET2_T4_E12temp_storage+60];
	add.f32 	%f304, %f303, %f302;
	selp.f32 	%f305, %f304, %f302, %p52;
	setp.gt.u32 	%p53, %r6, 384;
	ld.shared.f32 	%f306, [_ZZN3cub18CUB_300001_SM_10006detail6reduce18DeviceReduceKernelINS2_10policy_hubIfjN4cuda3std3__44plusIfEEE10Policy1000EN6thrust24THRUST_300001_SM_1000_NS6detail15normal_iteratorINSD_10device_ptrIiEEEEjS9_fNS7_10__identityEEEvT0_PT3_T1_NS0_13GridEvenShareISN_EET2_T4_E12temp_storage+64];
	add.f32 	%f307, %f306, %f305;
	selp.f32 	%f308, %f307, %f305, %p53;
	setp.gt.u32 	%p54, %r6, 416;
	ld.shared.f32 	%f309, [_ZZN3cub18CUB_300001_SM_10006detail6reduce18DeviceReduceKernelINS2_10policy_hubIfjN4cuda3std3__44plusIfEEE10Policy1000EN6thrust24THRUST_300001_SM_1000_NS6detail15normal_iteratorINSD_10device_ptrIiEEEEjS9_fNS7_10__identityEEEvT0_PT3_T1_NS0_13GridEvenShareISN_EET2_T4_E12temp_storage+68];
	add.f32 	%f310, %f309, %f308;
	selp.f32 	%f311, %f310, %f308, %p54;
	setp.gt.u32 	%p55, %r6, 448;
	ld.shared.f32 	%f312, [_ZZN3cub18CUB_300001_SM_10006detail6reduce18DeviceReduceKernelINS2_10policy_hubIfjN4cuda3std3__44plusIfEEE10Policy1000EN6thrust24THRUST_300001_SM_1000_NS6detail15normal_iteratorINSD_10device_ptrIiEEEEjS9_fNS7_10__identityEEEvT0_PT3_T1_NS0_13GridEvenShareISN_EET2_T4_E12temp_storage+72];
	add.f32 	%f313, %f312, %f311;
	selp.f32 	%f314, %f313, %f311, %p55;
	setp.gt.u32 	%p56, %r6, 480;
	ld.shared.f32 	%f315, [_ZZN3cub18CUB_300001_SM_10006detail6reduce18DeviceReduceKernelINS2_10policy_hubIfjN4cuda3std3__44plusIfEEE10Policy1000EN6thrust24THRUST_300001_SM_1000_NS6detail15normal_iteratorINSD_10device_ptrIiEEEEjS9_fNS7_10__identityEEEvT0_PT3_T1_NS0_13GridEvenShareISN_EET2_T4_E12temp_storage+76];
	add.f32 	%f316, %f315, %f314;
	selp.f32 	%f379, %f316, %f314, %p56;
	bra.uni 	$L__BB12_48;
$L__BB12_26:
	mov.u32 	%r35, %tid.x;
	add.s32 	%r72, %r35, %r361;
	mul.wide.u32 	%rd4, %r72, 4;
	add.s64 	%rd5, %rd1, %rd4;
	ld.global.u32 	%r73, [%rd5];
	cvt.rn.f32.s32 	%f41, %r73;
	ld.global.u32 	%r74, [%rd5+2048];
	cvt.rn.f32.s32 	%f42, %r74;
	ld.global.u32 	%r75, [%rd5+4096];
	cvt.rn.f32.s32 	%f43, %r75;
	ld.global.u32 	%r76, [%rd5+6144];
	cvt.rn.f32.s32 	%f44, %r76;
	ld.global.u32 	%r77, [%rd5+8192];
	cvt.rn.f32.s32 	%f45, %r77;
	ld.global.u32 	%r78, [%rd5+10240];
	cvt.rn.f32.s32 	%f46, %r78;
	ld.global.u32 	%r79, [%rd5+12288];
	cvt.rn.f32.s32 	%f47, %r79;
	ld.global.u32 	%r80, [%rd5+14336];
	cvt.rn.f32.s32 	%f48, %r80;
	ld.global.u32 	%r81, [%rd5+16384];
	cvt.rn.f32.s32 	%f49, %r81;
	ld.global.u32 	%r82, [%rd5+18432];
	cvt.rn.f32.s32 	%f50, %r82;
	ld.global.u32 	%r83, [%rd5+20480];
	cvt.rn.f32.s32 	%f51, %r83;
	ld.global.u32 	%r84, [%rd5+22528];
	cvt.rn.f32.s32 	%f52, %r84;
	ld.global.u32 	%r85, [%rd5+24576];
	cvt.rn.f32.s32 	%f53, %r85;
	ld.global.u32 	%r86, [%rd5+26624];
	cvt.rn.f32.s32 	%f54, %r86;
	ld.global.u32 	%r87, [%rd5+28672];
	cvt.rn.f32.s32 	%f55, %r87;
	ld.global.u32 	%r88, [%rd5+30720];
	cvt.rn.f32.s32 	%f56, %r88;
	add.f32 	%f57, %f41, %f42;
	add.f32 	%f58, %f43, %f44;
	add.f32 	%f59, %f45, %f46;
	add.f32 	%f60, %f47, %f48;
	add.f32 	%f61, %f49, %f50;
	add.f32 	%f62, %f51, %f52;
	add.f32 	%f63, %f53, %f54;
	add.f32 	%f64, %f55, %f56;
	add.f32 	%f65, %f57, %f58;
	add.f32 	%f66, %f59, %f60;
	add.f32 	%f67, %f61, %f62;
	add.f32 	%f68, %f63, %f64;
	add.f32 	%f69, %f65, %f66;
	add.f32 	%f70, %f67, %f68;
	add.f32 	%f378, %f69, %f70;
	setp.lt.u32 	%p2, %r6, %r4;
	@%p2 bra 	$L__BB12_44;
	add.s32 	%r36, %r4, %r361;
	not.b32 	%r90, %r35;
	add.s32 	%r91, %r90, %r1;
	sub.s32 	%r92, %r91, %r4;
	sub.s32 	%r358, %r92, %r361;
	add.s32 	%r93, %r36, %r35;
	add.s32 	%r357, %r93, 4096;
	mov.b32 	%r360, 0;
	mov.u32 	%r359, %r36;
$L__BB12_28:
	add.s32 	%r361, %r361, %r4;
	add.s32 	%r95, %r1, -8192;
	setp.gt.u32 	%p3, %r361, %r95;
	@%p3 bra 	$L__BB12_30;
	add.s32 	%r96, %r35, %r361;
	mul.wide.u32 	%rd6, %r96, 4;
	add.s64 	%rd7, %rd1, %rd6;
	ld.global.u32 	%r97, [%rd7];
	cvt.rn.f32.s32 	%f71, %r97;
	ld.global.u32 	%r98, [%rd7+2048];
	cvt.rn.f32.s32 	%f72, %r98;
	ld.global.u32 	%r99, [%rd7+4096];
	cvt.rn.f32.s32 	%f73, %r99;
	ld.global.u32 	%r100, [%rd7+6144];
	cvt.rn.f32.s32 	%f74, %r100;
	ld.global.u32 	%r101, [%rd7+8192];
	cvt.rn.f32.s32 	%f75, %r101;
	ld.global.u32 	%r102, [%rd7+10240];
	cvt.rn.f32.s32 	%f76, %r102;
	ld.global.u32 	%r103, [%rd7+12288];
	cvt.rn.f32.s32 	%f77, %r103;
	ld.global.u32 	%r104, [%rd7+14336];
	cvt.rn.f32.s32 	%f78, %r104;
	ld.global.u32 	%r105, [%rd7+16384];
	cvt.rn.f32.s32 	%f79, %r105;
	ld.global.u32 	%r106, [%rd7+18432];
	cvt.rn.f32.s32 	%f80, %r106;
	ld.global.u32 	%r107, [%rd7+20480];
	cvt.rn.f32.s32 	%f81, %r107;
	ld.global.u32 	%r108, [%rd7+22528];
	cvt.rn.f32.s32 	%f82, %r108;
	ld.global.u32 	%r109, [%rd7+24576];
	cvt.rn.f32.s32 	%f83, %r109;
	ld.global.u32 	%r110, [%rd7+26624];
	cvt.rn.f32.s32 	%f84, %r110;
	ld.global.u32 	%r111, [%rd7+28672];
	cvt.rn.f32.s32 	%f85, %r111;
	ld.global.u32 	%r112, [%rd7+30720];
	cvt.rn.f32.s32 	%f86, %r112;
	add.f32 	%f87, %f378, %f71;
	add.f32 	%f88, %f72, %f73;
	add.f32 	%f89, %f74, %f75;
	add.f32 	%f90, %f76, %f77;
	add.f32 	%f91, %f78, %f79;
	add.f32 	%f92, %f80, %f81;
	add.f32 	%f93, %f82, %f83;
	add.f32 	%f94, %f84, %f85;
	add.f32 	%f95, %f87, %f88;
	add.f32 	%f96, %f89, %f90;
	add.f32 	%f97, %f91, %f92;
	add.f32 	%f98, %f93, %f94;
	add.f32 	%f99, %f95, %f96;
	add.f32 	%f100, %f97, %f98;
	add.f32 	%f101, %f99, %f100;
	add.f32 	%f378, %f101, %f86;
	sub.s32 	%r113, %r1, %r361;
	setp.lt.u32 	%p4, %r113, %r4;
	add.s32 	%r360, %r360, 1;
	add.s32 	%r359, %r359, %r4;
	sub.s32 	%r358, %r358, %r4;
	add.s32 	%r357, %r357, %r4;
	@%p4 bra 	$L__BB12_44;
	bra.uni 	$L__BB12_28;
$L__BB12_30:
	setp.le.u32 	%p5, %r1, %r361;
	sub.s32 	%r115, %r1, %r361;
	setp.ge.s32 	%p6, %r35, %r115;
	or.pred  	%p7, %p5, %p6;
	@%p7 bra 	$L__BB12_44;
	not.b32 	%r117, %r35;
	add.s32 	%r118, %r1, %r117;
	sub.s32 	%r119, %r118, %r36;
	mul.lo.s32 	%r120, %r2, %r360;
	shl.b32 	%r121, %r120, 13;
	sub.s32 	%r122, %r119, %r121;
	shr.u32 	%r123, %r122, 9;
	add.s32 	%r49, %r123, 1;
	and.b32  	%r50, %r49, 15;
	setp.lt.u32 	%p8, %r122, 7680;
	mov.u32 	%r366, %r35;
	@%p8 bra 	$L__BB12_35;
	or.b32  	%r364, %r35, 4096;
	shr.u32 	%r124, %r358, 9;
	add.s32 	%r125, %r124, 1;
	and.b32  	%r126, %r125, 16777200;
	neg.s32 	%r362, %r126;
$L__BB12_33:
	.pragma "nounroll";
	add.s32 	%r127, %r357, -4096;
	mul.wide.u32 	%rd8, %r127, 4;
	add.s64 	%rd9, %rd1, %rd8;
	ld.global.u32 	%r128, [%rd9];
	cvt.rn.f32.s32 	%f103, %r128;
	add.f32 	%f104, %f378, %f103;
	add.s32 	%r129, %r357, -3584;
	mul.wide.u32 	%rd10, %r129, 4;
	add.s64 	%rd11, %rd1, %rd10;
	ld.global.u32 	%r130, [%rd11];
	cvt.rn.f32.s32 	%f105, %r130;
	add.f32 	%f106, %f104, %f105;
	add.s32 	%r131, %r357, -3072;
	mul.wide.u32 	%rd12, %r131, 4;
	add.s64 	%rd13, %rd1, %rd12;
	ld.global.u32 	%r132, [%rd13];
	cvt.rn.f32.s32 	%f107, %r132;
	add.f32 	%f108, %f106, %f107;
	add.s32 	%r133, %r357, -2560;
	mul.wide.u32 	%rd14, %r133, 4;
	add.s64 	%rd15, %rd1, %rd14;
	ld.global.u32 	%r134, [%rd15];
	cvt.rn.f32.s32 	%f109, %r134;
	add.f32 	%f110, %f108, %f109;
	add.s32 	%r135, %r357, -2048;
	mul.wide.u32 	%rd16, %r135, 4;
	add.s64 	%rd17, %rd1, %rd16;
	ld.global.u32 	%r136, [%rd17];
	cvt.rn.f32.s32 	%f111, %r136;
	add.f32 	%f112, %f110, %f111;
	add.s32 	%r137, %r357, -1536;
	mul.wide.u32 	%rd18, %r137, 4;
	add.s64 	%rd19, %rd1, %rd18;
	ld.global.u32 	%r138, [%rd19];
	cvt.rn.f32.s32 	%f113, %r138;
	add.f32 	%f114, %f112, %f113;
	add.s32 	%r139, %r357, -1024;
	mul.wide.u32 	%rd20, %r139, 4;
	add.s64 	%rd21, %rd1, %rd20;
	ld.global.u32 	%r140, [%rd21];
	cvt.rn.f32.s32 	%f115, %r140;
	add.f32 	%f116, %f114, %f115;
	add.s32 	%r141, %r357, 3584;
	add.s32 	%r142, %r357, -512;
	mul.wide.u32 	%rd22, %r142, 4;
	add.s64 	%rd23, %rd1, %rd22;
	ld.global.u32 	%r143, [%rd23];
	cvt.rn.f32.s32 	%f117, %r143;
	add.f32 	%f118, %f116, %f117;
	mul.wide.u32 	%rd24, %r357, 4;
	add.s64 	%rd25, %rd1, %rd24;
	ld.global.u32 	%r144, [%rd25];
	cvt.rn.f32.s32 	%f119, %r144;
	add.f32 	%f120, %f118, %f119;
	add.s32 	%r145, %r357, 512;
	mul.wide.u32 	%rd26, %r145, 4;
	add.s64 	%rd27, %rd1, %rd26;
	ld.global.u32 	%r146, [%rd27];
	cvt.rn.f32.s32 	%f121, %r146;
	add.f32 	%f122, %f120, %f121;
	add.s32 	%r147, %r357, 1024;
	mul.wide.u32 	%rd28, %r147, 4;
	add.s64 	%rd29, %rd1, %rd28;
	ld.global.u32 	%r148, [%rd29];
	cvt.rn.f32.s32 	%f123, %r148;
	add.f32 	%f124, %f122, %f123;
	add.s32 	%r149, %r357, 1536;
	mul.wide.u32 	%rd30, %r149, 4;
	add.s64 	%rd31, %rd1, %rd30;
	ld.global.u32 	%r150, [%rd31];
	cvt.rn.f32.s32 	%f125, %r150;
	add.f32 	%f126, %f124, %f125;
	add.s32 	%r151, %r357, 2048;
	mul.wide.u32 	%rd32, %r151, 4;
	add.s64 	%rd33, %rd1, %rd32;
	ld.global.u32 	%r152, [%rd33];
	cvt.rn.f32.s32 	%f127, %r152;
	add.f32 	%f128, %f126, %f127;
	add.s32 	%r153, %r357, 2560;
	mul.wide.u32 	%rd34, %r153, 4;
	add.s64 	%rd35, %rd1, %rd34;
	ld.global.u32 	%r154, [%rd35];
	cvt.rn.f32.s32 	%f129, %r154;
	add.f32 	%f130, %f128, %f129;
	add.s32 	%r155, %r357, 3072;
	mul.wide.u32 	%rd36, %r155, 4;
	add.s64 	%rd37, %rd1, %rd36;
	ld.global.u32 	%r156, [%rd37];
	cvt.rn.f32.s32 	%f131, %r156;
	add.f32 	%f132, %f130, %f131;
	mul.wide.u32 	%rd38, %r141, 4;
	add.s64 	%rd39, %rd1, %rd38;
	ld.global.u32 	%r157, [%rd39];
	cvt.rn.f32.s32 	%f133, %r157;
	add.f32 	%f378, %f132, %f133;
	add.s32 	%r364, %r364, 8192;
	add.s32 	%r357, %r357, 8192;
	add.s32 	%r362, %r362, 16;
	setp.ne.s32 	%p9, %r362, 0;
	@%p9 bra 	$L__BB12_33;
	add.s32 	%r366, %r364, -4096;
$L__BB12_35:
	setp.eq.s32 	%p10, %r50, 0;
	@%p10 bra 	$L__BB12_44;
	and.b32  	%r61, %r49, 7;
	setp.lt.u32 	%p11, %r50, 8;
	@%p11 bra 	$L__BB12_38;
	add.s32 	%r158, %r366, %r361;
	mul.wide.u32 	%rd40, %r158, 4;
	add.s64 	%rd41, %rd1, %rd40;
	ld.global.u32 	%r159, [%rd41];
	cvt.rn.f32.s32 	%f135, %r159;
	add.f32 	%f136, %f378, %f135;
	add.s32 	%r160, %r158, 512;
	mul.wide.u32 	%rd42, %r160, 4;
	add.s64 	%rd43, %rd1, %rd42;
	ld.global.u32 	%r161, [%rd43];
	cvt.rn.f32.s32 	%f137, %r161;
	add.f32 	%f138, %f136, %f137;
	add.s32 	%r162, %r158, 1024;
	mul.wide.u32 	%rd44, %r162, 4;
	add.s64 	%rd45, %rd1, %rd44;
	ld.global.u32 	%r163, [%rd45];
	cvt.rn.f32.s32 	%f139, %r163;
	add.f32 	%f140, %f138, %f139;
	add.s32 	%r164, %r158, 1536;
	mul.wide.u32 	%rd46, %r164, 4;
	add.s64 	%rd47, %rd1, %rd46;
	ld.global.u32 	%r165, [%rd47];
	cvt.rn.f32.s32 	%f141, %r165;
	add.f32 	%f142, %f140, %f141;
	add.s32 	%r166, %r158, 2048;
	mul.wide.u32 	%rd48, %r166, 4;
	add.s64 	%rd49, %rd1, %rd48;
	ld.global.u32 	%r167, [%rd49];
	cvt.rn.f32.s32 	%f143, %r167;
	add.f32 	%f144, %f142, %f143;
	add.s32 	%r168, %r158, 2560;
	mul.wide.u32 	%rd50, %r168, 4;
	add.s64 	%rd51, %rd1, %rd50;
	ld.global.u32 	%r169, [%rd51];
	cvt.rn.f32.s32 	%f145, %r169;
	add.f32 	%f146, %f144, %f145;
	add.s32 	%r170, %r158, 3072;
	mul.wide.u32 	%rd52, %r170, 4;
	add.s64 	%rd53, %rd1, %rd52;
	ld.global.u32 	%r171, [%rd53];
	cvt.rn.f32.s32 	%f147, %r171;
	add.f32 	%f148, %f146, %f147;
	add.s32 	%r172, %r158, 3584;
	mul.wide.u32 	%rd54, %r172, 4;
	add.s64 	%rd55, %rd1, %rd54;
	ld.global.u32 	%r173, [%rd55];
	cvt.rn.f32.s32 	%f149, %r173;
	add.f32 	%f378, %f148, %f149;
	add.s32 	%r366, %r366, 4096;
$L__BB12_38:
	setp.eq.s32 	%p12, %r61, 0;
	@%p12 bra 	$L__BB12_44;
	setp.lt.u32 	%p13, %r61, 4;
	@%p13 bra 	$L__BB12_41;
	add.s32 	%r174, %r366, %r361;
	mul.wide.u32 	%rd56, %r174, 4;
	add.s64 	%rd57, %rd1, %rd56;
	ld.global.u32 	%r175, [%rd57];
	cvt.rn.f32.s32 	%f151, %r175;
	add.f32 	%f152, %f378, %f151;
	add.s32 	%r176, %r174, 512;
	mul.wide.u32 	%rd58, %r176, 4;
	add.s64 	%rd59, %rd1, %rd58;
	ld.global.u32 	%r177, [%rd59];
	cvt.rn.f32.s32 	%f153, %r177;
	add.f32 	%f154, %f152, %f153;
	add.s32 	%r178, %r174, 1024;
	mul.wide.u32 	%rd60, %r178, 4;
	add.s64 	%rd61, %rd1, %rd60;
	ld.global.u32 	%r179, [%rd61];
	cvt.rn.f32.s32 	%f155, %r179;
	add.f32 	%f156, %f154, %f155;
	add.s32 	%r180, %r174, 1536;
	mul.wide.u32 	%rd62, %r180, 4;
	add.s64 	%rd63, %rd1, %rd62;
	ld.global.u32 	%r181, [%rd63];
	cvt.rn.f32.s32 	%f157, %r181;
	add.f32 	%f378, %f156, %f157;
	add.s32 	%r366, %r366, 2048;
$L__BB12_41:
	and.b32  	%r182, %r49, 3;
	setp.eq.s32 	%p14, %r182, 0;
	@%p14 bra 	$L__BB12_44;
	add.s32 	%r369, %r366, %r359;
	cvt.u16.u32 	%rs1, %r358;
	shr.u16 	%rs2, %rs1, 9;
	add.s16 	%rs3, %rs2, 1;
	cvt.u32.u16 	%r183, %rs3;
	and.b32  	%r184, %r183, 3;
	neg.s32 	%r368, %r184;
$L__BB12_43:
	.pragma "nounroll";
	mul.wide.u32 	%rd64, %r369, 4;
	add.s64 	%rd65, %rd1, %rd64;
	ld.global.u32 	%r185, [%rd65];
	cvt.rn.f32.s32 	%f158, %r185;
	add.f32 	%f378, %f378, %f158;
	add.s32 	%r369, %r369, 512;
	add.s32 	%r368, %r368, 1;
	setp.ne.s32 	%p15, %r368, 0;
	@%p15 bra 	$L__BB12_43;
$L__BB12_44:
	// begin inline asm
	mov.u32 %r186, %laneid;
	// end inline asm
	mov.b32 	%r188, %f378;
	mov.b32 	%r189, 1;
	mov.b32 	%r210, 31;
	mov.b32 	%r211, -1;
	// begin inline asm
	shfl.sync.down.b32 %r187, %r188, %r189, %r210, %r211;
	// end inline asm
	setp.gt.s32 	%p16, %r186, 30;
	mov.b32 	%f159, %r187;
	add.f32 	%f160, %f378, %f159;
	selp.f32 	%f161, %f378, %f160, %p16;
	mov.b32 	%r193, %f161;
	mov.b32 	%r194, 2;
	// begin inline asm
	shfl.sync.down.b32 %r192, %r193, %r194, %r210, %r211;
	// end inline asm
	setp.gt.s32 	%p17, %r186, 29;
	mov.b32 	%f162, %r192;
	add.f32 	%f163, %f161, %f162;
	selp.f32 	%f164, %f161, %f163, %p17;
	mov.b32 	%r198, %f164;
	mov.b32 	%r199, 4;
	// begin inline asm
	shfl.sync.down.b32 %r197, %r198, %r199, %r210, %r211;
	// end inline asm
	setp.gt.s32 	%p18, %r186, 27;
	mov.b32 	%f165, %r197;
	add.f32 	%f166, %f164, %f165;
	selp.f32 	%f167, %f164, %f166, %p18;
	mov.b32 	%r203, %f167;
	mov.b32 	%r204, 8;
	// begin inline asm
	shfl.sync.down.b32 %r202, %r203, %r204, %r210, %r211;
	// end inline asm
	setp.gt.s32 	%p19, %r186, 23;
	mov.b32 	%f168, %r202;
	add.f32 	%f169, %f167, %f168;
	selp.f32 	%f170, %f167, %f169, %p19;
	mov.b32 	%r208, %f170;
	mov.b32 	%r209, 16;
	// begin inline asm
	shfl.sync.down.b32 %r207, %r208, %r209, %r210, %r211;
	// end inline asm
	setp.gt.s32 	%p20, %r186, 15;
	mov.b32 	%f171, %r207;
	add.f32 	%f37, %f170, %f171;
	selp.f32 	%f379, %f170, %f37, %p20;
	setp.ne.s32 	%p21, %r186, 0;
	@%p21 bra 	$L__BB12_46;
	shr.u32 	%r212, %r35, 3;
	and.b32  	%r213, %r212, 124;
	mov.u32 	%r214, _ZZN3cub18CUB_300001_SM_10006detail6reduce18DeviceReduceKernelINS2_10policy_hubIfjN4cuda3std3__44plusIfEEE10Policy1000EN6thrust24THRUST_300001_SM_1000_NS6detail15normal_iteratorINSD_10device_ptrIiEEEEjS9_fNS7_10__identityEEEvT0_PT3_T1_NS0_13GridEvenShareISN_EET2_T4_E12temp_storage;
	add.s32 	%r215, %r214, %r213;
	st.shared.f32 	[%r215+16], %f37;
$L__BB12_46:
	bar.sync 	0;
	setp.ne.s32 	%p22, %r35, 0;
	@%p22 bra 	$L__BB12_48;
	ld.shared.f32 	%f172, [_ZZN3cub18CUB_300001_SM_10006detail6reduce18DeviceReduceKernelINS2_10policy_hubIfjN4cuda3std3__44plusIfEEE10Policy1000EN6thrust24THRUST_300001_SM_1000_NS6detail15normal_iteratorINSD_10device_ptrIiEEEEjS9_fNS7_10__identityEEEvT0_PT3_T1_NS0_13GridEvenShareISN_EET2_T4_E12temp_storage+20];
	add.f32 	%f173, %f379, %f172;
	ld.shared.f32 	%f174, [_ZZN3cub18CUB_300001_SM_10006detail6reduce18DeviceReduceKernelINS2_10policy_hubIfjN4cuda3std3__44plusIfEEE10Policy1000EN6thrust24THRUST_300001_SM_1000_NS6detail15normal_iteratorINSD_10device_ptrIiEEEEjS9_fNS7_10__identityEEEvT0_PT3_T1_NS0_13GridEvenShareISN_EET2_T4_E12temp_storage+24];
	add.f32 	%f175, %f173, %f174;
	ld.shared.f32 	%f176, [_ZZN3cub18CUB_300001_SM_10006detail6reduce18DeviceReduceKernelINS2_10policy_hubIfjN4cuda3std3__44plusIfEEE10Policy1000EN6thrust24THRUST_300001_SM_1000_NS6detail15normal_iteratorINSD_10device_ptrIiEEEEjS9_fNS7_10__identityEEEvT0_PT3_T1_NS0_13GridEvenShareISN_EET2_T4_E12temp_storage+28];
	add.f32 	%f177, %f175, %f176;
	ld.shared.f32 	%f178, [_ZZN3cub18CUB_300001_SM_10006detail6reduce18DeviceReduceKernelINS2_10policy_hubIfjN4cuda3std3__44plusIfEEE10Policy1000EN6thrust24THRUST_300001_SM_1000_NS6detail15normal_iteratorINSD_10device_ptrIiEEEEjS9_fNS7_10__identityEEEvT0_PT3_T1_NS0_13GridEvenShareISN_EET2_T4_E12temp_storage+32];
	add.f32 	%f179, %f177, %f178;
	ld.shared.f32 	%f180, [_ZZN3cub18CUB_300001_SM_10006detail6reduce18DeviceReduceKernelINS2_10policy_hubIfjN4cuda3std3__44plusIfEEE10Policy1000EN6thrust24THRUST_300001_SM_1000_NS6detail15normal_iteratorINSD_10device_ptrIiEEEEjS9_fNS7_10__identityEEEvT0_PT3_T1_NS0_13GridEvenShareISN_EET2_T4_E12temp_storage+36];
	add.f32 	%f181, %f179, %f180;
	ld.shared.f32 	%f182, [_ZZN3cub18CUB_300001_SM_10006detail6reduce18DeviceReduceKernelINS2_10policy_hubIfjN4cuda3std3__44plusIfEEE10Policy1000EN6thrust24THRUST_300001_SM_1000_NS6detail15normal_iteratorINSD_10device_ptrIiEEEEjS9_fNS7_10__identityEEEvT0_PT3_T1_NS0_13GridEvenShareISN_EET2_T4_E12temp_storage+40];
	add.f32 	%f183, %f181, %f182;
	ld.shared.f32 	%f184, [_ZZN3cub18CUB_300001_SM_10006detail6reduce18DeviceReduceKernelINS2_10policy_hubIfjN4cuda3std3__44plusIfEEE10Policy1000EN6thrust24THRUST_300001_SM_1000_NS6detail15normal_iteratorINSD_10device_ptrIiEEEEjS9_fNS7_10__identityEEEvT0_PT3_T1_NS0_13GridEvenShareISN_EET2_T4_E12temp_storage+44];
	add.f32 	%f185, %f183, %f184;
	ld.shared.f32 	%f186, [_ZZN3cub18CUB_300001_SM_10006detail6reduce18DeviceReduceKernelINS2_10policy_hubIfjN4cuda3std3__44plusIfEEE10Policy1000EN6thrust24THRUST_300001_SM_1000_NS6detail15normal_iteratorINSD_10device_ptrIiEEEEjS9_fNS7_10__identityEEEvT0_PT3_T1_NS0_13GridEvenShareISN_EET2_T4_E12temp_storage+48];
	add.f32 	%f187, %f185, %f186;
	ld.shared.f32 	%f188, [_ZZN3cub18CUB_300001_SM_10006detail6reduce18DeviceReduceKernelINS2_10policy_hubIfjN4cuda3std3__44plusIfEEE10Policy1000EN6thrust24THRUST_300001_SM_1000_NS6detail15normal_iteratorINSD_10device_ptrIiEEEEjS9_fNS7_10__identityEEEvT0_PT3_T1_NS0_13GridEvenShareISN_EET2_T4_E12temp_storage+52];
	add.f32 	%f189, %f187, %f188;
	ld.shared.f32 	%f190, [_ZZN3cub18CUB_300001_SM_10006detail6reduce18DeviceReduceKernelINS2_10policy_hubIfjN4cuda3std3__44plusIfEEE10Policy1000EN6thrust24THRUST_300001_SM_1000_NS6detail15normal_iteratorINSD_10device_ptrIiEEEEjS9_fNS7_10__identityEEEvT0_PT3_T1_NS0_13GridEvenShareISN_EET2_T4_E12temp_storage+56];
	add.f32 	%f191, %f189, %f190;
	ld.shared.f32 	%f192, [_ZZN3cub18CUB_300001_SM_10006detail6reduce18DeviceReduceKernelINS2_10policy_hubIfjN4cuda3std3__44plusIfEEE10Policy1000EN6thrust24THRUST_300001_SM_1000_NS6detail15normal_iteratorINSD_10device_ptrIiEEEEjS9_fNS7_10__identityEEEvT0_PT3_T1_NS0_13GridEvenShareISN_EET2_T4_E12temp_storage+60];
	add.f32 	%f193, %f191, %f192;
	ld.shared.f32 	%f194, [_ZZN3cub18CUB_300001_SM_10006detail6reduce18DeviceReduceKernelINS2_10policy_hubIfjN4cuda3std3__44plusIfEEE10Policy1000EN6thrust24THRUST_300001_SM_1000_NS6detail15normal_iteratorINSD_10device_ptrIiEEEEjS9_fNS7_10__identityEEEvT0_PT3_T1_NS0_13GridEvenShareISN_EET2_T4_E12temp_storage+64];
	add.f32 	%f195, %f193, %f194;
	ld.shared.f32 	%f196, [_ZZN3cub18CUB_300001_SM_10006detail6reduce18DeviceReduceKernelINS2_10policy_hubIfjN4cuda3std3__44plusIfEEE10Policy1000EN6thrust24THRUST_300001_SM_1000_NS6detail15normal_iteratorINSD_10device_ptrIiEEEEjS9_fNS7_10__identityEEEvT0_PT3_T1_NS0_13GridEvenShareISN_EET2_T4_E12temp_storage+68];
	add.f32 	%f197, %f195, %f196;
	ld.shared.f32 	%f198, [_ZZN3cub18CUB_300001_SM_10006detail6reduce18DeviceReduceKernelINS2_10policy_hubIfjN4cuda3std3__44plusIfEEE10Policy1000EN6thrust24THRUST_300001_SM_1000_NS6detail15normal_iteratorINSD_10device_ptrIiEEEEjS9_fNS7_10__identityEEEvT0_PT3_T1_NS0_13GridEvenShareISN_EET2_T4_E12temp_storage+72];
	add.f32 	%f199, %f197, %f198;
	ld.shared.f32 	%f200, [_ZZN3cub18CUB_300001_SM_10006detail6reduce18DeviceReduceKernelINS2_10policy_hubIfjN4cuda3std3__44plusIfEEE10Policy1000EN6thrust24THRUST_300001_SM_1000_NS6detail15normal_iteratorINSD_10device_ptrIiEEEEjS9_fNS7_10__identityEEEvT0_PT3_T1_NS0_13GridEvenShareISN_EET2_T4_E12temp_storage+76];
	add.f32 	%f379, %f199, %f200;
$L__BB12_48:
	mov.u32 	%r347, %tid.x;
	setp.ne.s32 	%p64, %r347, 0;
	@%p64 bra 	$L__BB12_50;
	ld.param.u64 	%rd129, [_ZN3cub18CUB_300001_SM_10006detail6reduce18DeviceReduceKernelINS2_10policy_hubIfjN4cuda3std3__44plusIfEEE10Policy1000EN6thrust24THRUST_300001_SM_1000_NS6detail15normal_iteratorINSD_10device_ptrIiEEEEjS9_fNS7_10__identityEEEvT0_PT3_T1_NS0_13GridEvenShareISN_EET2_T4__param_1];
	cvta.to.global.u64 	%rd126, %rd129;
	mul.wide.u32 	%rd127, %r3, 4;
	add.s64 	%rd128, %rd126, %rd127;
	st.global.f32 	[%rd128], %f379;
$L__BB12_50:
	ret;

}
	// .globl	_ZN3cub18CUB_300001_SM_10006detail6reduce28DeviceReduceSingleTileKernelINS2_10policy_hubIfyN4cuda3std3__44plusIfEEE10Policy1000EN6thrust24THRUST_300001_SM_1000_NS6detail15normal_iteratorINSD_10device_ptrIiEEEEPfyS9_ffNS7_10__identityEEEvT0_T1_T2_T3_T4_T6_
.visible .entry _ZN3cub18CUB_300001_SM_10006detail6reduce28DeviceReduceSingleTileKernelINS2_10policy_hubIfyN4cuda3std3__44plusIfEEE10Policy1000EN6thrust24THRUST_300001_SM_1000_NS6detail15normal_iteratorINSD_10device_ptrIiEEEEPfyS9_ffNS7_10__identityEEEvT0_T1_T2_T3_T4_T6_(
	.param .align 8 .b8 _ZN3cub18CUB_300001_SM_10006detail6reduce28DeviceReduceSingleTileKernelINS2_10policy_hubIfyN4cuda3std3__44plusIfEEE10Policy1000EN6thrust24THRUST_300001_SM_1000_NS6detail15normal_iteratorINSD_10device_ptrIiEEEEPfyS9_ffNS7_10__identityEEEvT0_T1_T2_T3_T4_T6__param_0[8],
	.param .u64 .ptr .align 1 _ZN3cub18CUB_300001_SM_10006detail6reduce28DeviceReduceSingleTileKernelINS2_10policy_hubIfyN4cuda3std3__44plusIfEEE10Policy1000EN6thrust24THRUST_300001_SM_1000_NS6detail15normal_iteratorINSD_10device_ptrIiEEEEPfyS9_ffNS7_10__identityEEEvT0_T1_T2_T3_T4_T6__param_1,
	.param .u64 _ZN3cub18CUB_300001_SM_10006detail6reduce28DeviceReduceSingleTileKernelINS2_10policy_hubIfyN4cuda3std3__44plusIfEEE10Policy1000EN6thrust24THRUST_300001_SM_1000_NS6detail15normal_iteratorINSD_10device_ptrIiEEEEPfyS9_ffNS7_10__identityEEEvT0_T1_T2_T3_T4_T6__param_2,
	.param .align 1 .b8 _ZN3cub18CUB_300001_SM_10006detail6reduce28DeviceReduceSingleTileKernelINS2_10policy_hubIfyN4cuda3std3__44plusIfEEE10Policy1000EN6thrust24THRUST_300001_SM_1000_NS6detail15normal_iteratorINSD_10device_ptrIiEEEEPfyS9_ffNS7_10__identityEEEvT0_T1_T2_T3_T4_T6__param_3[1],
	.param .f32 _ZN3cub18CUB_300001_SM_10006detail6reduce28DeviceReduceSingleTileKernelINS2_10policy_hubIfyN4cuda3std3__44plusIfEEE10Policy1000EN6thrust24THRUST_300001_SM_1000_NS6detail15normal_iteratorINSD_10device_ptrIiEEEEPfyS9_ffNS7_10__identityEEEvT0_T1_T2_T3_T4_T6__param_4,
	.param .align 1 .b8 _ZN3cub18CUB_300001_SM_10006detail6reduce28DeviceReduceSingleTileKernelINS2_10policy_hubIfyN4cuda3std3__44plusIfEEE10Policy1000EN6thrust24THRUST_300001_SM_1000_NS6detail15normal_iteratorINSD_10device_ptrIiEEEEPfyS9_ffNS7_10__identityEEEvT0_T1_T2_T3_T4_T6__param_5[1]
)
.maxntid 256
.minnctapersm 1
{
	.reg .pred 	%p<59>;
	.reg .b32 	%r<262>;
	.reg .b32 	%f<328>;
	.reg .b64 	%rd<56>;
	// demoted variable
	.shared .align 4 .b8 _ZZN3cub18CUB_300001_SM_10006detail6reduce28DeviceReduceSingleTileKernelINS2_10policy_hubIfyN4cuda3std3__44plusIfEEE10Policy1000EN6thrust24THRUST_300001_SM_1000_NS6detail15normal_iteratorINSD_10device_ptrIiEEEEPfyS9_ffNS7_10__identityEEEvT0_T1_T2_T3_T4_T6_E12temp_storage[44];
	ld.param.u64 	%rd18, [_ZN3cub18CUB_300001_SM_10006detail6reduce28DeviceReduceSingleTileKernelINS2_10policy_hubIfyN4cuda3std3__44plusIfEEE10Policy1000EN6thrust24THRUST_300001_SM_1000_NS6detail15normal_iteratorINSD_10device_ptrIiEEEEPfyS9_ffNS7_10__identityEEEvT0_T1_T2_T3_T4_T6__param_0];
	ld.param.u64 	%rd20, [_ZN3cub18CUB_300001_SM_10006detail6reduce28DeviceReduceSingleTileKernelINS2_10policy_hubIfyN4cuda3std3__44plusIfEEE10Policy1000EN6thrust24THRUST_300001_SM_1000_NS6detail15normal_iteratorINSD_10device_ptrIiEEEEPfyS9_ffNS7_10__identityEEEvT0_T1_T2_T3_T4_T6__param_1];
	ld.param.u64 	%rd19, [_ZN3cub18CUB_300001_SM_10006detail6reduce28DeviceReduceSingleTileKernelINS2_10policy_hubIfyN4cuda3std3__44plusIfEEE10Policy1000EN6thrust24THRUST_300001_SM_1000_NS6detail15normal_iteratorINSD_10device_ptrIiEEEEPfyS9_ffNS7_10__identityEEEvT0_T1_T2_T3_T4_T6__param_2];
	ld.param.f32 	%f42, [_ZN3cub18CUB_300001_SM_10006detail6reduce28DeviceReduceSingleTileKernelINS2_10policy_hubIfyN4cuda3std3__44plusIfEEE10Policy1000EN6thrust24THRUST_300001_SM_1000_NS6detail15normal_iteratorINSD_10device_ptrIiEEEEPfyS9_ffNS7_10__identityEEEvT0_T1_T2_T3_T4_T6__param_4];
	cvta.to.global.u64 	%rd1, %rd20;
	setp.ne.s64 	%p1, %rd19, 0;
	@%p1 bra 	$L__BB13_3;
	mov.u32 	%r247, %tid.x;
	setp.ne.s32 	%p58, %r247, 0;
	@%p58 bra 	$L__BB13_51;
	st.global.f32 	[%rd1], %f42;
	bra.uni 	$L__BB13_51;
$L__BB13_3:
	cvta.to.global.u64 	%rd2, %rd18;
	setp.gt.u64 	%p2, %rd19, 4095;
	@%p2 bra 	$L__BB13_28;
	cvt.u32.u64 	%r1, %rd19;
	mov.u32 	%r2, %tid.x;
	setp.ge.u32 	%p24, %r2, %r1;
	mov.f32 	%f315, 0f00000000;
	mov.u32 	%r251, %r2;
	@%p24 bra 	$L__BB13_6;
	mul.wide.u32 	%rd41, %r2, 4;
	add.s64 	%rd42, %rd2, %rd41;
	ld.global.u32 	%r144, [%rd42];
	cvt.rn.f32.s32 	%f315, %r144;
	add.s32 	%r251, %r2, 256;
$L__BB13_6:
	setp.ge.u32 	%p25, %r251, %r1;
	@%p25 bra 	$L__BB13_19;
	not.b32 	%r145, %r251;
	add.s32 	%r146, %r145, %r1;
	shr.u32 	%r147, %r146, 8;
	add.s32 	%r5, %r147, 1;
	and.b32  	%r6, %r5, 15;
	setp.lt.u32 	%p26, %r146, 3840;
	@%p26 bra 	$L__BB13_10;
	and.b32  	%r148, %r5, 33554416;
	neg.s32 	%r249, %r148;
	mul.wide.u32 	%rd43, %r251, 4;
	add.s64 	%rd44, %rd43, %rd2;
	add.s64 	%rd51, %rd44, 8192;
$L__BB13_9:
	.pragma "nounroll";
	ld.global.u32 	%r149, [%rd51+-8192];
	cvt.rn.f32.s32 	%f189, %r149;
	add.f32 	%f190, %f315, %f189;
	ld.global.u32 	%r150, [%rd51+-7168];
	cvt.rn.f32.s32 	%f191, %r150;
	add.f32 	%f192, %f190, %f191;
	ld.global.u32 	%r151, [%rd51+-6144];
	cvt.rn.f32.s32 	%f193, %r151;
	add.f32 	%f194, %f192, %f193;
	ld.global.u32 	%r152, [%rd51+-5120];
	cvt.rn.f32.s32 	%f195, %r152;
	add.f32 	%f196, %f194, %f195;
	ld.global.u32 	%r153, [%rd51+-4096];
	cvt.rn.f32.s32 	%f197, %r153;
	add.f32 	%f198, %f196, %f197;
	ld.global.u32 	%r154, [%rd51+-3072];
	cvt.rn.f32.s32 	%f199, %r154;
	add.f32 	%f200, %f198, %f199;
	ld.global.u32 	%r155, [%rd51+-2048];
	cvt.rn.f32.s32 	%f201, %r155;
	add.f32 	%f202, %f200, %f201;
	ld.global.u32 	%r156, [%rd51+-1024];
	cvt.rn.f32.s32 	%f203, %r156;
	add.f32 	%f204, %f202, %f203;
	ld.global.u32 	%r157, [%rd51];
	cvt.rn.f32.s32 	%f205, %r157;
	add.f32 	%f206, %f204, %f205;
	ld.global.u32 	%r158, [%rd51+1024];
	cvt.rn.f32.s32 	%f207, %r158;
	add.f32 	%f208, %f206, %f207;
	ld.global.u32 	%r159, [%rd51+2048];
	cvt.rn.f32.s32 	%f209, %r159;
	add.f32 	%f210, %f208, %f209;
	ld.global.u32 	%r160, [%rd51+3072];
	cvt.rn.f32.s32 	%f211, %r160;
	add.f32 	%f212, %f210, %f211;
	ld.global.u32 	%r161, [%rd51+4096];
	cvt.rn.f32.s32 	%f213, %r161;
	add.f32 	%f214, %f212, %f213;
	ld.global.u32 	%r162, [%rd51+5120];
	cvt.rn.f32.s32 	%f215, %r162;
	add.f32 	%f216, %f214, %f215;
	ld.global.u32 	%r163, [%rd51+6144];
	cvt.rn.f32.s32 	%f217, %r163;
	add.f32 	%f218, %f216, %f217;
	ld.global.u32 	%r164, [%rd51+7168];
	cvt.rn.f32.s32 	%f219, %r164;
	add.f32 	%f315, %f218, %f219;
	add.s32 	%r251, %r251, 4096;
	add.s32 	%r249, %r249, 16;
	add.s64 	%rd51, %rd51, 16384;
	setp.ne.s32 	%p27, %r249, 0;
	@%p27 bra 	$L__BB13_9;
$L__BB13_10:
	setp.eq.s32 	%p28, %r6, 0;
	@%p28 bra 	$L__BB13_19;
	and.b32  	%r13, %r5, 7;
	setp.lt.u32 	%p29, %r6, 8;
	@%p29 bra 	$L__BB13_13;
	mul.wide.s32 	%rd45, %r251, 4;
	add.s64 	%rd46, %rd2, %rd45;
	ld.global.u32 	%r165, [%rd46];
	cvt.rn.f32.s32 	%f221, %r165;
	add.f32 	%f222, %f315, %f221;
	ld.global.u32 	%r166, [%rd46+1024];
	cvt.rn.f32.s32 	%f223, %r166;
	add.f32 	%f224, %f222, %f223;
	ld.global.u32 	%r167, [%rd46+2048];
	cvt.rn.f32.s32 	%f225, %r167;
	add.f32 	%f226, %f224, %f225;
	ld.global.u32 	%r168, [%rd46+3072];
	cvt.rn.f32.s32 	%f227, %r168;
	add.f32 	%f228, %f226, %f227;
	ld.global.u32 	%r169, [%rd46+4096];
	cvt.rn.f32.s32 	%f229, %r169;
	add.f32 	%f230, %f228, %f229;
	ld.global.u32 	%r170, [%rd46+5120];
	cvt.rn.f32.s32 	%f231, %r170;
	add.f32 	%f232, %f230, %f231;
	ld.global.u32 	%r171, [%rd46+6144];
	cvt.rn.f32.s32 	%f233, %r171;
	add.f32 	%f234, %f232, %f233;
	ld.global.u32 	%r172, [%rd46+7168];
	cvt.rn.f32.s32 	%f235, %r172;
	add.f32 	%f315, %f234, %f235;
	add.s32 	%r251, %r251, 2048;
$L__BB13_13:
	setp.eq.s32 	%p30, %r13, 0;
	@%p30 bra 	$L__BB13_19;
	and.b32  	%r16, %r5, 3;
	setp.lt.u32 	%p31, %r13, 4;
	@%p31 bra 	$L__BB13_16;
	mul.wide.s32 	%rd47, %r251, 4;
	add.s64 	%rd48, %rd2, %rd47;
	ld.global.u32 	%r173, [%rd48];
	cvt.rn.f32.s32 	%f237, %r173;
	add.f32 	%f238, %f315, %f237;
	ld.global.u32 	%r174, [%rd48+1024];
	cvt.rn.f32.s32 	%f239, %r174;
	add.f32 	%f240, %f238, %f239;
	ld.global.u32 	%r175, [%rd48+2048];
	cvt.rn.f32.s32 	%f241, %r175;
	add.f32 	%f242, %f240, %f241;
	ld.global.u32 	%r176, [%rd48+3072];
	cvt.rn.f32.s32 	%f243, %r176;
	add.f32 	%f315, %f242, %f243;
	add.s32 	%r251, %r251, 1024;
$L__BB13_16:
	setp.eq.s32 	%p32, %r16, 0;
	@%p32 bra 	$L__BB13_19;
	neg.s32 	%r254, %r16;
$L__BB13_18:
	.pragma "nounroll";
	mul.wide.s32 	%rd49, %r251, 4;
	add.s64 	%rd50, %rd2, %rd49;
	ld.global.u32 	%r177, [%rd50];
	cvt.rn.f32.s32 	%f244, %r177;
	add.f32 	%f315, %f315, %f244;
	add.s32 	%r251, %r251, 256;
	add.s32 	%r254, %r254, 1;
	setp.ne.s32 	%p33, %r254, 0;
	@%p33 bra 	$L__BB13_18;
$L__BB13_19:
	setp.lt.u64 	%p34, %rd19, 256;
	@%p34 bra 	$L__BB13_24;
	// begin inline asm
	mov.u32 %r216, %laneid;
	// end inline asm
	mov.b32 	%r218, %f315;
	mov.b32 	%r219, 1;
	mov.b32 	%r240, 31;
	mov.b32 	%r241, -1;
	// begin inline asm
	shfl.sync.down.b32 %r217, %r218, %r219, %r240, %r241;
	// end inline asm
	setp.gt.s32 	%p50, %r216, 30;
	mov.b32 	%f279, %r217;
	add.f32 	%f280, %f315, %f279;
	selp.f32 	%f281, %f315, %f280, %p50;
	mov.b32 	%r223, %f281;
	mov.b32 	%r224, 2;
	// begin inline asm
	shfl.sync.down.b32 %r222, %r223, %r224, %r240, %r241;
	// end inline asm
	setp.gt.s32 	%p51, %r216, 29;
	mov.b32 	%f282, %r222;
	add.f32 	%f283, %f281, %f282;
	selp.f32 	%f284, %f281, %f283, %p51;
	mov.b32 	%r228, %f284;
	mov.b32 	%r229, 4;
	// begin inline asm
	shfl.sync.down.b32 %r227, %r228, %r229, %r240, %r241;
	// end inline asm
	setp.gt.s32 	%p52, %r216, 27;
	mov.b32 	%f285, %r227;
	add.f32 	%f286, %f284, %f285;
	selp.f32 	%f287, %f284, %f286, %p52;
	mov.b32 	%r233, %f287;
	mov.b32 	%r234, 8;
	// begin inline asm
	shfl.sync.down.b32 %r232, %r233, %r234, %r240, %r241;
	// end inline asm
	setp.gt.s32 	%p53, %r216, 23;
	mov.b32 	%f288, %r232;
	add.f32 	%f289, %f287, %f288;
	selp.f32 	%f290, %f287, %f289, %p53;
	mov.b32 	%r238, %f290;
	mov.b32 	%r239, 16;
	// begin inline asm
	shfl.sync.down.b32 %r237, %r238, %r239, %r240, %r241;
	// end inline asm
	setp.gt.s32 	%p54, %r216, 15;
	mov.b32 	%f291, %r237;
	add.f32 	%f16, %f290, %f291;
	selp.f32 	%f327, %f290, %f16, %p54;
	setp.ne.s32 	%p55, %r216, 0;
	@%p55 bra 	$L__BB13_22;
	shr.u32 	%r242, %r2, 3;
	and.b32  	%r243, %r242, 124;
	mov.u32 	%r244, _ZZN3cub18CUB_300001_SM_10006detail6reduce28DeviceReduceSingleTileKernelINS2_10policy_hubIfyN4cuda3std3__44plusIfEEE10Policy1000EN6thrust24THRUST_300001_SM_1000_NS6detail15normal_iteratorINSD_10device_ptrIiEEEEPfyS9_ffNS7_10__identityEEEvT0_T1_T2_T3_T4_T6_E12temp_storage;
	add.s32 	%r245, %r244, %r243;
	st.shared.f32 	[%r245+8], %f16;
$L__BB13_22:
	bar.sync 	0;
	setp.ne.s32 	%p56, %r2, 0;
	@%p56 bra 	$L__BB13_49;
	ld.shared.f32 	%f292, [_ZZN3cub18CUB_300001_SM_10006detail6reduce28DeviceReduceSingleTileKernelINS2_10policy_hubIfyN4cuda3std3__44plusIfEEE10Policy1000EN6thrust24THRUST_300001_SM_1000_NS6detail15normal_iteratorINSD_10device_ptrIiEEEEPfyS9_ffNS7_10__identityEEEvT0_T1_T2_T3_T4_T6_E12temp_storage+12];
	add.f32 	%f293, %f327, %f292;
	ld.shared.f32 	%f294, [_ZZN3cub18CUB_300001_SM_10006detail6reduce28DeviceReduceSingleTileKernelINS2_10policy_hubIfyN4cuda3std3__44plusIfEEE10Policy1000EN6thrust24THRUST_300001_SM_1000_NS6detail15normal_iteratorINSD_10device_ptrIiEEEEPfyS9_ffNS7_10__identityEEEvT0_T1_T2_T3_T4_T6_E12temp_storage+16];
	add.f32 	%f295, %f293, %f294;
	ld.shared.f32 	%f296, [_ZZN3cub18CUB_300001_SM_10006detail6reduce28DeviceReduceSingleTileKernelINS2_10policy_hubIfyN4cuda3std3__44plusIfEEE10Policy1000EN6thrust24THRUST_300001_SM_1000_NS6detail15normal_iteratorINSD_10device_ptrIiEEEEPfyS9_ffNS7_10__identityEEEvT0_T1_T2_T3_T4_T6_E12temp_storage+20];
	add.f32 	%f297, %f295, %f296;
	ld.shared.f32 	%f298, [_ZZN3cub18CUB_300001_SM_10006detail6reduce28DeviceReduceSingleTileKernelINS2_10policy_hubIfyN4cuda3std3__44plusIfEEE10Policy1000EN6thrust24THRUST_300001_SM_1000_NS6detail15normal_iteratorINSD_10device_ptrIiEEEEPfyS9_ffNS7_10__identityEEEvT0_T1_T2_T3_T4_T6_E12temp_storage+24];
	add.f32 	%f299, %f297, %f298;
	ld.shared.f32 	%f300, [_ZZN3cub18CUB_300001_SM_10006detail6reduce28DeviceReduceSingleTileKernelINS2_10policy_hubIfyN4cuda3std3__44plusIfEEE10Policy1000EN6thrust24THRUST_300001_SM_1000_NS6detail15normal_iteratorINSD_10device_ptrIiEEEEPfyS9_ffNS7_10__identityEEEvT0_T1_T2_T3_T4_T6_E12temp_storage+28];
	add.f32 	%f301, %f299, %f300;
	ld.shared.f32 	%f302, [_ZZN3cub18CUB_300001_SM_10006detail6reduce28DeviceReduceSingleTileKernelINS2_10policy_hubIfyN4cuda3std3__44plusIfEEE10Policy1000EN6thrust24THRUST_300001_SM_1000_NS6detail15normal_iteratorINSD_10device_ptrIiEEEEPfyS9_ffNS7_10__identityEEEvT0_T1_T2_T3_T4_T6_E12temp_storage+32];
	add.f32 	%f303, %f301, %f302;
	ld.shared.f32 	%f304, [_ZZN3cub18CUB_300001_SM_10006detail6reduce28DeviceReduceSingleTileKernelINS2_10policy_hubIfyN4cuda3std3__44plusIfEEE10Policy1000EN6thrust24THRUST_300001_SM_1000_NS6detail15normal_iteratorINSD_10device_ptrIiEEEEPfyS9_ffNS7_10__identityEEEvT0_T1_T2_T3_T4_T6_E12temp_storage+36];
	add.f32 	%f327, %f303, %f304;
	bra.uni 	$L__BB13_49;
$L__BB13_24:
	// begin inline asm
	mov.u32 %r178, %laneid;
	// end inline asm
	and.b32  	%r204, %r2, 992;
	add.s32 	%r205, %r204, 32;
	setp.gt.u32 	%p35, %r205, %r1;
	not.b32 	%r206, %r204;
	add.s32 	%r207, %r1, %r206;
	selp.b32 	%r202, %r207, 31, %p35;
	mov.b32 	%r180, %f315;
	mov.b32 	%r181, 1;
	mov.b32 	%r203, -1;
	// begin inline asm
	shfl.sync.down.b32 %r179, %r180, %r181, %r202, %r203;
	// end inline asm
	setp.lt.s32 	%p36, %r178, %r202;
	mov.b32 	%f245, %r179;
	add.f32 	%f246, %f315, %f245;
	selp.f32 	%f247, %f246, %f315, %p36;
	mov.b32 	%r185, %f247;
	mov.b32 	%r186, 2;
	// begin inline asm
	shfl.sync.down.b32 %r184, %r185, %r186, %r202, %r203;
	// end inline asm
	add.s32 	%r208, %r178, 2;
	setp.gt.s32 	%p37, %r208, %r202;
	mov.b32 	%f248, %r184;
	add.f32 	%f249, %f247, %f248;
	selp.f32 	%f250, %f247, %f249, %p37;
	mov.b32 	%r190, %f250;
	mov.b32 	%r191, 4;
	// begin inline asm
	shfl.sync.down.b32 %r189, %r190, %r191, %r202, %r203;
	// end inline asm
	add.s32 	%r209, %r178, 4;
	setp.gt.s32 	%p38, %r209, %r202;
	mov.b32 	%f251, %r189;
	add.f32 	%f252, %f250, %f251;
	selp.f32 	%f253, %f250, %f252, %p38;
	mov.b32 	%r195, %f253;
	mov.b32 	%r196, 8;
	// begin inline asm
	shfl.sync.down.b32 %r194, %r195, %r196, %r202, %r203;
	// end inline asm
	add.s32 	%r210, %r178, 8;
	setp.gt.s32 	%p39, %r210, %r202;
	mov.b32 	%f254, %r194;
	add.f32 	%f255, %f253, %f254;
	selp.f32 	%f256, %f253, %f255, %p39;
	mov.b32 	%r200, %f256;
	mov.b32 	%r201, 16;
	// begin inline asm
	shfl.sync.down.b32 %r199, %r200, %r201, %r202, %r203;
	// end inline asm
	add.s32 	%r211, %r178, 16;
	setp.gt.s32 	%p40, %r211, %r202;
	mov.b32 	%f257, %r199;
	add.f32 	%f258, %f256, %f257;
	selp.f32 	%f327, %f256, %f258, %p40;
	setp.ne.s32 	%p41, %r178, 0;
	@%p41 bra 	$L__BB13_26;
	shr.u32 	%r212, %r2, 3;
	and.b32  	%r213, %r212, 124;
	mov.u32 	%r214, _ZZN3cub18CUB_300001_SM_10006detail6reduce28DeviceReduceSingleTileKernelINS2_10policy_hubIfyN4cuda3std3__44plusIfEEE10Policy1000EN6thrust24THRUST_300001_SM_1000_NS6detail15normal_iteratorINSD_10device_ptrIiEEEEPfyS9_ffNS7_10__identityEEEvT0_T1_T2_T3_T4_T6_E12temp_storage;
	add.s32 	%r215, %r214, %r213;
	st.shared.f32 	[%r215+8], %f327;
$L__BB13_26:
	bar.sync 	0;
	setp.ne.s32 	%p42, %r2, 0;
	@%p42 bra 	$L__BB13_49;
	setp.gt.u64 	%p43, %rd19, 32;
	ld.shared.f32 	%f259, [_ZZN3cub18CUB_300001_SM_10006detail6reduce28DeviceReduceSingleTileKernelINS2_10policy_hubIfyN4cuda3std3__44plusIfEEE10Policy1000EN6thrust24THRUST_300001_SM_1000_NS6detail15normal_iteratorINSD_10device_ptrIiEEEEPfyS9_ffNS7_10__identityEEEvT0_T1_T2_T3_T4_T6_E12temp_storage+12];
	add.f32 	%f260, %f327, %f259;
	selp.f32 	%f261, %f260, %f327, %p43;
	setp.gt.u64 	%p44, %rd19, 64;
	ld.shared.f32 	%f262, [_ZZN3cub18CUB_300001_SM_10006detail6reduce28DeviceReduceSingleTileKernelINS2_10policy_hubIfyN4cuda3std3__44plusIfEEE10Policy1000EN6thrust24THRUST_300001_SM_1000_NS6detail15normal_iteratorINSD_10device_ptrIiEEEEPfyS9_ffNS7_10__identityEEEvT0_T1_T2_T3_T4_T6_E12temp_storage+16];
	add.f32 	%f263, %f262, %f261;
	selp.f32 	%f264, %f263, %f261, %p44;
	setp.gt.u64 	%p45, %rd19, 96;
	ld.shared.f32 	%f265, [_ZZN3cub18CUB_300001_SM_10006detail6reduce28DeviceReduceSingleTileKernelINS2_10policy_hubIfyN4cuda3std3__44plusIfEEE10Policy1000EN6thrust24THRUST_300001_SM_1000_NS6detail15normal_iteratorINSD_10device_ptrIiEEEEPfyS9_ffNS7_10__identityEEEvT0_T1_T2_T3_T4_T6_E12temp_storage+20];
	add.f32 	%f266, %f265, %f264;
	selp.f32 	%f267, %f266, %f264, %p45;
	setp.gt.u64 	%p46, %rd19, 128;
	ld.shared.f32 	%f268, [_ZZN3cub18CUB_300001_SM_10006detail6reduce28DeviceReduceSingleTileKernelINS2_10policy_hubIfyN4cuda3std3__44plusIfEEE10Policy1000EN6thrust24THRUST_300001_SM_1000_NS6detail15normal_iteratorINSD_10device_ptrIiEEEEPfyS9_ffNS7_10__identityEEEvT0_T1_T2_T3_T4_T6_E12temp_storage+24];
	add.f32 	%f269, %f268, %f267;
	selp.f32 	%f270, %f269, %f267, %p46;
	setp.gt.u64 	%p47, %rd19, 160;
	ld.shared.f32 	%f271, [_ZZN3cub18CUB_300001_SM_10006detail6reduce28DeviceReduceSingleTileKernelINS2_10policy_hubIfyN4cuda3std3__44plusIfEEE10Policy1000EN6thrust24THRUST_300001_SM_1000_NS6detail15normal_iteratorINSD_10device_ptrIiEEEEPfyS9_ffNS7_10__identityEEEvT0_T1_T2_T3_T4_T6_E12temp_storage+28];
	add.f32 	%f272, %f271, %f270;
	selp.f32 	%f273, %f272, %f270, %p47;
	setp.gt.u64 	%p48, %rd19, 192;
	ld.shared.f32 	%f274, [_ZZN3cub18CUB_300001_SM_10006detail6reduce28DeviceReduceSingleTileKernelINS2_10policy_hubIfyN4cuda3std3__44plusIfEEE10Policy1000EN6thrust24THRUST_300001_SM_1000_NS6detail15normal_iteratorINSD_10device_ptrIiEEEEPfyS9_ffNS7_10__identityEEEvT0_T1_T2_T3_T4_T6_E12temp_storage+32];
	add.f32 	%f275, %f274, %f273;
	selp.f32 	%f276, %f275, %f273, %p48;
	setp.gt.u64 	%p49, %rd19, 224;
	ld.shared.f32 	%f277, [_ZZN3cub18CUB_300001_SM_10006detail6reduce28DeviceReduceSingleTileKernelINS2_10policy_hubIfyN4cuda3std3__44plusIfEEE10Policy1000EN6thrust24THRUST_300001_SM_1000_NS6detail15normal_iteratorINSD_10device_ptrIiEEEEPfyS9_ffNS7_10__identityEEEvT0_T1_T2_T3_T4_T6_E12temp_storage+36];
	add.f32 	%f278, %f277, %f276;
	selp.f32 	%f327, %f278, %f276, %p49;
	bra.uni 	$L__BB13_49;
$L__BB13_28:
	mov.u32 	%r24, %tid.x;
	cvt.u64.u32 	%rd6, %r24;
	mul.wide.u32 	%rd22, %r24, 4;
	add.s64 	%rd7, %rd2, %rd22;
	ld.global.u32 	%r42, [%rd7];
	cvt.rn.f32.s32 	%f43, %r42;
	ld.global.u32 	%r43, [%rd7+1024];
	cvt.rn.f32.s32 	%f44, %r43;
	ld.global.u32 	%r44, [%rd7+2048];
	cvt.rn.f32.s32 	%f45, %r44;
	ld.global.u32 	%r45, [%rd7+3072];
	cvt.rn.f32.s32 	%f46, %r45;
	ld.global.u32 	%r46, [%rd7+4096];
	cvt.rn.f32.s32 	%f47, %r46;
	ld.global.u32 	%r47, [%rd7+5120];
	cvt.rn.f32.s32 	%f48, %r47;
	ld.global.u32 	%r48, [%rd7+6144];
	cvt.rn.f32.s32 	%f49, %r48;
	ld.global.u32 	%r49, [%rd7+7168];
	cvt.rn.f32.s32 	%f50, %r49;
	ld.global.u32 	%r50, [%rd7+8192];
	cvt.rn.f32.s32 	%f51, %r50;
	ld.global.u32 	%r51, [%rd7+9216];
	cvt.rn.f32.s32 	%f52, %r51;
	ld.global.u32 	%r52, [%rd7+10240];
	cvt.rn.f32.s32 	%f53, %r52;
	ld.global.u32 	%r53, [%rd7+11264];
	cvt.rn.f32.s32 	%f54, %r53;
	ld.global.u32 	%r54, [%rd7+12288];
	cvt.rn.f32.s32 	%f55, %r54;
	ld.global.u32 	%r55, [%rd7+13312];
	cvt.rn.f32.s32 	%f56, %r55;
	ld.global.u32 	%r56, [%rd7+14336];
	cvt.rn.f32.s32 	%f57, %r56;
	ld.global.u32 	%r57, [%rd7+15360];
	cvt.rn.f32.s32 	%f58, %r57;
	add.f32 	%f59, %f43, %f44;
	add.f32 	%f60, %f45, %f46;
	add.f32 	%f61, %f47, %f48;
	add.f32 	%f62, %f49, %f50;
	add.f32 	%f63, %f51, %f52;
	add.f32 	%f64, %f53, %f54;
	add.f32 	%f65, %f55, %f56;
	add.f32 	%f66, %f57, %f58;
	add.f32 	%f67, %f59, %f60;
	add.f32 	%f68, %f61, %f62;
	add.f32 	%f69, %f63, %f64;
	add.f32 	%f70, %f65, %f66;
	add.f32 	%f71, %f67, %f68;
	add.f32 	%f72, %f69, %f70;
	add.f32 	%f326, %f71, %f72;
	add.s64 	%rd8, %rd19, -4096;
	setp.lt.u64 	%p3, %rd8, 4096;
	mov.b64 	%rd53, 4096;
	@%p3 bra 	$L__BB13_32;
	mov.b64 	%rd53, 4096;
$L__BB13_30:
	shl.b64 	%rd24, %rd53, 2;
	add.s64 	%rd25, %rd7, %rd24;
	ld.global.u32 	%r58, [%rd25];
	cvt.rn.f32.s32 	%f73, %r58;
	ld.global.u32 	%r59, [%rd25+1024];
	cvt.rn.f32.s32 	%f74, %r59;
	ld.global.u32 	%r60, [%rd25+2048];
	cvt.rn.f32.s32 	%f75, %r60;
	ld.global.u32 	%r61, [%rd25+3072];
	cvt.rn.f32.s32 	%f76, %r61;
	ld.global.u32 	%r62, [%rd25+4096];
	cvt.rn.f32.s32 	%f77, %r62;
	ld.global.u32 	%r63, [%rd25+5120];
	cvt.rn.f32.s32 	%f78, %r63;
	ld.global.u32 	%r64, [%rd25+6144];
	cvt.rn.f32.s32 	%f79, %r64;
	ld.global.u32 	%r65, [%rd25+7168];
	cvt.rn.f32.s32 	%f80, %r65;
	ld.global.u32 	%r66, [%rd25+8192];
	cvt.rn.f32.s32 	%f81, %r66;
	ld.global.u32 	%r67, [%rd25+9216];
	cvt.rn.f32.s32 	%f82, %r67;
	ld.global.u32 	%r68, [%rd25+10240];
	cvt.rn.f32.s32 	%f83, %r68;
	ld.global.u32 	%r69, [%rd25+11264];
	cvt.rn.f32.s32 	%f84, %r69;
	ld.global.u32 	%r70, [%rd25+12288];
	cvt.rn.f32.s32 	%f85, %r70;
	ld.global.u32 	%r71, [%rd25+13312];
	cvt.rn.f32.s32 	%f86, %r71;
	ld.global.u32 	%r72, [%rd25+14336];
	cvt.rn.f32.s32 	%f87, %r72;
	ld.global.u32 	%r73, [%rd25+15360];
	cvt.rn.f32.s32 	%f88, %r73;
	add.f32 	%f89, %f326, %f73;
	add.f32 	%f90, %f74, %f75;
	add.f32 	%f91, %f76, %f77;
	add.f32 	%f92, %f78, %f79;
	add.f32 	%f93, %f80, %f81;
	add.f32 	%f94, %f82, %f83;
	add.f32 	%f95, %f84, %f85;
	add.f32 	%f96, %f86, %f87;
	add.f32 	%f97, %f89, %f90;
	add.f32 	%f98, %f91, %f92;
	add.f32 	%f99, %f93, %f94;
	add.f32 	%f100, %f95, %f96;
	add.f32 	%f101, %f97, %f98;
	add.f32 	%f102, %f99, %f100;
	add.f32 	%f103, %f101, %f102;
	add.f32 	%f326, %f103, %f88;
	sub.s64 	%rd26, %rd19, %rd53;
	setp.lt.u64 	%p4, %rd26, 4096;
	@%p4 bra 	$L__BB13_45;
	add.s64 	%rd53, %rd53, 4096;
	setp.le.u64 	%p5, %rd53, %rd8;
	@%p5 bra 	$L__BB13_30;
$L__BB13_32:
	setp.le.u64 	%p6, %rd19, %rd53;
	cvt.u32.u64 	%r74, %rd53;
	cvt.u32.u64 	%r75, %rd19;
	sub.s32 	%r76, %r75, %r74;
	setp.ge.s32 	%p7, %r24, %r76;
	or.pred  	%p8, %p6, %p7;
	@%p8 bra 	$L__BB13_45;
	not.b32 	%r79, %r24;
	add.s32 	%r80, %r79, %r75;
	sub.s32 	%r82, %r80, %r74;
	shr.u32 	%r83, %r82, 8;
	add.s32 	%r25, %r83, 1;
	and.b32  	%r26, %r25, 15;
	setp.lt.u32 	%p9, %r82, 3840;
	mov.u32 	%r258, %r24;
	@%p9 bra 	$L__BB13_36;
	and.b32  	%r84, %r25, 33554416;
	neg.s32 	%r256, %r84;
	add.s64 	%rd27, %rd53, %rd6;
	shl.b64 	%rd28, %rd27, 2;
	add.s64 	%rd29, %rd28, %rd2;
	add.s64 	%rd54, %rd29, 8192;
	mov.u32 	%r258, %r24;
$L__BB13_35:
	.pragma "nounroll";
	ld.global.u32 	%r85, [%rd54+-8192];
	cvt.rn.f32.s32 	%f105, %r85;
	add.f32 	%f106, %f326, %f105;
	ld.global.u32 	%r86, [%rd54+-7168];
	cvt.rn.f32.s32 	%f107, %r86;
	add.f32 	%f108, %f106, %f107;
	ld.global.u32 	%r87, [%rd54+-6144];
	cvt.rn.f32.s32 	%f109, %r87;
	add.f32 	%f110, %f108, %f109;
	ld.global.u32 	%r88, [%rd54+-5120];
	cvt.rn.f32.s32 	%f111, %r88;
	add.f32 	%f112, %f110, %f111;
	ld.global.u32 	%r89, [%rd54+-4096];
	cvt.rn.f32.s32 	%f113, %r89;
	add.f32 	%f114, %f112, %f113;
	ld.global.u32 	%r90, [%rd54+-3072];
	cvt.rn.f32.s32 	%f115, %r90;
	add.f32 	%f116, %f114, %f115;
	ld.global.u32 	%r91, [%rd54+-2048];
	cvt.rn.f32.s32 	%f117, %r91;
	add.f32 	%f118, %f116, %f117;
	ld.global.u32 	%r92, [%rd54+-1024];
	cvt.rn.f32.s32 	%f119, %r92;
	add.f32 	%f120, %f118, %f119;
	ld.global.u32 	%r93, [%rd54];
	cvt.rn.f32.s32 	%f121, %r93;
	add.f32 	%f122, %f120, %f121;
	ld.global.u32 	%r94, [%rd54+1024];
	cvt.rn.f32.s32 	%f123, %r94;
	add.f32 	%f124, %f122, %f123;
	ld.global.u32 	%r95, [%rd54+2048];
	cvt.rn.f32.s32 	%f125, %r95;
	add.f32 	%f126, %f124, %f125;
	ld.global.u32 	%r96, [%rd54+3072];
	cvt.rn.f32.s32 	%f127, %r96;
	add.f32 	%f128, %f126, %f127;
	ld.global.u32 	%r97, [%rd54+4096];
	cvt.rn.f32.s32 	%f129, %r97;
	add.f32 	%f130, %f128, %f129;
	ld.global.u32 	%r98, [%rd54+5120];
	cvt.rn.f32.s32 	%f131, %r98;
	add.f32 	%f132, %f130, %f131;
	ld.global.u32 	%r99, [%rd54+6144];
	cvt.rn.f32.s32 	%f133, %r99;
	add.f32 	%f134, %f132, %f133;
	ld.global.u32 	%r100, [%rd54+7168];
	cvt.rn.f32.s32 	%f135, %r100;
	add.f32 	%f326, %f134, %f135;
	add.s32 	%r258, %r258, 4096;
	add.s32 	%r256, %r256, 16;
	add.s64 	%rd54, %rd54, 16384;
	setp.ne.s32 	%p10, %r256, 0;
	@%p10 bra 	$L__BB13_35;
$L__BB13_36:
	setp.eq.s32 	%p11, %r26, 0;
	@%p11 bra 	$L__BB13_45;
	and.b32  	%r33, %r25, 7;
	setp.lt.u32 	%p12, %r26, 8;
	@%p12 bra 	$L__BB13_39;
	cvt.u64.u32 	%rd30, %r258;
	add.s64 	%rd31, %rd53, %rd30;
	shl.b64 	%rd32, %rd31, 2;
	add.s64 	%rd33, %rd2, %rd32;
	ld.global.u32 	%r101, [%rd33];
	cvt.rn.f32.s32 	%f137, %r101;
	add.f32 	%f138, %f326, %f137;
	ld.global.u32 	%r102, [%rd33+1024];
	cvt.rn.f32.s32 	%f139, %r102;
	add.f32 	%f140, %f138, %f139;
	ld.global.u32 	%r103, [%rd33+2048];
	cvt.rn.f32.s32 	%f141, %r103;
	add.f32 	%f142, %f140, %f141;
	ld.global.u32 	%r104, [%rd33+3072];
	cvt.rn.f32.s32 	%f143, %r104;
	add.f32 	%f144, %f142, %f143;
	ld.global.u32 	%r105, [%rd33+4096];
	cvt.rn.f32.s32 	%f145, %r105;
	add.f32 	%f146, %f144, %f145;
	ld.global.u32 	%r106, [%rd33+5120];
	cvt.rn.f32.s32 	%f147, %r106;
	add.f32 	%f148, %f146, %f147;
	ld.global.u32 	%r107, [%rd33+6144];
	cvt.rn.f32.s32 	%f149, %r107;
	add.f32 	%f150, %f148, %f149;
	ld.global.u32 	%r108, [%rd33+7168];
	cvt.rn.f32.s32 	%f151, %r108;
	add.f32 	%f326, %f150, %f151;
	add.s32 	%r258, %r258, 2048;
$L__BB13_39:
	setp.eq.s32 	%p13, %r33, 0;
	@%p13 bra 	$L__BB13_45;
	and.b32  	%r36, %r25, 3;
	setp.lt.u32 	%p14, %r33, 4;
	@%p14 bra 	$L__BB13_42;
	cvt.u64.u32 	%rd34, %r258;
	add.s64 	%rd35, %rd53, %rd34;
	shl.b64 	%rd36, %rd35, 2;
	add.s64 	%rd37, %rd2, %rd36;
	ld.global.u32 	%r109, [%rd37];
	cvt.rn.f32.s32 	%f153, %r109;
	add.f32 	%f154, %f326, %f153;
	ld.global.u32 	%r110, [%rd37+1024];
	cvt.rn.f32.s32 	%f155, %r110;
	add.f32 	%f156, %f154, %f155;
	ld.global.u32 	%r111, [%rd37+2048];
	cvt.rn.f32.s32 	%f157, %r111;
	add.f32 	%f158, %f156, %f157;
	ld.global.u32 	%r112, [%rd37+3072];
	cvt.rn.f32.s32 	%f159, %r112;
	add.f32 	%f326, %f158, %f159;
	add.s32 	%r258, %r258, 1024;
$L__BB13_42:
	setp.eq.s32 	%p15, %r36, 0;
	@%p15 bra 	$L__BB13_45;
	cvt.u64.u32 	%rd38, %r258;
	add.s64 	%rd39, %rd53, %rd38;
	shl.b64 	%rd40, %rd39, 2;
	add.s64 	%rd55, %rd2, %rd40;
	neg.s32 	%r261, %r36;
$L__BB13_44:
	.pragma "nounroll";
	ld.global.u32 	%r113, [%rd55];
	cvt.rn.f32.s32 	%f160, %r113;
	add.f32 	%f326, %f326, %f160;
	add.s64 	%rd55, %rd55, 1024;
	add.s32 	%r261, %r261, 1;
	setp.ne.s32 	%p16, %r261, 0;
	@%p16 bra 	$L__BB13_44;
$L__BB13_45:
	// begin inline asm
	mov.u32 %r114, %laneid;
	// end inline asm
	mov.b32 	%r116, %f326;
	mov.b32 	%r117, 1;
	mov.b32 	%r138, 31;
	mov.b32 	%r139, -1;
	// begin inline asm
	shfl.sync.down.b32 %r115, %r116, %r117, %r138, %r139;
	// end inline asm
	setp.gt.s32 	%p17, %r114, 30;
	mov.b32 	%f161, %r115;
	add.f32 	%f162, %f326, %f161;
	selp.f32 	%f163, %f326, %f162, %p17;
	mov.b32 	%r121, %f163;
	mov.b32 	%r122, 2;
	// begin inline asm
	shfl.sync.down.b32 %r120, %r121, %r122, %r138, %r139;
	// end inline asm
	setp.gt.s32 	%p18, %r114, 29;
	mov.b32 	%f164, %r120;
	add.f32 	%f165, %f163, %f164;
	selp.f32 	%f166, %f163, %f165, %p18;
	mov.b32 	%r126, %f166;
	mov.b32 	%r127, 4;
	// begin inline asm
	shfl.sync.down.b32 %r125, %r126, %r127, %r138, %r139;
	// end inline asm
	setp.gt.s32 	%p19, %r114, 27;
	mov.b32 	%f167, %r125;
	add.f32 	%f168, %f166, %f167;
	selp.f32 	%f169, %f166, %f168, %p19;
	mov.b32 	%r131, %f169;
	mov.b32 	%r132, 8;
	// begin inline asm
	shfl.sync.down.b32 %r130, %r131, %r132, %r138, %r139;
	// end inline asm
	setp.gt.s32 	%p20, %r114, 23;
	mov.b32 	%f170, %r130;
	add.f32 	%f171, %f169, %f170;
	selp.f32 	%f172, %f169, %f171, %p20;
	mov.b32 	%r136, %f172;
	mov.b32 	%r137, 16;
	// begin inline asm
	shfl.sync.down.b32 %r135, %r136, %r137, %r138, %r139;
	// end inline asm
	setp.gt.s32 	%p21, %r114, 15;
	mov.b32 	%f173, %r135;
	add.f32 	%f38, %f172, %f173;
	selp.f32 	%f327, %f172, %f38, %p21;
	setp.ne.s32 	%p22, %r114, 0;
	@%p22 bra 	$L__BB13_47;
	shr.u32 	%r140, %r24, 3;
	and.b32  	%r141, %r140, 124;
	mov.u32 	%r142, _ZZN3cub18CUB_300001_SM_10006detail6reduce28DeviceReduceSingleTileKernelINS2_10policy_hubIfyN4cuda3std3__44plusIfEEE10Policy1000EN6thrust24THRUST_300001_SM_1000_NS6detail15normal_iteratorINSD_10device_ptrIiEEEEPfyS9_ffNS7_10__identityEEEvT0_T1_T2_T3_T4_T6_E12temp_storage;
	add.s32 	%r143, %r142, %r141;
	st.shared.f32 	[%r143+8], %f38;
$L__BB13_47:
	bar.sync 	0;
	setp.ne.s32 	%p23, %r24, 0;
	@%p23 bra 	$L__BB13_49;
	ld.shared.f32 	%f174, [_ZZN3cub18CUB_300001_SM_10006detail6reduce28DeviceReduceSingleTileKernelINS2_10policy_hubIfyN4cuda3std3__44plusIfEEE10Policy1000EN6thrust24THRUST_300001_SM_1000_NS6detail15normal_iteratorINSD_10device_ptrIiEEEEPfyS9_ffNS7_10__identityEEEvT0_T1_T2_T3_T4_T6_E12temp_storage+12];
	add.f32 	%f175, %f327, %f174;
	ld.shared.f32 	%f176, [_ZZN3cub18CUB_300001_SM_10006detail6reduce28DeviceReduceSingleTileKernelINS2_10policy_hubIfyN4cuda3std3__44plusIfEEE10Policy1000EN6thrust24THRUST_300001_SM_1000_NS6detail15normal_iteratorINSD_10device_ptrIiEEEEPfyS9_ffNS7_10__identityEEEvT0_T1_T2_T3_T4_T6_E12temp_storage+16];
	add.f32 	%f177, %f175, %f176;
	ld.shared.f32 	%f178, [_ZZN3cub18CUB_300001_SM_10006detail6reduce28DeviceReduceSingleTileKernelINS2_10policy_hubIfyN4cuda3std3__44plusIfEEE10Policy1000EN6thrust24THRUST_300001_SM_1000_NS6detail15normal_iteratorINSD_10device_ptrIiEEEEPfyS9_ffNS7_10__identityEEEvT0_T1_T2_T3_T4_T6_E12temp_storage+20];
	add.f32 	%f179, %f177, %f178;
	ld.shared.f32 	%f180, [_ZZN3cub18CUB_300001_SM_10006detail6reduce28DeviceReduceSingleTileKernelINS2_10policy_hubIfyN4cuda3std3__44plusIfEEE10Policy1000EN6thrust24THRUST_300001_SM_1000_NS6detail15normal_iteratorINSD_10device_ptrIiEEEEPfyS9_ffNS7_10__identityEEEvT0_T1_T2_T3_T4_T6_E12temp_storage+24];
	add.f32 	%f181, %f179, %f180;
	ld.shared.f32 	%f182, [_ZZN3cub18CUB_300001_SM_10006detail6reduce28DeviceReduceSingleTileKernelINS2_10policy_hubIfyN4cuda3std3__44plusIfEEE10Policy1000EN6thrust24THRUST_300001_SM_1000_NS6detail15normal_iteratorINSD_10device_ptrIiEEEEPfyS9_ffNS7_10__identityEEEvT0_T1_T2_T3_T4_T6_E12temp_storage+28];
	add.f32 	%f183, %f181, %f182;
	ld.shared.f32 	%f184, [_ZZN3cub18CUB_300001_SM_10006detail6reduce28DeviceReduceSingleTileKernelINS2_10policy_hubIfyN4cuda3std3__44plusIfEEE10Policy1000EN6thrust24THRUST_300001_SM_1000_NS6detail15normal_iteratorINSD_10device_ptrIiEEEEPfyS9_ffNS7_10__identityEEEvT0_T1_T2_T3_T4_T6_E12temp_storage+32];
	add.f32 	%f185, %f183, %f184;
	ld.shared.f32 	%f186, [_ZZN3cub18CUB_300001_SM_10006detail6reduce28DeviceReduceSingleTileKernelINS2_10policy_hubIfyN4cuda3std3__44plusIfEEE10Policy1000EN6thrust24THRUST_300001_SM_1000_NS6detail15normal_iteratorINSD_10device_ptrIiEEEEPfyS9_ffNS7_10__identityEEEvT0_T1_T2_T3_T4_T6_E12temp_storage+36];
	add.f32 	%f327, %f185, %f186;
$L__BB13_49:
	mov.u32 	%r246, %tid.x;
	setp.ne.s32 	%p57, %r246, 0;
	@%p57 bra 	$L__BB13_51;
	add.f32 	%f305, %f42, %f327;
	st.global.f32 	[%rd1], %f305;
$L__BB13_51:
	ret;

}
	// .globl	_ZN3cub18CUB_300001_SM_10006detail6reduce18DeviceReduceKernelINS2_10policy_hubIfyN4cuda3std3__44plusIfEEE10Policy1000EN6thrust24THRUST_300001_SM_1000_NS6detail15normal_iteratorINSD_10device_ptrIiEEEEyS9_fNS7_10__identityEEEvT0_PT3_T1_NS0_13GridEvenShareISN_EET2_T4_
.visible .entry _ZN3cub18CUB_300001_SM_10006detail6reduce18DeviceReduceKernelINS2_10policy_hubIfyN4cuda3std3__44plusIfEEE10Policy1000EN6thrust24THRUST_300001_SM_1000_NS6detail15normal_iteratorINSD_10device_ptrIiEEEEyS9_fNS7_10__identityEEEvT0_PT3_T1_NS0_13GridEvenShareISN_EET2_T4_(
	.param .align 8 .b8 _ZN3cub18CUB_300001_SM_10006detail6reduce18DeviceReduceKernelINS2_10policy_hubIfyN4cuda3std3__44plusIfEEE10Policy1000EN6thrust24THRUST_300001_SM_1000_NS6detail15normal_iteratorINSD_10device_ptrIiEEEEyS9_fNS7_10__identityEEEvT0_PT3_T1_NS0_13GridEvenShareISN_EET2_T4__param_0[8],
	.param .u64 .ptr .align 1 _ZN3cub18CUB_300001_SM_10006detail6reduce18DeviceReduceKernelINS2_10policy_hubIfyN4cuda3std3__44plusIfEEE10Policy1000EN6thrust24THRUST_300001_SM_1000_NS6detail15normal_iteratorINSD_10device_ptrIiEEEEyS9_fNS7_10__identityEEEvT0_PT3_T1_NS0_13GridEvenShareISN_EET2_T4__param_1,
	.param .u64 _ZN3cub18CUB_300001_SM_10006detail6reduce18DeviceReduceKernelINS2_10policy_hubIfyN4cuda3std3__44plusIfEEE10Policy1000EN6thrust24THRUST_300001_SM_1000_NS6detail15normal_iteratorINSD_10device_ptrIiEEEEyS9_fNS7_10__identityEEEvT0_PT3_T1_NS0_13GridEvenShareISN_EET2_T4__param_2,
	.param .align 8 .b8 _ZN3cub18CUB_300001_SM_10006detail6reduce18DeviceReduceKernelINS2_10policy_hubIfyN4cuda3std3__44plusIfEEE10Policy1000EN6thrust24THRUST_300001_SM_1000_NS6detail15normal_iteratorINSD_10device_ptrIiEEEEyS9_fNS7_10__identityEEEvT0_PT3_T1_NS0_13GridEvenShareISN_EET2_T4__param_3[72],
	.param .align 1 .b8 _ZN3cub18CUB_300001_SM_10006detail6reduce18DeviceReduceKernelINS2_10policy_hubIfyN4cuda3std3__44plusIfEEE10Policy1000EN6thrust24THRUST_300001_SM_1000_NS6detail15normal_iteratorINSD_10device_ptrIiEEEEyS9_fNS7_10__identityEEEvT0_PT3_T1_NS0_13GridEvenShareISN_EET2_T4__param_4[1],
	.param .align 1 .b8 _ZN3cub18CUB_300001_SM_10006detail6reduce18DeviceReduceKernelINS2_10policy_hubIfyN4cuda3std3__44plusIfEEE10Policy1000EN6thrust24THRUST_300001_SM_1000_NS6detail15normal_iteratorINSD_10device_ptrIiEEEEyS9_fNS7_10__identityEEEvT0_PT3_T1_NS0_13GridEvenShareISN_EET2_T4__param_5[1]
)
.maxntid 256
{
	.reg .pred 	%p<57>;
	.reg .b16 	%rs<4>;
	.reg .b32 	%r<297>;
	.reg .b32 	%f<324>;
	.reg .b64 	%rd<78>;
	// demoted variable
	.shared .align 4 .b8 _ZZN3cub18CUB_300001_SM_10006detail6reduce18DeviceReduceKernelINS2_10policy_hubIfyN4cuda3std3__44plusIfEEE10Policy1000EN6thrust24THRUST_300001_SM_1000_NS6detail15normal_iteratorINSD_10device_ptrIiEEEEyS9_fNS7_10__identityEEEvT0_PT3_T1_NS0_13GridEvenShareISN_EET2_T4_E12temp_storage[44];
	ld.param.u64 	%rd1, [_ZN3cub18CUB_300001_SM_10006detail6reduce18DeviceReduceKernelINS2_10policy_hubIfyN4cuda3std3__44plusIfEEE10Policy1000EN6thrust24THRUST_300001_SM_1000_NS6detail15normal_iteratorINSD_10device_ptrIiEEEEyS9_fNS7_10__identityEEEvT0_PT3_T1_NS0_13GridEvenShareISN_EET2_T4__param_3+32];
	ld.param.u32 	%r1, [_ZN3cub18CUB_300001_SM_10006detail6reduce18DeviceReduceKernelINS2_10policy_hubIfyN4cuda3std3__44plusIfEEE10Policy1000EN6thrust24THRUST_300001_SM_1000_NS6detail15normal_iteratorINSD_10device_ptrIiEEEEyS9_fNS7_10__identityEEEvT0_PT3_T1_NS0_13GridEvenShareISN_EET2_T4__param_3+40];
	ld.param.u64 	%rd25, [_ZN3cub18CUB_300001_SM_10006detail6reduce18DeviceReduceKernelINS2_10policy_hubIfyN4cuda3std3__44plusIfEEE10Policy1000EN6thrust24THRUST_300001_SM_1000_NS6detail15normal_iteratorINSD_10device_ptrIiEEEEyS9_fNS7_10__identityEEEvT0_PT3_T1_NS0_13GridEvenShareISN_EET2_T4__param_0];
	cvta.to.global.u64 	%rd2, %rd25;
	mov.u32 	%r2, %ctaid.x;
	shl.b32 	%r50, %r1, 12;
	cvt.s64.s32 	%rd3, %r50;
	shl.b32 	%r51, %r2, 12;
	cvt.u64.u32 	%rd4, %r51;
	sub.s64 	%rd5, %rd1, %rd4;
	setp.gt.u64 	%p1, %rd5, 4095;
	@%p1 bra 	$L__BB14_25;
	cvt.u32.u64 	%r173, %rd4;
	cvt.u32.u64 	%r3, %rd1;
	sub.s32 	%r4, %r3, %r173;
	mov.u32 	%r5, %tid.x;
	setp.ge.s32 	%p23, %r5, %r4;
	mov.f32 	%f312, 0f00000000;
	mov.u32 	%r284, %r5;
	@%p23 bra 	$L__BB14_3;
	add.s32 	%r175, %r173, %r5;
	mul.wide.u32 	%rd51, %r175, 4;
	add.s64 	%rd52, %rd2, %rd51;
	ld.global.u32 	%r176, [%rd52];
	cvt.rn.f32.s32 	%f312, %r176;
	add.s32 	%r284, %r5, 256;
$L__BB14_3:
	setp.ge.s32 	%p24, %r284, %r4;
	@%p24 bra 	$L__BB14_16;
	not.b32 	%r178, %r284;
	add.s32 	%r179, %r178, %r3;
	sub.s32 	%r180, %r179, %r173;
	shr.u32 	%r181, %r180, 8;
	add.s32 	%r8, %r181, 1;
	and.b32  	%r9, %r8, 15;
	setp.lt.u32 	%p25, %r180, 3840;
	@%p25 bra 	$L__BB14_7;
	and.b32  	%r182, %r8, 33554416;
	neg.s32 	%r282, %r182;
	mul.wide.u32 	%rd53, %r2, 16384;
	mul.wide.u32 	%rd54, %r284, 4;
	or.b64  	%rd55, %rd53, %rd54;
	add.s64 	%rd56, %rd55, %rd2;
	add.s64 	%rd72, %rd56, 8192;
$L__BB14_6:
	.pragma "nounroll";
	ld.global.u32 	%r183, [%rd72+-8192];
	cvt.rn.f32.s32 	%f187, %r183;
	add.f32 	%f188, %f312, %f187;
	ld.global.u32 	%r184, [%rd72+-7168];
	cvt.rn.f32.s32 	%f189, %r184;
	add.f32 	%f190, %f188, %f189;
	ld.global.u32 	%r185, [%rd72+-6144];
	cvt.rn.f32.s32 	%f191, %r185;
	add.f32 	%f192, %f190, %f191;
	ld.global.u32 	%r186, [%rd72+-5120];
	cvt.rn.f32.s32 	%f193, %r186;
	add.f32 	%f194, %f192, %f193;
	ld.global.u32 	%r187, [%rd72+-4096];
	cvt.rn.f32.s32 	%f195, %r187;
	add.f32 	%f196, %f194, %f195;
	ld.global.u32 	%r188, [%rd72+-3072];
	cvt.rn.f32.s32 	%f197, %r188;
	add.f32 	%f198, %f196, %f197;
	ld.global.u32 	%r189, [%rd72+-2048];
	cvt.rn.f32.s32 	%f199, %r189;
	add.f32 	%f200, %f198, %f199;
	ld.global.u32 	%r190, [%rd72+-1024];
	cvt.rn.f32.s32 	%f201, %r190;
	add.f32 	%f202, %f200, %f201;
	ld.global.u32 	%r191, [%rd72];
	cvt.rn.f32.s32 	%f203, %r191;
	add.f32 	%f204, %f202, %f203;
	ld.global.u32 	%r192, [%rd72+1024];
	cvt.rn.f32.s32 	%f205, %r192;
	add.f32 	%f206, %f204, %f205;
	ld.global.u32 	%r193, [%rd72+2048];
	cvt.rn.f32.s32 	%f207, %r193;
	add.f32 	%f208, %f206, %f207;
	ld.global.u32 	%r194, [%rd72+3072];
	cvt.rn.f32.s32 	%f209, %r194;
	add.f32 	%f210, %f208, %f209;
	ld.global.u32 	%r195, [%rd72+4096];
	cvt.rn.f32.s32 	%f211, %r195;
	add.f32 	%f212, %f210, %f211;
	ld.global.u32 	%r196, [%rd72+5120];
	cvt.rn.f32.s32 	%f213, %r196;
	add.f32 	%f214, %f212, %f213;
	ld.global.u32 	%r197, [%rd72+6144];
	cvt.rn.f32.s32 	%f215, %r197;
	add.f32 	%f216, %f214, %f215;
	ld.global.u32 	%r198, [%rd72+7168];
	cvt.rn.f32.s32 	%f217, %r198;
	add.f32 	%f312, %f216, %f217;
	add.s32 	%r284, %r284, 4096;
	add.s32 	%r282, %r282, 16;
	add.s64 	%rd72, %rd72, 16384;
	setp.ne.s32 	%p26, %r282, 0;
	@%p26 bra 	$L__BB14_6;
$L__BB14_7:
	setp.eq.s32 	%p27, %r9, 0;
	@%p27 bra 	$L__BB14_16;
	and.b32  	%r16, %r8, 7;
	setp.lt.u32 	%p28, %r9, 8;
	@%p28 bra 	$L__BB14_10;
	cvt.s64.s32 	%rd57, %r284;
	add.s64 	%rd58, %rd57, %rd4;
	shl.b64 	%rd59, %rd58, 2;
	add.s64 	%rd60, %rd2, %rd59;
	ld.global.u32 	%r199, [%rd60];
	cvt.rn.f32.s32 	%f219, %r199;
	add.f32 	%f220, %f312, %f219;
	ld.global.u32 	%r200, [%rd60+1024];
	cvt.rn.f32.s32 	%f221, %r200;
	add.f32 	%f222, %f220, %f221;
	ld.global.u32 	%r201, [%rd60+2048];
	cvt.rn.f32.s32 	%f223, %r201;
	add.f32 	%f224, %f222, %f223;
	ld.global.u32 	%r202, [%rd60+3072];
	cvt.rn.f32.s32 	%f225, %r202;
	add.f32 	%f226, %f224, %f225;
	ld.global.u32 	%r203, [%rd60+4096];
	cvt.rn.f32.s32 	%f227, %r203;
	add.f32 	%f228, %f226, %f227;
	ld.global.u32 	%r204, [%rd60+5120];
	cvt.rn.f32.s32 	%f229, %r204;
	add.f32 	%f230, %f228, %f229;
	ld.global.u32 	%r205, [%rd60+6144];
	cvt.rn.f32.s32 	%f231, %r205;
	add.f32 	%f232, %f230, %f231;
	ld.global.u32 	%r206, [%rd60+7168];
	cvt.rn.f32.s32 	%f233, %r206;
	add.f32 	%f312, %f232, %f233;
	add.s32 	%r284, %r284, 2048;
$L__BB14_10:
	setp.eq.s32 	%p29, %r16, 0;
	@%p29 bra 	$L__BB14_16;
	and.b32  	%r19, %r8, 3;
	setp.lt.u32 	%p30, %r16, 4;
	@%p30 bra 	$L__BB14_13;
	cvt.s64.s32 	%rd61, %r284;
	add.s64 	%rd62, %rd61, %rd4;
	shl.b64 	%rd63, %rd62, 2;
	add.s64 	%rd64, %rd2, %rd63;
	ld.global.u32 	%r207, [%rd64];
	cvt.rn.f32.s32 	%f235, %r207;
	add.f32 	%f236, %f312, %f235;
	ld.global.u32 	%r208, [%rd64+1024];
	cvt.rn.f32.s32 	%f237, %r208;
	add.f32 	%f238, %f236, %f237;
	ld.global.u32 	%r209, [%rd64+2048];
	cvt.rn.f32.s32 	%f239, %r209;
	add.f32 	%f240, %f238, %f239;
	ld.global.u32 	%r210, [%rd64+3072];
	cvt.rn.f32.s32 	%f241, %r210;
	add.f32 	%f312, %f240, %f241;
	add.s32 	%r284, %r284, 1024;
$L__BB14_13:
	setp.eq.s32 	%p31, %r19, 0;
	@%p31 bra 	$L__BB14_16;
	mul.wide.u32 	%rd65, %r2, 16384;
	add.s64 	%rd9, %rd2, %rd65;
	neg.s32 	%r287, %r19;
$L__BB14_15:
	.pragma "nounroll";
	mul.wide.s32 	%rd66, %r284, 4;
	add.s64 	%rd67, %rd9, %rd66;
	ld.global.u32 	%r211, [%rd67];
	cvt.rn.f32.s32 	%f242, %r211;
	add.f32 	%f312, %f312, %f242;
	add.s32 	%r284, %r284, 256;
	add.s32 	%r287, %r287, 1;
	setp.ne.s32 	%p32, %r287, 0;
	@%p32 bra 	$L__BB14_15;
$L__BB14_16:
	setp.lt.s32 	%p33, %r4, 256;
	@%p33 bra 	$L__BB14_21;
	// begin inline asm
	mov.u32 %r250, %laneid;
	// end inline asm
	mov.b32 	%r252, %f312;
	mov.b32 	%r253, 1;
	mov.b32 	%r274, 31;
	mov.b32 	%r275, -1;
	// begin inline asm
	shfl.sync.down.b32 %r251, %r252, %r253, %r274, %r275;
	// end inline asm
	setp.gt.s32 	%p49, %r250, 30;
	mov.b32 	%f277, %r251;
	add.f32 	%f278, %f312, %f277;
	selp.f32 	%f279, %f312, %f278, %p49;
	mov.b32 	%r257, %f279;
	mov.b32 	%r258, 2;
	// begin inline asm
	shfl.sync.down.b32 %r256, %r257, %r258, %r274, %r275;
	// end inline asm
	setp.gt.s32 	%p50, %r250, 29;
	mov.b32 	%f280, %r256;
	add.f32 	%f281, %f279, %f280;
	selp.f32 	%f282, %f279, %f281, %p50;
	mov.b32 	%r262, %f282;
	mov.b32 	%r263, 4;
	// begin inline asm
	shfl.sync.down.b32 %r261, %r262, %r263, %r274, %r275;
	// end inline asm
	setp.gt.s32 	%p51, %r250, 27;
	mov.b32 	%f283, %r261;
	add.f32 	%f284, %f282, %f283;
	selp.f32 	%f285, %f282, %f284, %p51;
	mov.b32 	%r267, %f285;
	mov.b32 	%r268, 8;
	// begin inline asm
	shfl.sync.down.b32 %r266, %r267, %r268, %r274, %r275;
	// end inline asm
	setp.gt.s32 	%p52, %r250, 23;
	mov.b32 	%f286, %r266;
	add.f32 	%f287, %f285, %f286;
	selp.f32 	%f288, %f285, %f287, %p52;
	mov.b32 	%r272, %f288;
	mov.b32 	%r273, 16;
	// begin inline asm
	shfl.sync.down.b32 %r271, %r272, %r273, %r274, %r275;
	// end inline asm
	setp.gt.s32 	%p53, %r250, 15;
	mov.b32 	%f289, %r271;
	add.f32 	%f16, %f288, %f289;
	selp.f32 	%f323, %f288, %f16, %p53;
	setp.ne.s32 	%p54, %r250, 0;
	@%p54 bra 	$L__BB14_19;
	shr.u32 	%r276, %r5, 3;
	and.b32  	%r277, %r276, 124;
	mov.u32 	%r278, _ZZN3cub18CUB_300001_SM_10006detail6reduce18DeviceReduceKernelINS2_10policy_hubIfyN4cuda3std3__44plusIfEEE10Policy1000EN6thrust24THRUST_300001_SM_1000_NS6detail15normal_iteratorINSD_10device_ptrIiEEEEyS9_fNS7_10__identityEEEvT0_PT3_T1_NS0_13GridEvenShareISN_EET2_T4_E12temp_storage;
	add.s32 	%r279, %r278, %r277;
	st.shared.f32 	[%r279+8], %f16;
$L__BB14_19:
	bar.sync 	0;
	setp.ne.s32 	%p55, %r5, 0;
	@%p55 bra 	$L__BB14_46;
	ld.shared.f32 	%f290, [_ZZN3cub18CUB_300001_SM_10006detail6reduce18DeviceReduceKernelINS2_10policy_hubIfyN4cuda3std3__44plusIfEEE10Policy1000EN6thrust24THRUST_300001_SM_1000_NS6detail15normal_iteratorINSD_10device_ptrIiEEEEyS9_fNS7_10__identityEEEvT0_PT3_T1_NS0_13GridEvenShareISN_EET2_T4_E12temp_storage+12];
	add.f32 	%f291, %f323, %f290;
	ld.shared.f32 	%f292, [_ZZN3cub18CUB_300001_SM_10006detail6reduce18DeviceReduceKernelINS2_10policy_hubIfyN4cuda3std3__44plusIfEEE10Policy1000EN6thrust24THRUST_300001_SM_1000_NS6detail15normal_iteratorINSD_10device_ptrIiEEEEyS9_fNS7_10__identityEEEvT0_PT3_T1_NS0_13GridEvenShareISN_EET2_T4_E12temp_storage+16];
	add.f32 	%f293, %f291, %f292;
	ld.shared.f32 	%f294, [_ZZN3cub18CUB_300001_SM_10006detail6reduce18DeviceReduceKernelINS2_10policy_hubIfyN4cuda3std3__44plusIfEEE10Policy1000EN6thrust24THRUST_300001_SM_1000_NS6detail15normal_iteratorINSD_10device_ptrIiEEEEyS9_fNS7_10__identityEEEvT0_PT3_T1_NS0_13GridEvenShareISN_EET2_T4_E12temp_storage+20];
	add.f32 	%f295, %f293, %f294;
	ld.shared.f32 	%f296, [_ZZN3cub18CUB_300001_SM_10006detail6reduce18DeviceReduceKernelINS2_10policy_hubIfyN4cuda3std3__44plusIfEEE10Policy1000EN6thrust24THRUST_300001_SM_1000_NS6detail15normal_iteratorINSD_10device_ptrIiEEEEyS9_fNS7_10__identityEEEvT0_PT3_T1_NS0_13GridEvenShareISN_EET2_T4_E12temp_storage+24];
	add.f32 	%f297, %f295, %f296;
	ld.shared.f32 	%f298, [_ZZN3cub18CUB_300001_SM_10006detail6reduce18DeviceReduceKernelINS2_10policy_hubIfyN4cuda3std3__44plusIfEEE10Policy1000EN6thrust24THRUST_300001_SM_1000_NS6detail15normal_iteratorINSD_10device_ptrIiEEEEyS9_fNS7_10__identityEEEvT0_PT3_T1_NS0_13GridEvenShareISN_EET2_T4_E12temp_storage+28];
	add.f32 	%f299, %f297, %f298;
	ld.shared.f32 	%f300, [_ZZN3cub18CUB_300001_SM_10006detail6reduce18DeviceReduceKernelINS2_10policy_hubIfyN4cuda3std3__44plusIfEEE10Policy1000EN6thrust24THRUST_300001_SM_1000_NS6detail15normal_iteratorINSD_10device_ptrIiEEEEyS9_fNS7_10__identityEEEvT0_PT3_T1_NS0_13GridEvenShareISN_EET2_T4_E12temp_storage+32];
	add.f32 	%f301, %f299, %f300;
	ld.shared.f32 	%f302, [_ZZN3cub18CUB_300001_SM_10006detail6reduce18DeviceReduceKernelINS2_10policy_hubIfyN4cuda3std3__44plusIfEEE10Policy1000EN6thrust24THRUST_300001_SM_1000_NS6detail15normal_iteratorINSD_10device_ptrIiEEEEyS9_fNS7_10__identityEEEvT0_PT3_T1_NS0_13GridEvenShareISN_EET2_T4_E12temp_storage+36];
	add.f32 	%f323, %f301, %f302;
	bra.uni 	$L__BB14_46;
$L__BB14_21:
	// begin inline asm
	mov.u32 %r212, %laneid;
	// end inline asm
	and.b32  	%r238, %r5, 992;
	add.s32 	%r239, %r238, 32;
	setp.gt.s32 	%p34, %r239, %r4;
	not.b32 	%r240, %r238;
	add.s32 	%r241, %r4, %r240;
	selp.b32 	%r236, %r241, 31, %p34;
	mov.b32 	%r214, %f312;
	mov.b32 	%r215, 1;
	mov.b32 	%r237, -1;
	// begin inline asm
	shfl.sync.down.b32 %r213, %r214, %r215, %r236, %r237;
	// end inline asm
	setp.lt.s32 	%p35, %r212, %r236;
	mov.b32 	%f243, %r213;
	add.f32 	%f244, %f312, %f243;
	selp.f32 	%f245, %f244, %f312, %p35;
	mov.b32 	%r219, %f245;
	mov.b32 	%r220, 2;
	// begin inline asm
	shfl.sync.down.b32 %r218, %r219, %r220, %r236, %r237;
	// end inline asm
	add.s32 	%r242, %r212, 2;
	setp.gt.s32 	%p36, %r242, %r236;
	mov.b32 	%f246, %r218;
	add.f32 	%f247, %f245, %f246;
	selp.f32 	%f248, %f245, %f247, %p36;
	mov.b32 	%r224, %f248;
	mov.b32 	%r225, 4;
	// begin inline asm
	shfl.sync.down.b32 %r223, %r224, %r225, %r236, %r237;
	// end inline asm
	add.s32 	%r243, %r212, 4;
	setp.gt.s32 	%p37, %r243, %r236;
	mov.b32 	%f249, %r223;
	add.f32 	%f250, %f248, %f249;
	selp.f32 	%f251, %f248, %f250, %p37;
	mov.b32 	%r229, %f251;
	mov.b32 	%r230, 8;
	// begin inline asm
	shfl.sync.down.b32 %r228, %r229, %r230, %r236, %r237;
	// end inline asm
	add.s32 	%r244, %r212, 8;
	setp.gt.s32 	%p38, %r244, %r236;
	mov.b32 	%f252, %r228;
	add.f32 	%f253, %f251, %f252;
	selp.f32 	%f254, %f251, %f253, %p38;
	mov.b32 	%r234, %f254;
	mov.b32 	%r235, 16;
	// begin inline asm
	shfl.sync.down.b32 %r233, %r234, %r235, %r236, %r237;
	// end inline asm
	add.s32 	%r245, %r212, 16;
	setp.gt.s32 	%p39, %r245, %r236;
	mov.b32 	%f255, %r233;
	add.f32 	%f256, %f254, %f255;
	selp.f32 	%f323, %f254, %f256, %p39;
	setp.ne.s32 	%p40, %r212, 0;
	@%p40 bra 	$L__BB14_23;
	shr.u32 	%r246, %r5, 3;
	and.b32  	%r247, %r246, 124;
	mov.u32 	%r248, _ZZN3cub18CUB_300001_SM_10006detail6reduce18DeviceReduceKernelINS2_10policy_hubIfyN4cuda3std3__44plusIfEEE10Policy1000EN6thrust24THRUST_300001_SM_1000_NS6detail15normal_iteratorINSD_10device_ptrIiEEEEyS9_fNS7_10__identityEEEvT0_PT3_T1_NS0_13GridEvenShareISN_EET2_T4_E12temp_storage;
	add.s32 	%r249, %r248, %r247;
	st.shared.f32 	[%r249+8], %f323;
$L__BB14_23:
	bar.sync 	0;
	setp.ne.s32 	%p41, %r5, 0;
	@%p41 bra 	$L__BB14_46;
	setp.gt.s32 	%p42, %r4, 32;
	ld.shared.f32 	%f257, [_ZZN3cub18CUB_300001_SM_10006detail6reduce18DeviceReduceKernelINS2_10policy_hubIfyN4cuda3std3__44plusIfEEE10Policy1000EN6thrust24THRUST_300001_SM_1000_NS6detail15normal_iteratorINSD_10device_ptrIiEEEEyS9_fNS7_10__identityEEEvT0_PT3_T1_NS0_13GridEvenShareISN_EET2_T4_E12temp_storage+12];
	add.f32 	%f258, %f323, %f257;
	selp.f32 	%f259, %f258, %f323, %p42;
	setp.gt.s32 	%p43, %r4, 64;
	ld.shared.f32 	%f260, [_ZZN3cub18CUB_300001_SM_10006detail6reduce18DeviceReduceKernelINS2_10policy_hubIfyN4cuda3std3__44plusIfEEE10Policy1000EN6thrust24THRUST_300001_SM_1000_NS6detail15normal_iteratorINSD_10device_ptrIiEEEEyS9_fNS7_10__identityEEEvT0_PT3_T1_NS0_13GridEvenShareISN_EET2_T4_E12temp_storage+16];
	add.f32 	%f261, %f260, %f259;
	selp.f32 	%f262, %f261, %f259, %p43;
	setp.gt.s32 	%p44, %r4, 96;
	ld.shared.f32 	%f263, [_ZZN3cub18CUB_300001_SM_10006detail6reduce18DeviceReduceKernelINS2_10policy_hubIfyN4cuda3std3__44plusIfEEE10Policy1000EN6thrust24THRUST_300001_SM_1000_NS6detail15normal_iteratorINSD_10device_ptrIiEEEEyS9_fNS7_10__identityEEEvT0_PT3_T1_NS0_13GridEvenShareISN_EET2_T4_E12temp_storage+20];
	add.f32 	%f264, %f263, %f262;
	selp.f32 	%f265, %f264, %f262, %p44;
	setp.gt.s32 	%p45, %r4, 128;
	ld.shared.f32 	%f266, [_ZZN3cub18CUB_300001_SM_10006detail6reduce18DeviceReduceKernelINS2_10policy_hubIfyN4cuda3std3__44plusIfEEE10Policy1000EN6thrust24THRUST_300001_SM_1000_NS6detail15normal_iteratorINSD_10device_ptrIiEEEEyS9_fNS7_10__identityEEEvT0_PT3_T1_NS0_13GridEvenShareISN_EET2_T4_E12temp_storage+24];
	add.f32 	%f267, %f266, %f265;
	selp.f32 	%f268, %f267, %f265, %p45;
	setp.gt.s32 	%p46, %r4, 160;
	ld.shared.f32 	%f269, [_ZZN3cub18CUB_300001_SM_10006detail6reduce18DeviceReduceKernelINS2_10policy_hubIfyN4cuda3std3__44plusIfEEE10Policy1000EN6thrust24THRUST_300001_SM_1000_NS6detail15normal_iteratorINSD_10device_ptrIiEEEEyS9_fNS7_10__identityEEEvT0_PT3_T1_NS0_13GridEvenShareISN_EET2_T4_E12temp_storage+28];
	add.f32 	%f270, %f269, %f268;
	selp.f32 	%f271, %f270, %f268, %p46;
	setp.gt.s32 	%p47, %r4, 192;
	ld.shared.f32 	%f272, [_ZZN3cub18CUB_300001_SM_10006detail6reduce18DeviceReduceKernelINS2_10policy_hubIfyN4cuda3std3__44plusIfEEE10Policy1000EN6thrust24THRUST_300001_SM_1000_NS6detail15normal_iteratorINSD_10device_ptrIiEEEEyS9_fNS7_10__identityEEEvT0_PT3_T1_NS0_13GridEvenShareISN_EET2_T4_E12temp_storage+32];
	add.f32 	%f273, %f272, %f271;
	selp.f32 	%f274, %f273, %f271, %p47;
	setp.gt.s32 	%p48, %r4, 224;
	ld.shared.f32 	%f275, [_ZZN3cub18CUB_300001_SM_10006detail6reduce18DeviceReduceKernelINS2_10policy_hubIfyN4cuda3std3__44plusIfEEE10Policy1000EN6thrust24THRUST_300001_SM_1000_NS6detail15normal_iteratorINSD_10device_ptrIiEEEEyS9_fNS7_10__identityEEEvT0_PT3_T1_NS0_13GridEvenShareISN_EET2_T4_E12temp_storage+36];
	add.f32 	%f276, %f275, %f274;
	selp.f32 	%f323, %f276, %f274, %p48;
	bra.uni 	$L__BB14_46;
$L__BB14_25:
	cvt.u32.u64 	%r52, %rd4;
	mov.u32 	%r27, %tid.x;
	add.s32 	%r53, %r27, %r52;
	mul.wide.u32 	%rd26, %r53, 4;
	add.s64 	%rd27, %rd2, %rd26;
	ld.global.u32 	%r54, [%rd27];
	cvt.rn.f32.s32 	%f41, %r54;
	ld.global.u32 	%r55, [%rd27+1024];
	cvt.rn.f32.s32 	%f42, %r55;
	ld.global.u32 	%r56, [%rd27+2048];
	cvt.rn.f32.s32 	%f43, %r56;
	ld.global.u32 	%r57, [%rd27+3072];
	cvt.rn.f32.s32 	%f44, %r57;
	ld.global.u32 	%r58, [%rd27+4096];
	cvt.rn.f32.s32 	%f45, %r58;
	ld.global.u32 	%r59, [%rd27+5120];
	cvt.rn.f32.s32 	%f46, %r59;
	ld.global.u32 	%r60, [%rd27+6144];
	cvt.rn.f32.s32 	%f47, %r60;
	ld.global.u32 	%r61, [%rd27+7168];
	cvt.rn.f32.s32 	%f48, %r61;
	ld.global.u32 	%r62, [%rd27+8192];
	cvt.rn.f32.s32 	%f49, %r62;
	ld.global.u32 	%r63, [%rd27+9216];
	cvt.rn.f32.s32 	%f50, %r63;
	ld.global.u32 	%r64, [%rd27+10240];
	cvt.rn.f32.s32 	%f51, %r64;
	ld.global.u32 	%r65, [%rd27+11264];
	cvt.rn.f32.s32 	%f52, %r65;
	ld.global.u32 	%r66, [%rd27+12288];
	cvt.rn.f32.s32 	%f53, %r66;
	ld.global.u32 	%r67, [%rd27+13312];
	cvt.rn.f32.s32 	%f54, %r67;
	ld.global.u32 	%r68, [%rd27+14336];
	cvt.rn.f32.s32 	%f55, %r68;
	ld.global.u32 	%r69, [%rd27+15360];
	cvt.rn.f32.s32 	%f56, %r69;
	add.f32 	%f57, %f41, %f42;
	add.f32 	%f58, %f43, %f44;
	add.f32 	%f59, %f45, %f46;
	add.f32 	%f60, %f47, %f48;
	add.f32 	%f61, %f49, %f50;
	add.f32 	%f62, %f51, %f52;
	add.f32 	%f63, %f53, %f54;
	add.f32 	%f64, %f55, %f56;
	add.f32 	%f65, %f57, %f58;
	add.f32 	%f66, %f59, %f60;
	add.f32 	%f67, %f61, %f62;
	add.f32 	%f68, %f63, %f64;
	add.f32 	%f69, %f65, %f66;
	add.f32 	%f70, %f67, %f68;
	add.f32 	%f322, %f69, %f70;
	setp.lt.u64 	%p2, %rd5, %rd3;
	@%p2 bra 	$L__BB14_42;
	cvt.u32.u64 	%r71, %rd3;
	cvt.u64.u32 	%rd28, %r27;
	add.s64 	%rd74, %rd4, %rd3;
	cvt.u32.u64 	%r28, %rd1;
	not.b32 	%r73, %r27;
	add.s32 	%r74, %r73, %r28;
	sub.s32 	%r75, %r74, %r71;
	sub.s32 	%r289, %r75, %r52;
	add.s64 	%rd29, %rd74, %rd28;
	shl.b64 	%rd30, %rd29, 2;
	add.s64 	%rd31, %rd30, %rd2;
	add.s64 	%rd73, %rd31, 8192;
	mov.b32 	%r290, 0;
	shl.b32 	%r76, %r1, 12;
	mov.u64 	%rd75, %rd4;
$L__BB14_27:
	cvt.s64.s32 	%rd15, %r76;
	add.s64 	%rd75, %rd75, %rd15;
	add.s64 	%rd32, %rd1, -4096;
	setp.gt.u64 	%p3, %rd75, %rd32;
	@%p3 bra 	$L__BB14_29;
	shl.b32 	%r77, %r1, 12;
	cvt.s64.s32 	%rd33, %r77;
	cvt.u64.u32 	%rd34, %r27;
	add.s64 	%rd35, %rd75, %rd34;
	shl.b64 	%rd36, %rd35, 2;
	add.s64 	%rd37, %rd2, %rd36;
	ld.global.u32 	%r78, [%rd37];
	cvt.rn.f32.s32 	%f71, %r78;
	ld.global.u32 	%r79, [%rd37+1024];
	cvt.rn.f32.s32 	%f72, %r79;
	ld.global.u32 	%r80, [%rd37+2048];
	cvt.rn.f32.s32 	%f73, %r80;
	ld.global.u32 	%r81, [%rd37+3072];
	cvt.rn.f32.s32 	%f74, %r81;
	ld.global.u32 	%r82, [%rd37+4096];
	cvt.rn.f32.s32 	%f75, %r82;
	ld.global.u32 	%r83, [%rd37+5120];
	cvt.rn.f32.s32 	%f76, %r83;
	ld.global.u32 	%r84, [%rd37+6144];
	cvt.rn.f32.s32 	%f77, %r84;
	ld.global.u32 	%r85, [%rd37+7168];
	cvt.rn.f32.s32 	%f78, %r85;
	ld.global.u32 	%r86, [%rd37+8192];
	cvt.rn.f32.s32 	%f79, %r86;
	ld.global.u32 	%r87, [%rd37+9216];
	cvt.rn.f32.s32 	%f80, %r87;
	ld.global.u32 	%r88, [%rd37+10240];
	cvt.rn.f32.s32 	%f81, %r88;
	ld.global.u32 	%r89, [%rd37+11264];
	cvt.rn.f32.s32 	%f82, %r89;
	ld.global.u32 	%r90, [%rd37+12288];
	cvt.rn.f32.s32 	%f83, %r90;
	ld.global.u32 	%r91, [%rd37+13312];
	cvt.rn.f32.s32 	%f84, %r91;
	ld.global.u32 	%r92, [%rd37+14336];
	cvt.rn.f32.s32 	%f85, %r92;
	ld.global.u32 	%r93, [%rd37+15360];
	cvt.rn.f32.s32 	%f86, %r93;
	add.f32 	%f87, %f322, %f71;
	add.f32 	%f88, %f72, %f73;
	add.f32 	%f89, %f74, %f75;
	add.f32 	%f90, %f76, %f77;
	add.f32 	%f91, %f78, %f79;
	add.f32 	%f92, %f80, %f81;
	add.f32 	%f93, %f82, %f83;
	add.f32 	%f94, %f84, %f85;
	add.f32 	%f95, %f87, %f88;
	add.f32 	%f96, %f89, %f90;
	add.f32 	%f97, %f91, %f92;
	add.f32 	%f98, %f93, %f94;
	add.f32 	%f99, %f95, %f96;
	add.f32 	%f100, %f97, %f98;
	add.f32 	%f101, %f99, %f100;
	add.f32 	%f322, %f101, %f86;
	sub.s64 	%rd38, %rd1, %rd75;
	setp.lt.u64 	%p4, %rd38, %rd33;
	add.s32 	%r290, %r290, 1;
	add.s64 	%rd74, %rd74, %rd33;
	sub.s32 	%r289, %r289, %r77;
	mul.wide.s32 	%rd39, %r77, 4;
	add.s64 	%rd73, %rd73, %rd39;
	@%p4 bra 	$L__BB14_42;
	bra.uni 	$L__BB14_27;
$L__BB14_29:
	setp.le.u64 	%p5, %rd1, %rd75;
	cvt.u32.u64 	%r94, %rd75;
	cvt.u32.u64 	%r95, %rd1;
	sub.s32 	%r96, %r95, %r94;
	setp.ge.s32 	%p6, %r27, %r96;
	or.pred  	%p7, %p5, %p6;
	@%p7 bra 	$L__BB14_42;
	cvt.u32.u64 	%r98, %rd15;
	cvt.u32.u64 	%r99, %rd4;
	not.b32 	%r100, %r27;
	add.s32 	%r101, %r100, %r28;
	add.s32 	%r102, %r98, %r99;
	sub.s32 	%r103, %r101, %r102;
	mul.lo.s32 	%r104, %r1, %r290;
	shl.b32 	%r105, %r104, 12;
	sub.s32 	%r106, %r103, %r105;
	shr.u32 	%r107, %r106, 8;
	add.s32 	%r34, %r107, 1;
	and.b32  	%r35, %r34, 15;
	setp.lt.u32 	%p8, %r106, 3840;
	mov.u32 	%r293, %r27;
	@%p8 bra 	$L__BB14_33;
	shr.u32 	%r108, %r289, 8;
	add.s32 	%r109, %r108, 1;
	and.b32  	%r110, %r109, 33554416;
	neg.s32 	%r291, %r110;
	mov.u32 	%r293, %r27;
$L__BB14_32:
	.pragma "nounroll";
	ld.global.u32 	%r111, [%rd73+-8192];
	cvt.rn.f32.s32 	%f103, %r111;
	add.f32 	%f104, %f322, %f103;
	ld.global.u32 	%r112, [%rd73+-7168];
	cvt.rn.f32.s32 	%f105, %r112;
	add.f32 	%f106, %f104, %f105;
	ld.global.u32 	%r113, [%rd73+-6144];
	cvt.rn.f32.s32 	%f107, %r113;
	add.f32 	%f108, %f106, %f107;
	ld.global.u32 	%r114, [%rd73+-5120];
	cvt.rn.f32.s32 	%f109, %r114;
	add.f32 	%f110, %f108, %f109;
	ld.global.u32 	%r115, [%rd73+-4096];
	cvt.rn.f32.s32 	%f111, %r115;
	add.f32 	%f112, %f110, %f111;
	ld.global.u32 	%r116, [%rd73+-3072];
	cvt.rn.f32.s32 	%f113, %r116;
	add.f32 	%f114, %f112, %f113;
	ld.global.u32 	%r117, [%rd73+-2048];
	cvt.rn.f32.s32 	%f115, %r117;
	add.f32 	%f116, %f114, %f115;
	ld.global.u32 	%r118, [%rd73+-1024];
	cvt.rn.f32.s32 	%f117, %r118;
	add.f32 	%f118, %f116, %f117;
	ld.global.u32 	%r119, [%rd73];
	cvt.rn.f32.s32 	%f119, %r119;
	add.f32 	%f120, %f118, %f119;
	ld.global.u32 	%r120, [%rd73+1024];
	cvt.rn.f32.s32 	%f121, %r120;
	add.f32 	%f122, %f120, %f121;
	ld.global.u32 	%r121, [%rd73+2048];
	cvt.rn.f32.s32 	%f123, %r121;
	add.f32 	%f124, %f122, %f123;
	ld.global.u32 	%r122, [%rd73+3072];
	cvt.rn.f32.s32 	%f125, %r122;
	add.f32 	%f126, %f124, %f125;
	ld.global.u32 	%r123, [%rd73+4096];
	cvt.rn.f32.s32 	%f127, %r123;
	add.f32 	%f128, %f126, %f127;
	ld.global.u32 	%r124, [%rd73+5120];
	cvt.rn.f32.s32 	%f129, %r124;
	add.f32 	%f130, %f128, %f129;
	ld.global.u32 	%r125, [%rd73+6144];
	cvt.rn.f32.s32 	%f131, %r125;
	add.f32 	%f132, %f130, %f131;
	ld.global.u32 	%r126, [%rd73+7168];
	cvt.rn.f32.s32 	%f133, %r126;
	add.f32 	%f322, %f132, %f133;
	add.s32 	%r293, %r293, 4096;
	add.s32 	%r291, %r291, 16;
	add.s64 	%rd73, %rd73, 16384;
	setp.ne.s32 	%p9, %r291, 0;
	@%p9 bra 	$L__BB14_32;
$L__BB14_33:
	setp.eq.s32 	%p10, %r35, 0;
	@%p10 bra 	$L__BB14_42;
	and.b32  	%r42, %r34, 7;
	setp.lt.u32 	%p11, %r35, 8;
	@%p11 bra 	$L__BB14_36;
	cvt.u64.u32 	%rd40, %r293;
	add.s64 	%rd41, %rd75, %rd40;
	shl.b64 	%rd42, %rd41, 2;
	add.s64 	%rd43, %rd2, %rd42;
	ld.global.u32 	%r127, [%rd43];
	cvt.rn.f32.s32 	%f135, %r127;
	add.f32 	%f136, %f322, %f135;
	ld.global.u32 	%r128, [%rd43+1024];
	cvt.rn.f32.s32 	%f137, %r128;
	add.f32 	%f138, %f136, %f137;
	ld.global.u32 	%r129, [%rd43+2048];
	cvt.rn.f32.s32 	%f139, %r129;
	add.f32 	%f140, %f138, %f139;
	ld.global.u32 	%r130, [%rd43+3072];
	cvt.rn.f32.s32 	%f141, %r130;
	add.f32 	%f142, %f140, %f141;
	ld.global.u32 	%r131, [%rd43+4096];
	cvt.rn.f32.s32 	%f143, %r131;
	add.f32 	%f144, %f142, %f143;
	ld.global.u32 	%r132, [%rd43+5120];
	cvt.rn.f32.s32 	%f145, %r132;
	add.f32 	%f146, %f144, %f145;
	ld.global.u32 	%r133, [%rd43+6144];
	cvt.rn.f32.s32 	%f147, %r133;
	add.f32 	%f148, %f146, %f147;
	ld.global.u32 	%r134, [%rd43+7168];
	cvt.rn.f32.s32 	%f149, %r134;
	add.f32 	%f322, %f148, %f149;
	add.s32 	%r293, %r293, 2048;
$L__BB14_36:
	setp.eq.s32 	%p12, %r42, 0;
	@%p12 bra 	$L__BB14_42;
	setp.lt.u32 	%p13, %r42, 4;
	@%p13 bra 	$L__BB14_39;
	cvt.u64.u32 	%rd44, %r293;
	add.s64 	%rd45, %rd75, %rd44;
	shl.b64 	%rd46, %rd45, 2;
	add.s64 	%rd47, %rd2, %rd46;
	ld.global.u32 	%r135, [%rd47];
	cvt.rn.f32.s32 	%f151, %r135;
	add.f32 	%f152, %f322, %f151;
	ld.global.u32 	%r136, [%rd47+1024];
	cvt.rn.f32.s32 	%f153, %r136;
	add.f32 	%f154, %f152, %f153;
	ld.global.u32 	%r137, [%rd47+2048];
	cvt.rn.f32.s32 	%f155, %r137;
	add.f32 	%f156, %f154, %f155;
	ld.global.u32 	%r138, [%rd47+3072];
	cvt.rn.f32.s32 	%f157, %r138;
	add.f32 	%f322, %f156, %f157;
	add.s32 	%r293, %r293, 1024;
$L__BB14_39:
	and.b32  	%r139, %r34, 3;
	setp.eq.s32 	%p14, %r139, 0;
	@%p14 bra 	$L__BB14_42;
	cvt.u64.u32 	%rd48, %r293;
	add.s64 	%rd49, %rd48, %rd74;
	shl.b64 	%rd50, %rd49, 2;
	add.s64 	%rd77, %rd2, %rd50;
	cvt.u16.u32 	%rs1, %r289;
	shr.u16 	%rs2, %rs1, 8;
	add.s16 	%rs3, %rs2, 1;
	cvt.u32.u16 	%r140, %rs3;
	and.b32  	%r141, %r140, 3;
	neg.s32 	%r296, %r141;
$L__BB14_41:
	.pragma "nounroll";
	ld.global.u32 	%r142, [%rd77];
	cvt.rn.f32.s32 	%f158, %r142;
	add.f32 	%f322, %f322, %f158;
	add.s64 	%rd77, %rd77, 1024;
	add.s32 	%r296, %r296, 1;
	setp.ne.s32 	%p15, %r296, 0;
	@%p15 bra 	$L__BB14_41;
$L__BB14_42:
	// begin inline asm
	mov.u32 %r143, %laneid;
	// end inline asm
	mov.b32 	%r145, %f322;
	mov.b32 	%r146, 1;
	mov.b32 	%r167, 31;
	mov.b32 	%r168, -1;
	// begin inline asm
	shfl.sync.down.b32 %r144, %r145, %r146, %r167, %r168;
	// end inline asm
	setp.gt.s32 	%p16, %r143, 30;
	mov.b32 	%f159, %r144;
	add.f32 	%f160, %f322, %f159;
	selp.f32 	%f161, %f322, %f160, %p16;
	mov.b32 	%r150, %f161;
	mov.b32 	%r151, 2;
	// begin inline asm
	shfl.sync.down.b32 %r149, %r150, %r151, %r167, %r168;
	// end inline asm
	setp.gt.s32 	%p17, %r143, 29;
	mov.b32 	%f162, %r149;
	add.f32 	%f163, %f161, %f162;
	selp.f32 	%f164, %f161, %f163, %p17;
	mov.b32 	%r155, %f164;
	mov.b32 	%r156, 4;
	// begin inline asm
	shfl.sync.down.b32 %r154, %r155, %r156, %r167, %r168;
	// end inline asm
	setp.gt.s32 	%p18, %r143, 27;
	mov.b32 	%f165, %r154;
	add.f32 	%f166, %f164, %f165;
	selp.f32 	%f167, %f164, %f166, %p18;
	mov.b32 	%r160, %f167;
	mov.b32 	%r161, 8;
	// begin inline asm
	shfl.sync.down.b32 %r159, %r160, %r161, %r167, %r168;
	// end inline asm
	setp.gt.s32 	%p19, %r143, 23;
	mov.b32 	%f168, %r159;
	add.f32 	%f169, %f167, %f168;
	selp.f32 	%f170, %f167, %f169, %p19;
	mov.b32 	%r165, %f170;
	mov.b32 	%r166, 16;
	// begin inline asm
	shfl.sync.down.b32 %r164, %r165, %r166, %r167, %r168;
	// end inline asm
	setp.gt.s32 	%p20, %r143, 15;
	mov.b32 	%f171, %r164;
	add.f32 	%f37, %f170, %f171;
	selp.f32 	%f323, %f170, %f37, %p20;
	setp.ne.s32 	%p21, %r143, 0;
	@%p21 bra 	$L__BB14_44;
	shr.u32 	%r169, %r27, 3;
	and.b32  	%r170, %r169, 124;
	mov.u32 	%r171, _ZZN3cub18CUB_300001_SM_10006detail6reduce18DeviceReduceKernelINS2_10policy_hubIfyN4cuda3std3__44plusIfEEE10Policy1000EN6thrust24THRUST_300001_SM_1000_NS6detail15normal_iteratorINSD_10device_ptrIiEEEEyS9_fNS7_10__identityEEEvT0_PT3_T1_NS0_13GridEvenShareISN_EET2_T4_E12temp_storage;
	add.s32 	%r172, %r171, %r170;
	st.shared.f32 	[%r172+8], %f37;
$L__BB14_44:
	bar.sync 	0;
	setp.ne.s32 	%p22, %r27, 0;
	@%p22 bra 	$L__BB14_46;
	ld.shared.f32 	%f172, [_ZZN3cub18CUB_300001_SM_10006detail6reduce18DeviceReduceKernelINS2_10policy_hubIfyN4cuda3std3__44plusIfEEE10Policy1000EN6thrust24THRUST_300001_SM_1000_NS6detail15normal_iteratorINSD_10device_ptrIiEEEEyS9_fNS7_10__identityEEEvT0_PT3_T1_NS0_13GridEvenShareISN_EET2_T4_E12temp_storage+12];
	add.f32 	%f173, %f323, %f172;
	ld.shared.f32 	%f174, [_ZZN3cub18CUB_300001_SM_10006detail6reduce18DeviceReduceKernelINS2_10policy_hubIfyN4cuda3std3__44plusIfEEE10Policy1000EN6thrust24THRUST_300001_SM_1000_NS6detail15normal_iteratorINSD_10device_ptrIiEEEEyS9_fNS7_10__identityEEEvT0_PT3_T1_NS0_13GridEvenShareISN_EET2_T4_E12temp_storage+16];
	add.f32 	%f175, %f173, %f174;
	ld.shared.f32 	%f176, [_ZZN3cub18CUB_300001_SM_10006detail6reduce18DeviceReduceKernelINS2_10policy_hubIfyN4cuda3std3__44plusIfEEE10Policy1000EN6thrust24THRUST_300001_SM_1000_NS6detail15normal_iteratorINSD_10device_ptrIiEEEEyS9_fNS7_10__identityEEEvT0_PT3_T1_NS0_13GridEvenShareISN_EET2_T4_E12temp_storage+20];
	add.f32 	%f177, %f175, %f176;
	ld.shared.f32 	%f178, [_ZZN3cub18CUB_300001_SM_10006detail6reduce18DeviceReduceKernelINS2_10policy_hubIfyN4cuda3std3__44plusIfEEE10Policy1000EN6thrust24THRUST_300001_SM_1000_NS6detail15normal_iteratorINSD_10device_ptrIiEEEEyS9_fNS7_10__identityEEEvT0_PT3_T1_NS0_13GridEvenShareISN_EET2_T4_E12temp_storage+24];
	add.f32 	%f179, %f177, %f178;
	ld.shared.f32 	%f180, [_ZZN3cub18CUB_300001_SM_10006detail6reduce18DeviceReduceKernelINS2_10policy_hubIfyN4cuda3std3__44plusIfEEE10Policy1000EN6thrust24THRUST_300001_SM_1000_NS6detail15normal_iteratorINSD_10device_ptrIiEEEEyS9_fNS7_10__identityEEEvT0_PT3_T1_NS0_13GridEvenShareISN_EET2_T4_E12temp_storage+28];
	add.f32 	%f181, %f179, %f180;
	ld.shared.f32 	%f182, [_ZZN3cub18CUB_300001_SM_10006detail6reduce18DeviceReduceKernelINS2_10policy_hubIfyN4cuda3std3__44plusIfEEE10Policy1000EN6thrust24THRUST_300001_SM_1000_NS6detail15normal_iteratorINSD_10device_ptrIiEEEEyS9_fNS7_10__identityEEEvT0_PT3_T1_NS0_13GridEvenShareISN_EET2_T4_E12temp_storage+32];
	add.f32 	%f183, %f181, %f182;
	ld.shared.f32 	%f184, [_ZZN3cub18CUB_300001_SM_10006detail6reduce18DeviceReduceKernelINS2_10policy_hubIfyN4cuda3std3__44plusIfEEE10Policy1000EN6thrust24THRUST_300001_SM_1000_NS6detail15normal_iteratorINSD_10device_ptrIiEEEEyS9_fNS7_10__identityEEEvT0_PT3_T1_NS0_13GridEvenShareISN_EET2_T4_E12temp_storage+36];
	add.f32 	%f323, %f183, %f184;
$L__BB14_46:
	mov.u32 	%r280, %tid.x;
	setp.ne.s32 	%p56, %r280, 0;
	@%p56 bra 	$L__BB14_48;
	ld.param.u64 	%rd71, [_ZN3cub18CUB_300001_SM_10006detail6reduce18DeviceReduceKernelINS2_10policy_hubIfyN4cuda3std3__44plusIfEEE10Policy1000EN6thrust24THRUST_300001_SM_1000_NS6detail15normal_iteratorINSD_10device_ptrIiEEEEyS9_fNS7_10__identityEEEvT0_PT3_T1_NS0_13GridEvenShareISN_EET2_T4__param_1];
	cvta.to.global.u64 	%rd68, %rd71;
	mul.wide.u32 	%rd69, %r2, 4;
	add.s64 	%rd70, %rd68, %rd69;
	st.global.f32 	[%rd70], %f323;
$L__BB14_48:
	ret;

}


// ===== COMPILED SASS (sm_100) =====

	.target	sm_100

	.elftype	@"ET_EXEC"


//--------------------- .note.nv.tkinfo           --------------------------
	.section	.note.nv.tkinfo,"",@"SHT_NOTE"
	.sectionflags	@"SHF_NOTE_NV_TKINFO"
	.tkinfo
        /*0018*/ 	.word	0x00000002
        /*0030*/ 	.string	""
        /*0030*/ 	.string	"ptxas"
        /*0030*/ 	.string	"Cuda compilation tools, release 13.0, V13.0.88"
        /*0030*/ 	.string	"Build cuda_13.0.r13.0/compiler.36424714_0"
        /*0030*/ 	.string	"-arch sm_100 -m 64 "



//--------------------- .note.nv.cuinfo           --------------------------
	.section	.note.nv.cuinfo,"",@"SHT_NOTE"
	.sectionflags	@"SHF_NOTE_NV_CUINFO"
        /*0018*/ 	.short	0x0002
        /*001a*/ 	.short	0x0064
        /*001c*/ 	.short	0x0082
	.zero		2


//--------------------- .nv.info                  --------------------------
	.section	.nv.info,"",@"SHT_CUDA_INFO"
	.align	4


	//----- nvinfo : EIATTR_REGCOUNT
	.align		4
        /*0000*/ 	.byte	0x04, 0x2f
        /*0002*/ 	.short	(.L_44 - .L_43)
	.align		4
.L_43:
        /*0004*/ 	.word	index@(_ZN3cub18CUB_300001_SM_10006detail11EmptyKernelIvEEvv)
        /*0008*/ 	.word	0x00000004


	//----- nvinfo : EIATTR_FRAME_SIZE
	.align		4
.L_44:
        /*000c*/ 	.byte	0x04, 0x11
        /*000e*/ 	.short	(.L_46 - .L_45)
	.align		4
.L_45:
        /*0010*/ 	.word	index@(_ZN3cub18CUB_300001_SM_10006detail11EmptyKernelIvEEvv)
        /*0014*/ 	.word	0x00000000


	//----- nvinfo : EIATTR_REGCOUNT
	.align		4
.L_46:
        /*0018*/ 	.byte	0x04, 0x2f
        /*001a*/ 	.short	(.L_48 - .L_47)
	.align		4
.L_47:
        /*001c*/ 	.word	index@(_ZN3cub18CUB_300001_SM_10006detail6reduce28DeviceReduceSingleTileKernelINS2_10policy_hubIfjN4cuda3std3__44plusIfEEE10Policy1000EN6thrust24THRUST_300001_SM_1000_NS6detail15normal_iteratorINSD_10device_ptrIKiEEEEPfjS9_ffNS7_10__identityEEEvT0_T1_T2_T3_T4_T6_)
        /*0020*/ 	.word	0x00000020


	//----- nvinfo : EIATTR_FRAME_SIZE
	.align		4
.L_48:
        /*0024*/ 	.byte	0x04, 0x11
        /*0026*/ 	.short	(.L_50 - .L_49)
	.align		4
.L_49:
        /*0028*/ 	.word	index@(_ZN3cub18CUB_300001_SM_10006detail6reduce28DeviceReduceSingleTileKernelINS2_10policy_hubIfjN4cuda3std3__44plusIfEEE10Policy1000EN6thrust24THRUST_300001_SM_1000_NS6detail15normal_iteratorINSD_10device_ptrIKiEEEEPfjS9_ffNS7_10__identityEEEvT0_T1_T2_T3_T4_T6_)
        /*002c*/ 	.word	0x00000000


	//----- nvinfo : EIATTR_REGCOUNT
	.align		4
.L_50:
        /*0030*/ 	.byte	0x04, 0x2f
        /*0032*/ 	.short	(.L_52 - .L_51)
	.align		4
.L_51:
        /*0034*/ 	.word	index@(_ZN3cub18CUB_300001_SM_10006detail6reduce18DeviceReduceKernelINS2_10policy_hubIfjN4cuda3std3__44plusIfEEE10Policy1000EN6thrust24THRUST_300001_SM_1000_NS6detail15normal_iteratorINSD_10device_ptrIKiEEEEjS9_fNS7_10__identityEEEvT0_PT3_T1_NS0_13GridEvenShareISO_EET2_T4_)
        /*0038*/ 	.word	0x00000020


	//----- nvinfo : EIATTR_FRAME_SIZE
	.align		4
.L_52:
        /*003c*/ 	.byte	0x04, 0x11
        /*003e*/ 	.short	(.L_54 - .L_53)
	.align		4
.L_53:
        /*0040*/ 	.word	index@(_ZN3cub18CUB_300001_SM_10006detail6reduce18DeviceReduceKernelINS2_10policy_hubIfjN4cuda3std3__44plusIfEEE10Policy1000EN6thrust24THRUST_300001_SM_1000_NS6detail15normal_iteratorINSD_10device_ptrIKiEEEEjS9_fNS7_10__identityEEEvT0_PT3_T1_NS0_13GridEvenShareISO_EET2_T4_)
        /*0044*/ 	.word	0x00000000


	//----- nvinfo : EIATTR_REGCOUNT
	.align		4
.L_54:
        /*0048*/ 	.byte	0x04, 0x2f
        /*004a*/ 	.short	(.L_56 - .L_55)
	.align		4
.L_55:
        /*004c*/ 	.word	index@(_ZN3cub18CUB_300001_SM_10006detail6reduce28DeviceReduceSingleTileKernelINS2_10policy_hubIfjN4cuda3std3__44plusIfEEE10Policy1000EPfSC_iS9_ffNS7_10__identityEEEvT0_T1_T2_T3_T4_T6_)
        /*0050*/ 	.word	0x0000001e


	//----- nvinfo : EIATTR_FRAME_SIZE
	.align		4
.L_56:
        /*0054*/ 	.byte	0x04, 0x11
        /*0056*/ 	.short	(.L_58 - .L_57)
	.align		4
.L_57:
        /*0058*/ 	.word	index@(_ZN3cub18CUB_300001_SM_10006detail6reduce28DeviceReduceSingleTileKernelINS2_10policy_hubIfjN4cuda3std3__44plusIfEEE10Policy1000EPfSC_iS9_ffNS7_10__identityEEEvT0_T1_T2_T3_T4_T6_)
        /*005c*/ 	.word	0x00000000


	//----- nvinfo : EIATTR_REGCOUNT
	.align		4
.L_58:
        /*0060*/ 	.byte	0x04, 0x2f
        /*0062*/ 	.short	(.L_60 - .L_59)
	.align		4
.L_59:
        /*0064*/ 	.word	index@(_ZN3cub18CUB_300001_SM_10006detail6reduce28DeviceReduceSingleTileKernelINS2_10policy_hubIfyN4cuda3std3__44plusIfEEE10Policy1000EN6thrust24THRUST_300001_SM_1000_NS6detail15normal_iteratorINSD_10device_ptrIKiEEEEPfyS9_ffNS7_10__identityEEEvT0_T1_T2_T3_T4_T6_)
        /*0068*/ 	.word	0x00000020


	//----- nvinfo : EIATTR_FRAME_SIZE
	.align		4
.L_60:
        /*006c*/ 	.byte	0x04, 0x11
        /*006e*/ 	.short	(.L_62 - .L_61)
	.align		4
.L_61:
        /*0070*/ 	.word	index@(_ZN3cub18CUB_300001_SM_10006detail6reduce28DeviceReduceSingleTileKernelINS2_10policy_hubIfyN4cuda3std3__44plusIfEEE10Policy1000EN6thrust24THRUST_300001_SM_1000_NS6detail15normal_iteratorINSD_10device_ptrIKiEEEEPfyS9_ffNS7_10__identityEEEvT0_T1_T2_T3_T4_T6_)
        /*0074*/ 	.word	0x00000000


	//----- nvinfo : EIATTR_REGCOUNT
	.align		4
.L_62:
        /*0078*/ 	.byte	0x04, 0x2f
        /*007a*/ 	.short	(.L_64 - .L_63)
	.align		4
.L_63:
        /*007c*/ 	.word	index@(_ZN3cub18CUB_300001_SM_10006detail6reduce18DeviceReduceKernelINS2_10policy_hubIfyN4cuda3std3__44plusIfEEE10Policy1000EN6thrust24THRUST_300001_SM_1000_NS6detail15normal_iteratorINSD_10device_ptrIKiEEEEyS9_fNS7_10__identityEEEvT0_PT3_T1_NS0_13GridEvenShareISO_EET2_T4_)
        /*0080*/ 	.word	0x0000001d


	//----- nvinfo : EIATTR_FRAME_SIZE
	.align		4
.L_64:
        /*0084*/ 	.byte	0x04, 0x11
        /*0086*/ 	.short	(.L_66 - .L_65)
	.align		4
.L_65:
        /*0088*/ 	.word	index@(_ZN3cub18CUB_300001_SM_10006detail6reduce18DeviceReduceKernelINS2_10policy_hubIfyN4cuda3std3__44plusIfEEE10Policy1000EN6thrust24THRUST_300001_SM_1000_NS6detail15normal_iteratorINSD_10device_ptrIKiEEEEyS9_fNS7_10__identityEEEvT0_PT3_T1_NS0_13GridEvenShareISO_EET2_T4_)
        /*008c*/ 	.word	0x00000000


	//----- nvinfo : EIATTR_REGCOUNT
	.align		4
.L_66:
        /*0090*/ 	.byte	0x04, 0x2f
        /*0092*/ 	.short	(.L_68 - .L_67)
	.align		4
.L_67:
        /*0094*/ 	.word	index@(_ZN3cub18CUB_300001_SM_10006detail6reduce28DeviceReduceSingleTileKernelINS2_10policy_hubIfyN4cuda3std3__44plusIfEEE10Policy1000EPfSC_iS9_ffNS7_10__identityEEEvT0_T1_T2_T3_T4_T6_)
        /*0098*/ 	.word	0x0000001e


	//----- nvinfo : EIATTR_FRAME_SIZE
	.align		4
.L_68:
        /*009c*/ 	.byte	0x04, 0x11
        /*009e*/ 	.short	(.L_70 - .L_69)
	.align		4
.L_69:
        /*00a0*/ 	.word	index@(_ZN3cub18CUB_300001_SM_10006detail6reduce28DeviceReduceSingleTileKernelINS2_10policy_hubIfyN4cuda3std3__44plusIfEEE10Policy1000EPfSC_iS9_ffNS7_10__identityEEEvT0_T1_T2_T3_T4_T6_)
        /*00a4*/ 	.word	0x00000000


	//----- nvinfo : EIATTR_REGCOUNT
	.align		4
.L_70:
        /*00a8*/ 	.byte	0x04, 0x2f
        /*00aa*/ 	.short	(.L_72 - .L_71)
	.align		4
.L_71:
        /*00ac*/ 	.word	index@(_ZN3cub18CUB_300001_SM_10006detail6reduce28DeviceReduceSingleTileKernelINS2_10policy_hubIfjN4cuda3std3__44plusIfEEE10Policy1000EN6thrust24THRUST_300001_SM_1000_NS6detail15normal_iteratorINSD_10device_ptrIKiEEEEPfjS9_ff16SquaredDeviationEEvT0_T1_T2_T3_T4_T6_)
        /*00b0*/ 	.word	0x00000020


	//----- nvinfo : EIATTR_FRAME_SIZE
	.align		4
.L_72:
        /*00b4*/ 	.byte	0x04, 0x11
        /*00b6*/ 	.short	(.L_74 - .L_73)
	.align		4
.L_73:
        /*00b8*/ 	.word	index@(_ZN3cub18CUB_300001_SM_10006detail6reduce28DeviceReduceSingleTileKernelINS2_10policy_hubIfjN4cuda3std3__44plusIfEEE10Policy1000EN6thrust24THRUST_300001_SM_1000_NS6detail15normal_iteratorINSD_10device_ptrIKiEEEEPfjS9_ff16SquaredDeviationEEvT0_T1_T2_T3_T4_T6_)
        /*00bc*/ 	.word	0x00000000


	//----- nvinfo : EIATTR_REGCOUNT
	.align		4
.L_74:
        /*00c0*/ 	.byte	0x04, 0x2f
        /*00c2*/ 	.short	(.L_76 - .L_75)
	.align		4
.L_75:
        /*00c4*/ 	.word	index@(_ZN3cub18CUB_300001_SM_10006detail6reduce18DeviceReduceKernelINS2_10policy_hubIfjN4cuda3std3__44plusIfEEE10Policy1000EN6thrust24THRUST_300001_SM_1000_NS6detail15normal_iteratorINSD_10device_ptrIKiEEEEjS9_f16SquaredDeviationEEvT0_PT3_T1_NS0_13GridEvenShareISO_EET2_T4_)
        /*00c8*/ 	.word	0x00000020


	//----- nvinfo : EIATTR_FRAME_SIZE
	.align		4
.L_76:
        /*00cc*/ 	.byte	0x04, 0x11
        /*00ce*/ 	.short	(.L_78 - .L_77)
	.align		4
.L_77:
        /*00d0*/ 	.word	index@(_ZN3cub18CUB_300001_SM_10006detail6reduce18DeviceReduceKernelINS2_10policy_hubIfjN4cuda3std3__44plusIfEEE10Policy1000EN6thrust24THRUST_300001_SM_1000_NS6detail15normal_iteratorINSD_10device_ptrIKiEEEEjS9_f16SquaredDeviationEEvT0_PT3_T1_NS0_13GridEvenShareISO_EET2_T4_)
        /*00d4*/ 	.word	0x00000000


	//----- nvinfo : EIATTR_REGCOUNT
	.align		4
.L_78:
        /*00d8*/ 	.byte	0x04, 0x2f
        /*00da*/ 	.short	(.L_80 - .L_79)
	.align		4
.L_79:
        /*00dc*/ 	.word	index@(_ZN3cub18CUB_300001_SM_10006detail6reduce28DeviceReduceSingleTileKernelINS2_10policy_hubIfyN4cuda3std3__44plusIfEEE10Policy1000EN6thrust24THRUST_300001_SM_1000_NS6detail15normal_iteratorINSD_10device_ptrIKiEEEEPfyS9_ff16SquaredDeviationEEvT0_T1_T2_T3_T4_T6_)
        /*00e0*/ 	.word	0x00000020


	//----- nvinfo : EIATTR_FRAME_SIZE
	.align		4
.L_80:
        /*00e4*/ 	.byte	0x04, 0x11
        /*00e6*/ 	.short	(.L_82 - .L_81)
	.align		4
.L_81:
        /*00e8*/ 	.word	index@(_ZN3cub18CUB_300001_SM_10006detail6reduce28DeviceReduceSingleTileKernelINS2_10policy_hubIfyN4cuda3std3__44plusIfEEE10Policy1000EN6thrust24THRUST_300001_SM_1000_NS6detail15normal_iteratorINSD_10device_ptrIKiEEEEPfyS9_ff16SquaredDeviationEEvT0_T1_T2_T3_T4_T6_)
        /*00ec*/ 	.word	0x00000000


	//----- nvinfo : EIATTR_REGCOUNT
	.align		4
.L_82:
        /*00f0*/ 	.byte	0x04, 0x2f
        /*00f2*/ 	.short	(.L_84 - .L_83)
	.align		4
.L_83:
        /*00f4*/ 	.word	index@(_ZN3cub18CUB_300001_SM_10006detail6reduce18DeviceReduceKernelINS2_10policy_hubIfyN4cuda3std3__44plusIfEEE10Policy1000EN6thrust24THRUST_300001_SM_1000_NS6detail15normal_iteratorINSD_10device_ptrIKiEEEEyS9_f16SquaredDeviationEEvT0_PT3_T1_NS0_13GridEvenShareISO_EET2_T4_)
        /*00f8*/ 	.word	0x0000001e


	//----- nvinfo : EIATTR_FRAME_SIZE
	.align		4
.L_84:
        /*00fc*/ 	.byte	0x04, 0x11
        /*00fe*/ 	.short	(.L_86 - .L_85)
	.align		4
.L_85:
        /*0100*/ 	.word	index@(_ZN3cub18CUB_300001_SM_10006detail6reduce18DeviceReduceKernelINS2_10policy_hubIfyN4cuda3std3__44plusIfEEE10Policy1000EN6thrust24THRUST_300001_SM_1000_NS6detail15normal_iteratorINSD_10device_ptrIKiEEEEyS9_f16SquaredDeviationEEvT0_PT3_T1_NS0_13GridEvenShareISO_EET2_T4_)
        /*0104*/ 	.word	0x00000000


	//----- nvinfo : EIATTR_REGCOUNT
	.align		4
.L_86:
        /*0108*/ 	.byte	0x04, 0x2f
        /*010a*/ 	.short	(.L_88 - .L_87)
	.align		4
.L_87:
        /*010c*/ 	.word	index@(_ZN3cub18CUB_300001_SM_10006detail6reduce28DeviceReduceSingleTileKernelINS2_10policy_hubIfjN4cuda3std3__44plusIfEEE10Policy1000EN6thrust24THRUST_300001_SM_1000_NS6detail15normal_iteratorINSD_10device_ptrIiEEEEPfjS9_ffNS7_10__identityEEEvT0_T1_T2_T3_T4_T6_)
        /*0110*/ 	.word	0x00000020


	//----- nvinfo : EIATTR_FRAME_SIZE
	.align		4
.L_88:
        /*0114*/ 	.byte	0x04, 0x11
        /*0116*/ 	.short	(.L_90 - .L_89)
	.align		4
.L_89:
        /*0118*/ 	.word	index@(_ZN3cub18CUB_300001_SM_10006detail6reduce28DeviceReduceSingleTileKernelINS2_10policy_hubIfjN4cuda3std3__44plusIfEEE10Policy1000EN6thrust24THRUST_300001_SM_1000_NS6detail15normal_iteratorINSD_10device_ptrIiEEEEPfjS9_ffNS7_10__identityEEEvT0_T1_T2_T3_T4_T6_)
        /*011c*/ 	.word	0x00000000


	//----- nvinfo : EIATTR_REGCOUNT
	.align		4
.L_90:
        /*0120*/ 	.byte	0x04, 0x2f
        /*0122*/ 	.short	(.L_92 - .L_91)
	.align		4
.L_91:
        /*0124*/ 	.word	index@(_ZN3cub18CUB_300001_SM_10006detail6reduce18DeviceReduceKernelINS2_10policy_hubIfjN4cuda3std3__44plusIfEEE10Policy1000EN6thrust24THRUST_300001_SM_1000_NS6detail15normal_iteratorINSD_10device_ptrIiEEEEjS9_fNS7_10__identityEEEvT0_PT3_T1_NS0_13GridEvenShareISN_EET2_T4_)
        /*0128*/ 	.word	0x00000020


	//----- nvinfo : EIATTR_FRAME_SIZE
	.align		4
.L_92:
        /*012c*/ 	.byte	0x04, 0x11
        /*012e*/ 	.short	(.L_94 - .L_93)
	.align		4
.L_93:
        /*0130*/ 	.word	index@(_ZN3cub18CUB_300001_SM_10006detail6reduce18DeviceReduceKernelINS2_10policy_hubIfjN4cuda3std3__44plusIfEEE10Policy1000EN6thrust24THRUST_300001_SM_1000_NS6detail15normal_iteratorINSD_10device_ptrIiEEEEjS9_fNS7_10__identityEEEvT0_PT3_T1_NS0_13GridEvenShareISN_EET2_T4_)
        /*0134*/ 	.word	0x00000000


	//----- nvinfo : EIATTR_REGCOUNT
	.align		4
.L_94:
        /*0138*/ 	.byte	0x04, 0x2f
        /*013a*/ 	.short	(.L_96 - .L_95)
	.align		4
.L_95:
        /*013c*/ 	.word	index@(_ZN3cub18CUB_300001_SM_10006detail6reduce28DeviceReduceSingleTileKernelINS2_10policy_hubIfyN4cuda3std3__44plusIfEEE10Policy1000EN6thrust24THRUST_300001_SM_1000_NS6detail15normal_iteratorINSD_10device_ptrIiEEEEPfyS9_ffNS7_10__identityEEEvT0_T1_T2_T3_T4_T6_)
        /*0140*/ 	.word	0x00000020


	//----- nvinfo : EIATTR_FRAME_SIZE
	.align		4
.L_96:
        /*0144*/ 	.byte	0x04, 0x11
        /*0146*/ 	.short	(.L_98 - .L_97)
	.align		4
.L_97:
        /*0148*/ 	.word	index@(_ZN3cub18CUB_300001_SM_10006detail6reduce28DeviceReduceSingleTileKernelINS2_10policy_hubIfyN4cuda3std3__44plusIfEEE10Policy1000EN6thrust24THRUST_300001_SM_1000_NS6detail15normal_iteratorINSD_10device_ptrIiEEEEPfyS9_ffNS7_10__identityEEEvT0_T1_T2_T3_T4_T6_)
        /*014c*/ 	.word	0x00000000


	//----- nvinfo : EIATTR_REGCOUNT
	.align		4
.L_98:
        /*0150*/ 	.byte	0x04, 0x2f
        /*0152*/ 	.short	(.L_100 - .L_99)
	.align		4
.L_99:
        /*0154*/ 	.word	index@(_ZN3cub18CUB_300001_SM_10006detail6reduce18DeviceReduceKernelINS2_10policy_hubIfyN4cuda3std3__44plusIfEEE10Policy1000EN6thrust24THRUST_300001_SM_1000_NS6detail15normal_iteratorINSD_10device_ptrIiEEEEyS9_fNS7_10__identityEEEvT0_PT3_T1_NS0_13GridEvenShareISN_EET2_T4_)
        /*0158*/ 	.word	0x0000001d


	//----- nvinfo : EIATTR_FRAME_SIZE
	.align		4
.L_100:
        /*015c*/ 	.byte	0x04, 0x11
        /*015e*/ 	.short	(.L_102 - .L_101)
	.align		4
.L_101:
        /*0160*/ 	.word	index@(_ZN3cub18CUB_300001_SM_10006detail6reduce18DeviceReduceKernelINS2_10policy_hubIfyN4cuda3std3__44plusIfEEE10Policy1000EN6thrust24THRUST_300001_SM_1000_NS6detail15normal_iteratorINSD_10device_ptrIiEEEEyS9_fNS7_10__identityEEEvT0_PT3_T1_NS0_13GridEvenShareISN_EET2_T4_)
        /*0164*/ 	.word	0x00000000


	//----- nvinfo : EIATTR_MIN_STACK_SIZE
	.align		4
.L_102:
        /*0168*/ 	.byte	0x04, 0x12
        /*016a*/ 	.short	(.L_104 - .L_103)
	.align		4
.L_103:
        /*016c*/ 	.word	index@(_ZN3cub18CUB_300001_SM_10006detail6reduce18DeviceReduceKernelINS2_10policy_hubIfyN4cuda3std3__44plusIfEEE10Policy1000EN6thrust24THRUST_300001_SM_1000_NS6detail15normal_iteratorINSD_10device_ptrIiEEEEyS9_fNS7_10__identityEEEvT0_PT3_T1_NS0_13GridEvenShareISN_EET2_T4_)
        /*0170*/ 	.word	0x00000000


	//----- nvinfo : EIATTR_MIN_STACK_SIZE
	.align		4
.L_104:
        /*0174*/ 	.byte	0x04, 0x12
        /*0176*/ 	.short	(.L_106 - .L_105)
	.align		4
.L_105:
        /*0178*/ 	.word	index@(_ZN3cub18CUB_300001_SM_10006detail6reduce28DeviceReduceSingleTileKernelINS2_10policy_hubIfyN4cuda3std3__44plusIfEEE10Policy1000EN6thrust24THRUST_300001_SM_1000_NS6detail15normal_iteratorINSD_10device_ptrIiEEEEPfyS9_ffNS7_10__identityEEEvT0_T1_T2_T3_T4_T6_)
        /*017c*/ 	.word	0x00000000


	//----- nvinfo : EIATTR_MIN_STACK_SIZE
	.align		4
.L_106:
        /*0180*/ 	.byte	0x04, 0x12
        /*0182*/ 	.short	(.L_108 - .L_107)
	.align		4
.L_107:
        /*0184*/ 	.word	index@(_ZN3cub18CUB_300001_SM_10006detail6reduce18DeviceReduceKernelINS2_10policy_hubIfjN4cuda3std3__44plusIfEEE10Policy1000EN6thrust24THRUST_300001_SM_1000_NS6detail15normal_iteratorINSD_10device_ptrIiEEEEjS9_fNS7_10__identityEEEvT0_PT3_T1_NS0_13GridEvenShareISN_EET2_T4_)
        /*0188*/ 	.word	0x00000000


	//----- nvinfo : EIATTR_MIN_STACK_SIZE
	.align		4
.L_108:
        /*018c*/ 	.byte	0x04, 0x12
        /*018e*/ 	.short	(.L_110 - .L_109)
	.align		4
.L_109:
        /*0190*/ 	.word	index@(_ZN3cub18CUB_300001_SM_10006detail6reduce28DeviceReduceSingleTileKernelINS2_10policy_hubIfjN4cuda3std3__44plusIfEEE10Policy1000EN6thrust24THRUST_300001_SM_1000_NS6detail15normal_iteratorINSD_10device_ptrIiEEEEPfjS9_ffNS7_10__identityEEEvT0_T1_T2_T3_T4_T6_)
        /*0194*/ 	.word	0x00000000


	//----- nvinfo : EIATTR_MIN_STACK_SIZE
	.align		4
.L_110:
        /*0198*/ 	.byte	0x04, 0x12
        /*019a*/ 	.short	(.L_112 - .L_111)
	.align		4
.L_111:
        /*019c*/ 	.word	index@(_ZN3cub18CUB_300001_SM_10006detail6reduce18DeviceReduceKernelINS2_10policy_hubIfyN4cuda3std3__44plusIfEEE10Policy1000EN6thrust24THRUST_300001_SM_1000_NS6detail15normal_iteratorINSD_10device_ptrIKiEEEEyS9_f16SquaredDeviationEEvT0_PT3_T1_NS0_13GridEvenShareISO_EET2_T4_)
        /*01a0*/ 	.word	0x00000000


	//----- nvinfo : EIATTR_MIN_STACK_SIZE
	.align		4
.L_112:
        /*01a4*/ 	.byte	0x04, 0x12
        /*01a6*/ 	.short	(.L_114 - .L_113)
	.align		4
.L_113:
        /*01a8*/ 	.word	index@(_ZN3cub18CUB_300001_SM_10006detail6reduce28DeviceReduceSingleTileKernelINS2_10policy_hubIfyN4cuda3std3__44plusIfEEE10Policy1000EN6thrust24THRUST_300001_SM_1000_NS6detail15normal_iteratorINSD_10device_ptrIKiEEEEPfyS9_ff16SquaredDeviationEEvT0_T1_T2_T3_T4_T6_)
        /*01ac*/ 	.word	0x00000000


	//----- nvinfo : EIATTR_MIN_STACK_SIZE
	.align		4
.L_114:
        /*01b0*/ 	.byte	0x04, 0x12
        /*01b2*/ 	.short	(.L_116 - .L_115)
	.align		4
.L_115:
        /*01b4*/ 	.word	index@(_ZN3cub18CUB_300001_SM_10006detail6reduce18DeviceReduceKernelINS2_10policy_hubIfjN4cuda3std3__44plusIfEEE10Policy1000EN6thrust24THRUST_300001_SM_1000_NS6detail15normal_iteratorINSD_10device_ptrIKiEEEEjS9_f16SquaredDeviationEEvT0_PT3_T1_NS0_13GridEvenShareISO_EET2_T4_)
        /*01b8*/ 	.word	0x00000000


	//----- nvinfo : EIATTR_MIN_STACK_SIZE
	.align		4
.L_116:
        /*01bc*/ 	.byte	0x04, 0x12
        /*01be*/ 	.short	(.L_118 - .L_117)
	.align		4
.L_117:
        /*01c0*/ 	.word	index@(_ZN3cub18CUB_300001_SM_10006detail6reduce28DeviceReduceSingleTileKernelINS2_10policy_hubIfjN4cuda3std3__44plusIfEEE10Policy1000EN6thrust24THRUST_300001_SM_1000_NS6detail15normal_iteratorINSD_10device_ptrIKiEEEEPfjS9_ff16SquaredDeviationEEvT0_T1_T2_T3_T4_T6_)
        /*01c4*/ 	.word	0x00000000


	//----- nvinfo : EIATTR_MIN_STACK_SIZE
	.align		4
.L_118:
        /*01c8*/ 	.byte	0x04, 0x12
        /*01ca*/ 	.short	(.L_120 - .L_119)
	.align		4
.L_119:
        /*01cc*/ 	.word	index@(_ZN3cub18CUB_300001_SM_10006detail6reduce28DeviceReduceSingleTileKernelINS2_10policy_hubIfyN4cuda3std3__44plusIfEEE10Policy1000EPfSC_iS9_ffNS7_10__identityEEEvT0_T1_T2_T3_T4_T6_)
        /*01d0*/ 	.word	0x00000000


	//----- nvinfo : EIATTR_MIN_STACK_SIZE
	.align		4
.L_120:
        /*01d4*/ 	.byte	0x04, 0x12
        /*01d6*/ 	.short	(.L_122 - .L_121)
	.align		4
.L_121:
        /*01d8*/ 	.word	index@(_ZN3cub18CUB_300001_SM_10006detail6reduce18DeviceReduceKernelINS2_10policy_hubIfyN4cuda3std3__44plusIfEEE10Policy1000EN6thrust24THRUST_300001_SM_1000_NS6detail15normal_iteratorINSD_10device_ptrIKiEEEEyS9_fNS7_10__identityEEEvT0_PT3_T1_NS0_13GridEvenShareISO_EET2_T4_)
        /*01dc*/ 	.word	0x00000000


	//----- nvinfo : EIATTR_MIN_STACK_SIZE
	.align		4
.L_122:
        /*01e0*/ 	.byte	0x04, 0x12
        /*01e2*/ 	.short	(.L_124 - .L_123)
	.align		4
.L_123:
        /*01e4*/ 	.word	index@(_ZN3cub18CUB_300001_SM_10006detail6reduce28DeviceReduceSingleTileKernelINS2_10policy_hubIfyN4cuda3std3__44plusIfEEE10Policy1000EN6thrust24THRUST_300001_SM_1000_NS6detail15normal_iteratorINSD_10device_ptrIKiEEEEPfyS9_ffNS7_10__identityEEEvT0_T1_T2_T3_T4_T6_)
        /*01e8*/ 	.word	0x00000000


	//----- nvinfo : EIATTR_MIN_STACK_SIZE
	.align		4
.L_124:
        /*01ec*/ 	.byte	0x04, 0x12
        /*01ee*/ 	.short	(.L_126 - .L_125)
	.align		4
.L_125:
        /*01f0*/ 	.word	index@(_ZN3cub18CUB_300001_SM_10006detail6reduce28DeviceReduceSingleTileKernelINS2_10policy_hubIfjN4cuda3std3__44plusIfEEE10Policy1000EPfSC_iS9_ffNS7_10__identityEEEvT0_T1_T2_T3_T4_T6_)
        /*01f4*/ 	.word	0x00000000


	//----- nvinfo : EIATTR_MIN_STACK_SIZE
	.align		4
.L_126:
        /*01f8*/ 	.byte	0x04, 0x12
        /*01fa*/ 	.short	(.L_128 - .L_127)
	.align		4
.L_127:
        /*01fc*/ 	.word	index@(_ZN3cub18CUB_300001_SM_10006detail6reduce18DeviceReduceKernelINS2_10policy_hubIfjN4cuda3std3__44plusIfEEE10Policy1000EN6thrust24THRUST_300001_SM_1000_NS6detail15normal_iteratorINSD_10device_ptrIKiEEEEjS9_fNS7_10__identityEEEvT0_PT3_T1_NS0_13GridEvenShareISO_EET2_T4_)
        /*0200*/ 	.word	0x00000000


	//----- nvinfo : EIATTR_MIN_STACK_SIZE
	.align		4
.L_128:
        /*0204*/ 	.byte	0x04, 0x12
        /*0206*/ 	.short	(.L_130 - .L_129)
	.align		4
.L_129:
        /*0208*/ 	.word	index@(_ZN3cub18CUB_300001_SM_10006detail6reduce28DeviceReduceSingleTileKernelINS2_10policy_hubIfjN4cuda3std3__44plusIfEEE10Policy1000EN6thrust24THRUST_300001_SM_1000_NS6detail15normal_iteratorINSD_10device_ptrIKiEEEEPfjS9_ffNS7_10__identityEEEvT0_T1_T2_T3_T4_T6_)
        /*020c*/ 	.word	0x00000000


	//----- nvinfo : EIATTR_MIN_STACK_SIZE
	.align		4
.L_130:
        /*0210*/ 	.byte	0x04, 0x12
        /*0212*/ 	.short	(.L_132 - .L_131)
	.align		4
.L_131:
        /*0214*/ 	.word	index@(_ZN3cub18CUB_300001_SM_10006detail11EmptyKernelIvEEvv)
        /*0218*/ 	.word	0x00000000
.L_132:


//--------------------- .nv.compat                --------------------------
	.section	.nv.compat,"",@"SHT_CUDA_COMPAT_INFO"
	.align	4
        /*0000*/ 	.byte	0x02, 0x09, 0x00, 0x00, 0x02, 0x02, 0x01, 0x00, 0x02, 0x05, 0x05, 0x00, 0x03, 0x07, 0x01, 0x01
        /*0010*/ 	.byte	0x02, 0x03, 0x00, 0x00, 0x02, 0x06, 0x01, 0x00, 0x04, 0x0b, 0x08, 0x00, 0x09, 0x00, 0x00, 0x00
        /*0020*/ 	.byte	0x00, 0x00, 0x00, 0x00


//--------------------- .nv.info._ZN3cub18CUB_300001_SM_10006detail6reduce18DeviceReduceKernelINS2_10policy_hubIfyN4cuda3std3__44plusIfEEE10Policy1000EN6thrust24THRUST_300001_SM_1000_NS6detail15normal_iteratorINSD_10device_ptrIiEEEEyS9_fNS7_10__identityEEEvT0_PT3_T1_NS0_13GridEvenShareISN_EET2_T4_ --------------------------
	.section	.nv.info._ZN3cub18CUB_300001_SM_10006detail6reduce18DeviceReduceKernelINS2_10policy_hubIfyN4cuda3std3__44plusIfEEE10Policy1000EN6thrust24THRUST_300001_SM_1000_NS6detail15normal_iteratorINSD_10device_ptrIiEEEEyS9_fNS7_10__identityEEEvT0_PT3_T1_NS0_13GridEvenShareISN_EET2_T4_,"",@"SHT_CUDA_INFO"
	.sectionflags	@""
	.align	4


	//----- nvinfo : EIATTR_CUDA_API_VERSION
	.align		4
        /*0000*/ 	.byte	0x04, 0x37
        /*0002*/ 	.short	(.L_134 - .L_133)
.L_133:
        /*0004*/ 	.word	0x00000082


	//----- nvinfo : EIATTR_KPARAM_INFO
	.align		4
.L_134:
        /*0008*/ 	.byte	0x04, 0x17
        /*000a*/ 	.short	(.L_136 - .L_135)
.L_135:
        /*000c*/ 	.word	0x00000000
        /*0010*/ 	.short	0x0005
        /*0012*/ 	.short	0x0061
        /*0014*/ 	.byte	0x00, 0xf0, 0x05, 0x00


	//----- nvinfo : EIATTR_KPARAM_INFO
	.align		4
.L_136:
        /*0018*/ 	.byte	0x04, 0x17
        /*001a*/ 	.short	(.L_138 - .L_137)
.L_137:
        /*001c*/ 	.word	0x00000000
        /*0020*/ 	.short	0x0004
        /*0022*/ 	.short	0x0060
        /*0024*/ 	.byte	0x00, 0xf0, 0x05, 0x00


	//----- nvinfo : EIATTR_KPARAM_INFO
	.align		4
.L_138:
        /*0028*/ 	.byte	0x04, 0x17
        /*002a*/ 	.short	(.L_140 - .L_139)
.L_139:
        /*002c*/ 	.word	0x00000000
        /*0030*/ 	.short	0x0003
        /*0032*/ 	.short	0x0018
        /*0034*/ 	.byte	0x00, 0xf0, 0x21, 0x01


	//----- nvinfo : EIATTR_KPARAM_INFO
	.align		4
.L_140:
        /*0038*/ 	.byte	0x04, 0x17
        /*003a*/ 	.short	(.L_142 - .L_141)
.L_141:
        /*003c*/ 	.word	0x00000000
        /*0040*/ 	.short	0x0002
        /*0042*/ 	.short	0x0010
        /*0044*/ 	.byte	0x00, 0xf0, 0x21, 0x00


	//----- nvinfo : EIATTR_KPARAM_INFO
	.align		4
.L_142:
        /*0048*/ 	.byte	0x04, 0x17
        /*004a*/ 	.short	(.L_144 - .L_143)
.L_143:
        /*004c*/ 	.word	0x00000000
        /*0050*/ 	.short	0x0001
        /*0052*/ 	.short	0x0008
        /*0054*/ 	.byte	0x00, 0xf5, 0x21, 0x00


	//----- nvinfo : EIATTR_KPARAM_INFO
	.align		4
.L_144:
        /*0058*/ 	.byte	0x04, 0x17
        /*005a*/ 	.short	(.L_146 - .L_145)
.L_145:
        /*005c*/ 	.word	0x00000000
        /*0060*/ 	.short	0x0000
        /*0062*/ 	.short	0x0000
        /*0064*/ 	.byte	0x00, 0xf0, 0x21, 0x00


	//----- nvinfo : EIATTR_SPARSE_MMA_MASK
	.align		4
.L_146:
        /*0068*/ 	.byte	0x03, 0x50
        /*006a*/ 	.short	0x0000


	//----- nvinfo : EIATTR_MAXREG_COUNT
	.align		4
        /*006c*/ 	.byte	0x03, 0x1b
        /*006e*/ 	.short	0x00ff


	//----- nvinfo : EIATTR_NUM_BARRIERS
	.align		4
        /*0070*/ 	.byte	0x02, 0x4c
        /*0072*/ 	.byte	0x01
	.zero		1


	//----- nvinfo : EIATTR_MERCURY_ISA_VERSION
	.align		4
        /*0074*/ 	.byte	0x03, 0x5f
        /*0076*/ 	.short	0x0101


	//----- nvinfo : EIATTR_COOP_GROUP_MASK_REGIDS
	.align		4
        /*0078*/ 	.byte	0x04, 0x29
        /*007a*/ 	.short	(.L_148 - .L_147)


	//   ....[0]....
.L_147:
        /*007c*/ 	.word	0xffffffff


	//   ....[1]....
        /*0080*/ 	.word	0xffffffff


	//   ....[2]....
        /*0084*/ 	.word	0xffffffff


	//   ....[3]....
        /*0088*/ 	.word	0xffffffff


	//   ....[4]....
        /*008c*/ 	.word	0xffffffff


	//   ....[5]....
        /*0090*/ 	.word	0xffffffff


	//   ....[6]....
        /*0094*/ 	.word	0xffffffff


	//   ....[7]....
        /*0098*/ 	.word	0xffffffff


	//   ....[8]....
        /*009c*/ 	.word	0xffffffff


	//   ....[9]....
        /*00a0*/ 	.word	0xffffffff


	//   ....[10]....
        /*00a4*/ 	.word	0xffffffff


	//   ....[11]....
        /*00a8*/ 	.word	0xffffffff


	//   ....[12]....
        /*00ac*/ 	.word	0xffffffff


	//   ....[13]....
        /*00b0*/ 	.word	0xffffffff


	//   ....[14]....
        /*00b4*/ 	.word	0xffffffff


	//----- nvinfo : EIATTR_COOP_GROUP_INSTR_OFFSETS
	.align		4
.L_148:
        /*00b8*/ 	.byte	0x04, 0x28
        /*00ba*/ 	.short	(.L_150 - .L_149)


	//   ....[0]....
.L_149:
        /*00bc*/ 	.word	0x00000b90


	//   ....[1]....
        /*00c0*/ 	.word	0x00000bf0


	//   ....[2]....
        /*00c4*/ 	.word	0x00000c60


	//   ....[3]....
        /*00c8*/ 	.word	0x00000cb0


	//   ....[4]....
        /*00cc*/ 	.word	0x00000ce0


	//   ....[5]....
        /*00d0*/ 	.word	0x00000ea0


	//   ....[6]....
        /*00d4*/ 	.word	0x00000f30


	//   ....[7]....
        /*00d8*/ 	.word	0x00000f80


	//   ....[8]....
        /*00dc*/ 	.word	0x00000fc0


	//   ....[9]....
        /*00e0*/ 	.word	0x00001000


	//   ....[10]....
        /*00e4*/ 	.word	0x000025b0


	//   ....[11]....
        /*00e8*/ 	.word	0x00002640


	//   ....[12]....
        /*00ec*/ 	.word	0x00002690


	//   ....[13]....
        /*00f0*/ 	.word	0x000026d0


	//   ....[14]....
        /*00f4*/ 	.word	0x00002700


	//----- nvinfo : EIATTR_VRC_CTA_INIT_COUNT
	.align		4
.L_150:
        /*00f8*/ 	.byte	0x02, 0x4a
	.zero		1
	.zero		1


	//----- nvinfo : EIATTR_EXIT_INSTR_OFFSETS
	.align		4
        /*00fc*/ 	.byte	0x04, 0x1c
        /*00fe*/ 	.short	(.L_152 - .L_151)


	//   ....[0]....
.L_151:
        /*0100*/ 	.word	0x00002850


	//   ....[1]....
        /*0104*/ 	.word	0x000028b0


	//----- nvinfo : EIATTR_MAX_THREADS
	.align		4
.L_152:
        /*0108*/ 	.byte	0x04, 0x05
        /*010a*/ 	.short	(.L_154 - .L_153)
.L_153:
        /*010c*/ 	.word	0x00000100
        /*0110*/ 	.word	0x00000001
        /*0114*/ 	.word	0x00000001


	//----- nvinfo : EIATTR_CRS_STACK_SIZE
	.align		4
.L_154:
        /*0118*/ 	.byte	0x04, 0x1e
        /*011a*/ 	.short	(.L_156 - .L_155)
.L_155:
        /*011c*/ 	.word	0x00000000


	//----- nvinfo : EIATTR_CBANK_PARAM_SIZE
	.align		4
.L_156:
        /*0120*/ 	.byte	0x03, 0x19
        /*0122*/ 	.short	0x0062


	//----- nvinfo : EIATTR_PARAM_CBANK
	.align		4
        /*0124*/ 	.byte	0x04, 0x0a
        /*0126*/ 	.short	(.L_158 - .L_157)
	.align		4
.L_157:
        /*0128*/ 	.word	index@(.nv.constant0._ZN3cub18CUB_300001_SM_10006detail6reduce18DeviceReduceKernelINS2_10policy_hubIfyN4cuda3std3__44plusIfEEE10Policy1000EN6thrust24THRUST_300001_SM_1000_NS6detail15normal_iteratorINSD_10device_ptrIiEEEEyS9_fNS7_10__identityEEEvT0_PT3_T1_NS0_13GridEvenShareISN_EET2_T4_)
        /*012c*/ 	.short	0x0380
        /*012e*/ 	.short	0x0062


	//----- nvinfo : EIATTR_SW_WAR
	.align		4
.L_158:
        /*0130*/ 	.byte	0x04, 0x36
        /*0132*/ 	.short	(.L_160 - .L_159)
.L_159:
        /*0134*/ 	.word	0x00000008
.L_160:


//--------------------- .nv.info._ZN3cub18CUB_300001_SM_10006detail6reduce28DeviceReduceSingleTileKernelINS2_10policy_hubIfyN4cuda3std3__44plusIfEEE10Policy1000EN6thrust24THRUST_300001_SM_1000_NS6detail15normal_iteratorINSD_10device_ptrIiEEEEPfyS9_ffNS7_10__identityEEEvT0_T1_T2_T3_T4_T6_ --------------------------
	.section	.nv.info._ZN3cub18CUB_300001_SM_10006detail6reduce28DeviceReduceSingleTileKernelINS2_10policy_hubIfyN4cuda3std3__44plusIfEEE10Policy1000EN6thrust24THRUST_300001_SM_1000_NS6detail15normal_iteratorINSD_10device_ptrIiEEEEPfyS9_ffNS7_10__identityEEEvT0_T1_T2_T3_T4_T6_,"",@"SHT_CUDA_INFO"
	.sectionflags	@""
	.align	4


	//----- nvinfo : EIATTR_CUDA_API_VERSION
	.align		4
        /*0000*/ 	.byte	0x04, 0x37
        /*0002*/ 	.short	(.L_162 - .L_161)
.L_161:
        /*0004*/ 	.word	0x00000082


	//----- nvinfo : EIATTR_KPARAM_INFO
	.align		4
.L_162:
        /*0008*/ 	.byte	0x04, 0x17
        /*000a*/ 	.short	(.L_164 - .L_163)
.L_163:
        /*000c*/ 	.word	0x00000000
        /*0010*/ 	.short	0x0005
        /*0012*/ 	.short	0x0020
        /*0014*/ 	.byte	0x00, 0xf0, 0x05, 0x00


	//----- nvinfo : EIATTR_KPARAM_INFO
	.align		4
.L_164:
        /*0018*/ 	.byte	0x04, 0x17
        /*001a*/ 	.short	(.L_166 - .L_165)
.L_165:
        /*001c*/ 	.word	0x00000000
        /*0020*/ 	.short	0x0004
        /*0022*/ 	.short	0x001c
        /*0024*/ 	.byte	0x00, 0xf0, 0x11, 0x00


	//----- nvinfo : EIATTR_KPARAM_INFO
	.align		4
.L_166:
        /*0028*/ 	.byte	0x04, 0x17
        /*002a*/ 	.short	(.L_168 - .L_167)
.L_167:
        /*002c*/ 	.word	0x00000000
        /*0030*/ 	.short	0x0003
        /*0032*/ 	.short	0x0018
        /*0034*/ 	.byte	0x00, 0xf0, 0x05, 0x00


	//----- nvinfo : EIATTR_KPARAM_INFO
	.align		4
.L_168:
        /*0038*/ 	.byte	0x04, 0x17
        /*003a*/ 	.short	(.L_170 - .L_169)
.L_169:
        /*003c*/ 	.word	0x00000000
        /*0040*/ 	.short	0x0002
        /*0042*/ 	.short	0x0010
        /*0044*/ 	.byte	0x00, 0xf0, 0x21, 0x00


	//----- nvinfo : EIATTR_KPARAM_INFO
	.align		4
.L_170:
        /*0048*/ 	.byte	0x04, 0x17
        /*004a*/ 	.short	(.L_172 - .L_171)
.L_171:
        /*004c*/ 	.word	0x00000000
        /*0050*/ 	.short	0x0001
        /*0052*/ 	.short	0x0008
        /*0054*/ 	.byte	0x00, 0xf5, 0x21, 0x00


	//----- nvinfo : EIATTR_KPARAM_INFO
	.align		4
.L_172:
        /*0058*/ 	.byte	0x04, 0x17
        /*005a*/ 	.short	(.L_174 - .L_173)
.L_173:
        /*005c*/ 	.word	0x00000000
        /*0060*/ 	.short	0x0000
        /*0062*/ 	.short	0x0000
        /*0064*/ 	.byte	0x00, 0xf0, 0x21, 0x00


	//----- nvinfo : EIATTR_SPARSE_MMA_MASK
	.align		4
.L_174:
        /*0068*/ 	.byte	0x03, 0x50
        /*006a*/ 	.short	0x0000


	//----- nvinfo : EIATTR_MAXREG_COUNT
	.align		4
        /*006c*/ 	.byte	0x03, 0x1b
        /*006e*/ 	.short	0x00ff


	//----- nvinfo : EIATTR_NUM_BARRIERS
	.align		4
        /*0070*/ 	.byte	0x02, 0x4c
        /*0072*/ 	.byte	0x01
	.zero		1


	//----- nvinfo : EIATTR_MERCURY_ISA_VERSION
	.align		4
        /*0074*/ 	.byte	0x03, 0x5f
        /*0076*/ 	.short	0x0101


	//----- nvinfo : EIATTR_COOP_GROUP_MASK_REGIDS
	.align		4
        /*0078*/ 	.byte	0x04, 0x29
        /*007a*/ 	.short	(.L_176 - .L_175)


	//   ....[0]....
.L_175:
        /*007c*/ 	.word	0xffffffff


	//   ....[1]....
        /*0080*/ 	.word	0xffffffff


	//   ....[2]....
        /*0084*/ 	.word	0xffffffff


	//   ....[3]....
        /*0088*/ 	.word	0xffffffff


	//   ....[4]....
        /*008c*/ 	.word	0xffffffff


	//   ....[5]....
        /*0090*/ 	.word	0xffffffff


	//   ....[6]....
        /*0094*/ 	.word	0xffffffff


	//   ....[7]....
        /*0098*/ 	.word	0xffffffff


	//   ....[8]....
        /*009c*/ 	.word	0xffffffff


	//   ....[9]....
        /*00a0*/ 	.word	0xffffffff


	//   ....[10]....
        /*00a4*/ 	.word	0xffffffff


	//   ....[11]....
        /*00a8*/ 	.word	0xffffffff


	//   ....[12]....
        /*00ac*/ 	.word	0xffffffff


	//   ....[13]....
        /*00b0*/ 	.word	0xffffffff


	//   ....[14]....
        /*00b4*/ 	.word	0xffffffff


	//----- nvinfo : EIATTR_COOP_GROUP_INSTR_OFFSETS
	.align		4
.L_176:
        /*00b8*/ 	.byte	0x04, 0x28
        /*00ba*/ 	.short	(.L_178 - .L_177)


	//   ....[0]....
.L_177:
        /*00bc*/ 	.word	0x00000b10


	//   ....[1]....
        /*00c0*/ 	.word	0x00000b70


	//   ....[2]....
        /*00c4*/ 	.word	0x00000be0


	//   ....[3]....
        /*00c8*/ 	.word	0x00000c30


	//   ....[4]....
        /*00cc*/ 	.word	0x00000c60


	//   ....[5]....
        /*00d0*/ 	.word	0x00000e20


	//   ....[6]....
        /*00d4*/ 	.word	0x00000eb0


	//   ....[7]....
        /*00d8*/ 	.word	0x00000f00


	//   ....[8]....
        /*00dc*/ 	.word	0x00000f40


	//   ....[9]....
        /*00e0*/ 	.word	0x00000f80


	//   ....[10]....
        /*00e4*/ 	.word	0x00002370


	//   ....[11]....
        /*00e8*/ 	.word	0x000023f0


	//   ....[12]....
        /*00ec*/ 	.word	0x00002440


	//   ....[13]....
        /*00f0*/ 	.word	0x00002480


	//   ....[14]....
        /*00f4*/ 	.word	0x000024b0


	//----- nvinfo : EIATTR_VRC_CTA_INIT_COUNT
	.align		4
.L_178:
        /*00f8*/ 	.byte	0x02, 0x4a
	.zero		1
	.zero		1


	//----- nvinfo : EIATTR_EXIT_INSTR_OFFSETS
	.align		4
        /*00fc*/ 	.byte	0x04, 0x1c
        /*00fe*/ 	.short	(.L_180 - .L_179)


	//   ....[0]....
.L_179:
        /*0100*/ 	.word	0x000000a0


	//   ....[1]....
        /*0104*/ 	.word	0x000000e0


	//   ....[2]....
        /*0108*/ 	.word	0x000025f0


	//   ....[3]....
        /*010c*/ 	.word	0x00002640


	//----- nvinfo : EIATTR_MAX_THREADS
	.align		4
.L_180:
        /*0110*/ 	.byte	0x04, 0x05
        /*0112*/ 	.short	(.L_182 - .L_181)
.L_181:
        /*0114*/ 	.word	0x00000100
        /*0118*/ 	.word	0x00000001
        /*011c*/ 	.word	0x00000001


	//----- nvinfo : EIATTR_CRS_STACK_SIZE
	.align		4
.L_182:
        /*0120*/ 	.byte	0x04, 0x1e
        /*0122*/ 	.short	(.L_184 - .L_183)
.L_183:
        /*0124*/ 	.word	0x00000000


	//----- nvinfo : EIATTR_CBANK_PARAM_SIZE
	.align		4
.L_184:
        /*0128*/ 	.byte	0x03, 0x19
        /*012a*/ 	.short	0x0021


	//----- nvinfo : EIATTR_PARAM_CBANK
	.align		4
        /*012c*/ 	.byte	0x04, 0x0a
        /*012e*/ 	.short	(.L_186 - .L_185)
	.align		4
.L_185:
        /*0130*/ 	.word	index@(.nv.constant0._ZN3cub18CUB_300001_SM_10006detail6reduce28DeviceReduceSingleTileKernelINS2_10policy_hubIfyN4cuda3std3__44plusIfEEE10Policy1000EN6thrust24THRUST_300001_SM_1000_NS6detail15normal_iteratorINSD_10device_ptrIiEEEEPfyS9_ffNS7_10__identityEEEvT0_T1_T2_T3_T4_T6_)
        /*0134*/ 	.short	0x0380
        /*0136*/ 	.short	0x0021


	//----- nvinfo : EIATTR_SW_WAR
	.align		4
.L_186:
        /*0138*/ 	.byte	0x04, 0x36
        /*013a*/ 	.short	(.L_188 - .L_187)
.L_187:
        /*013c*/ 	.word	0x00000008
.L_188:


//--------------------- .nv.info._ZN3cub18CUB_300001_SM_10006detail6reduce18DeviceReduceKernelINS2_10policy_hubIfjN4cuda3std3__44plusIfEEE10Policy1000EN6thrust24THRUST_300001_SM_1000_NS6detail15normal_iteratorINSD_10device_ptrIiEEEEjS9_fNS7_10__identityEEEvT0_PT3_T1_NS0_13GridEvenShareISN_EET2_T4_ --------------------------
	.section	.nv.info._ZN3cub18CUB_300001_SM_10006detail6reduce18DeviceReduceKernelINS2_10policy_hubIfjN4cuda3std3__44plusIfEEE10Policy1000EN6thrust24THRUST_300001_SM_1000_NS6detail15normal_iteratorINSD_10device_ptrIiEEEEjS9_fNS7_10__identityEEEvT0_PT3_T1_NS0_13GridEvenShareISN_EET2_T4_,"",@"SHT_CUDA_INFO"
	.sectionflags	@""
	.align	4


	//----- nvinfo : EIATTR_CUDA_API_VERSION
	.align		4
        /*0000*/ 	.byte	0x04, 0x37
        /*0002*/ 	.short	(.L_190 - .L_189)
.L_189:
        /*0004*/ 	.word	0x00000082


	//----- nvinfo : EIATTR_KPARAM_INFO
	.align		4
.L_190:
        /*0008*/ 	.byte	0x04, 0x17
        /*000a*/ 	.short	(.L_192 - .L_191)
.L_191:
        /*000c*/ 	.word	0x00000000
        /*0010*/ 	.short	0x0005
        /*0012*/ 	.short	0x003d
        /*0014*/ 	.byte	0x00, 0xf0, 0x05, 0x00


	//----- nvinfo : EIATTR_KPARAM_INFO
	.align		4
.L_192:
        /*0018*/ 	.byte	0x04, 0x17
        /*001a*/ 	.short	(.L_194 - .L_193)
.L_193:
        /*001c*/ 	.word	0x00000000
        /*0020*/ 	.short	0x0004
        /*0022*/ 	.short	0x003c
        /*0024*/ 	.byte	0x00, 0xf0, 0x05, 0x00


	//----- nvinfo : EIATTR_KPARAM_INFO
	.align		4
.L_194:
        /*0028*/ 	.byte	0x04, 0x17
        /*002a*/ 	.short	(.L_196 - .L_195)
.L_195:
        /*002c*/ 	.word	0x00000000
        /*0030*/ 	.short	0x0003
        /*0032*/ 	.short	0x0014
        /*0034*/ 	.byte	0x00, 0xf0, 0xa1, 0x00


	//----- nvinfo : EIATTR_KPARAM_INFO
	.align		4
.L_196:
        /*0038*/ 	.byte	0x04, 0x17
        /*003a*/ 	.short	(.L_198 - .L_197)
.L_197:
        /*003c*/ 	.word	0x00000000
        /*0040*/ 	.short	0x0002
        /*0042*/ 	.short	0x0010
        /*0044*/ 	.byte	0x00, 0xf0, 0x11, 0x00


	//----- nvinfo : EIATTR_KPARAM_INFO
	.align		4
.L_198:
        /*0048*/ 	.byte	0x04, 0x17
        /*004a*/ 	.short	(.L_200 - .L_199)
.L_199:
        /*004c*/ 	.word	0x00000000
        /*0050*/ 	.short	0x0001
        /*0052*/ 	.short	0x0008
        /*0054*/ 	.byte	0x00, 0xf5, 0x21, 0x00


	//----- nvinfo : EIATTR_KPARAM_INFO
	.align		4
.L_200:
        /*0058*/ 	.byte	0x04, 0x17
        /*005a*/ 	.short	(.L_202 - .L_201)
.L_201:
        /*005c*/ 	.word	0x00000000
        /*0060*/ 	.short	0x0000
        /*0062*/ 	.short	0x0000
        /*0064*/ 	.byte	0x00, 0xf0, 0x21, 0x00


	//----- nvinfo : EIATTR_SPARSE_MMA_MASK
	.align		4
.L_202:
        /*0068*/ 	.byte	0x03, 0x50
        /*006a*/ 	.short	0x0000


	//----- nvinfo : EIATTR_MAXREG_COUNT
	.align		4
        /*006c*/ 	.byte	0x03, 0x1b
        /*006e*/ 	.short	0x0080


	//----- nvinfo : EIATTR_NUM_BARRIERS
	.align		4
        /*0070*/ 	.byte	0x02, 0x4c
        /*0072*/ 	.byte	0x01
	.zero		1


	//----- nvinfo : EIATTR_MERCURY_ISA_VERSION
	.align		4
        /*0074*/ 	.byte	0x03, 0x5f
        /*0076*/ 	.short	0x0101


	//----- nvinfo : EIATTR_UNUSED_LOAD_BYTE_OFFSET
	.align		4
        /*0078*/ 	.byte	0x04, 0x44
        /*007a*/ 	.short	(.L_204 - .L_203)


	//   ....[0]....
.L_203:
        /*007c*/ 	.word	0x00000fc0
        /*0080*/ 	.word	0x0000fff0


	//   ....[1]....
        /*0084*/ 	.word	0x000013d0
        /*0088*/ 	.word	0x0000fff0


	//   ....[2]....
        /*008c*/ 	.word	0x00002c70
        /*0090*/ 	.word	0x0000fff0


	//----- nvinfo : EIATTR_COOP_GROUP_MASK_REGIDS
	.align		4
.L_204:
        /*0094*/ 	.byte	0x04, 0x29
        /*0096*/ 	.short	(.L_206 - .L_205)


	//   ....[0]....
.L_205:
        /*0098*/ 	.word	0xffffffff


	//   ....[1]....
        /*009c*/ 	.word	0xffffffff


	//   ....[2]....
        /*00a0*/ 	.word	0xffffffff


	//   ....[3]....
        /*00a4*/ 	.word	0xffffffff


	//   ....[4]....
        /*00a8*/ 	.word	0xffffffff


	//   ....[5]....
        /*00ac*/ 	.word	0xffffffff


	//   ....[6]....
        /*00b0*/ 	.word	0xffffffff


	//   ....[7]....
        /*00b4*/ 	.word	0xffffffff


	//   ....[8]....
        /*00b8*/ 	.word	0xffffffff


	//   ....[9]....
        /*00bc*/ 	.word	0xffffffff


	//   ....[10]....
        /*00c0*/ 	.word	0xffffffff


	//   ....[11]....
        /*00c4*/ 	.word	0xffffffff


	//   ....[12]....
        /*00c8*/ 	.word	0xffffffff


	//   ....[13]....
        /*00cc*/ 	.word	0xffffffff


	//   ....[14]....
        /*00d0*/ 	.word	0xffffffff


	//----- nvinfo : EIATTR_COOP_GROUP_INSTR_OFFSETS
	.align		4
.L_206:
        /*00d4*/ 	.byte	0x04, 0x28
        /*00d6*/ 	.short	(.L_208 - .L_207)


	//   ....[0]....
.L_207:
        /*00d8*/ 	.word	0x00000dd0


	//   ....[1]....
        /*00dc*/ 	.word	0x00000e30


	//   ....[2]....
        /*00e0*/ 	.word	0x00000ea0


	//   ....[3]....
        /*00e4*/ 	.word	0x00000ef0


	//   ....[4]....
        /*00e8*/ 	.word	0x00000f20


	//   ....[5]....
        /*00ec*/ 	.word	0x00001170


	//   ....[6]....
        /*00f0*/ 	.word	0x00001200


	//   ....[7]....
        /*00f4*/ 	.word	0x00001250


	//   ....[8]....
        /*00f8*/ 	.word	0x00001290


	//   ....[9]....
        /*00fc*/ 	.word	0x000012d0


	//   ....[10]....
        /*0100*/ 	.word	0x00002a90


	//   ....[11]....
        /*0104*/ 	.word	0x00002b10


	//   ....[12]....
        /*0108*/ 	.word	0x00002b60


	//   ....[13]....
        /*010c*/ 	.word	0x00002ba0


	//   ....[14]....
        /*0110*/ 	.word	0x00002bd0


	//----- nvinfo : EIATTR_VRC_CTA_INIT_COUNT
	.align		4
.L_208:
        /*0114*/ 	.byte	0x02, 0x4a
	.zero		1
	.zero		1


	//----- nvinfo : EIATTR_EXIT_INSTR_OFFSETS
	.align		4
        /*0118*/ 	.byte	0x04, 0x1c
        /*011a*/ 	.short	(.L_210 - .L_209)


	//   ....[0]....
.L_209:
        /*011c*/ 	.word	0x00002db0


	//   ....[1]....
        /*0120*/ 	.word	0x00002df0


	//----- nvinfo : EIATTR_MAX_THREADS
	.align		4
.L_210:
        /*0124*/ 	.byte	0x04, 0x05
        /*0126*/ 	.short	(.L_212 - .L_211)
.L_211:
        /*0128*/ 	.word	0x00000200
        /*012c*/ 	.word	0x00000001
        /*0130*/ 	.word	0x00000001


	//----- nvinfo : EIATTR_CRS_STACK_SIZE
	.align		4
.L_212:
        /*0134*/ 	.byte	0x04, 0x1e
        /*0136*/ 	.short	(.L_214 - .L_213)
.L_213:
        /*0138*/ 	.word	0x00000000


	//----- nvinfo : EIATTR_CBANK_PARAM_SIZE
	.align		4
.L_214:
        /*013c*/ 	.byte	0x03, 0x19
        /*013e*/ 	.short	0x003e


	//----- nvinfo : EIATTR_PARAM_CBANK
	.align		4
        /*0140*/ 	.byte	0x04, 0x0a
        /*0142*/ 	.short	(.L_216 - .L_215)
	.align		4
.L_215:
        /*0144*/ 	.word	index@(.nv.constant0._ZN3cub18CUB_300001_SM_10006detail6reduce18DeviceReduceKernelINS2_10policy_hubIfjN4cuda3std3__44plusIfEEE10Policy1000EN6thrust24THRUST_300001_SM_1000_NS6detail15normal_iteratorINSD_10device_ptrIiEEEEjS9_fNS7_10__identityEEEvT0_PT3_T1_NS0_13GridEvenShareISN_EET2_T4_)
        /*0148*/ 	.short	0x0380
        /*014a*/ 	.short	0x003e


	//----- nvinfo : EIATTR_SW_WAR
	.align		4
.L_216:
        /*014c*/ 	.byte	0x04, 0x36
        /*014e*/ 	.short	(.L_218 - .L_217)
.L_217:
        /*0150*/ 	.word	0x00000008
.L_218:


//--------------------- .nv.info._ZN3cub18CUB_300001_SM_10006detail6reduce28DeviceReduceSingleTileKernelINS2_10policy_hubIfjN4cuda3std3__44plusIfEEE10Policy1000EN6thrust24THRUST_300001_SM_1000_NS6detail15normal_iteratorINSD_10device_ptrIiEEEEPfjS9_ffNS7_10__identityEEEvT0_T1_T2_T3_T4_T6_ --------------------------
	.section	.nv.info._ZN3cub18CUB_300001_SM_10006detail6reduce28DeviceReduceSingleTileKernelINS2_10policy_hubIfjN4cuda3std3__44plusIfEEE10Policy1000EN6thrust24THRUST_300001_SM_1000_NS6detail15normal_iteratorINSD_10device_ptrIiEEEEPfjS9_ffNS7_10__identityEEEvT0_T1_T2_T3_T4_T6_,"",@"SHT_CUDA_INFO"
	.sectionflags	@""
	.align	4


	//----- nvinfo : EIATTR_CUDA_API_VERSION
	.align		4
        /*0000*/ 	.byte	0x04, 0x37
        /*0002*/ 	.short	(.L_220 - .L_219)
.L_219:
        /*0004*/ 	.word	0x00000082


	//----- nvinfo : EIATTR_KPARAM_INFO
	.align		4
.L_220:
        /*0008*/ 	.byte	0x04, 0x17
        /*000a*/ 	.short	(.L_222 - .L_221)
.L_221:
        /*000c*/ 	.word	0x00000000
        /*0010*/ 	.short	0x0005
        /*0012*/ 	.short	0x001c
        /*0014*/ 	.byte	0x00, 0xf0, 0x05, 0x00


	//----- nvinfo : EIATTR_KPARAM_INFO
	.align		4
.L_222:
        /*0018*/ 	.byte	0x04, 0x17
        /*001a*/ 	.short	(.L_224 - .L_223)
.L_223:
        /*001c*/ 	.word	0x00000000
        /*0020*/ 	.short	0x0004
        /*0022*/ 	.short	0x0018
        /*0024*/ 	.byte	0x00, 0xf0, 0x11, 0x00


	//----- nvinfo : EIATTR_KPARAM_INFO
	.align		4
.L_224:
        /*0028*/ 	.byte	0x04, 0x17
        /*002a*/ 	.short	(.L_226 - .L_225)
.L_225:
        /*002c*/ 	.word	0x00000000
        /*0030*/ 	.short	0x0003
        /*0032*/ 	.short	0x0014
        /*0034*/ 	.byte	0x00, 0xf0, 0x05, 0x00


	//----- nvinfo : EIATTR_KPARAM_INFO
	.align		4
.L_226:
        /*0038*/ 	.byte	0x04, 0x17
        /*003a*/ 	.short	(.L_228 - .L_227)
.L_227:
        /*003c*/ 	.word	0x00000000
        /*0040*/ 	.short	0x0002
        /*0042*/ 	.short	0x0010
        /*0044*/ 	.byte	0x00, 0xf0, 0x11, 0x00


	//----- nvinfo : EIATTR_KPARAM_INFO
	.align		4
.L_228:
        /*0048*/ 	.byte	0x04, 0x17
        /*004a*/ 	.short	(.L_230 - .L_229)
.L_229:
        /*004c*/ 	.word	0x00000000
        /*0050*/ 	.short	0x0001
        /*0052*/ 	.short	0x0008
        /*0054*/ 	.byte	0x00, 0xf5, 0x21, 0x00


	//----- nvinfo : EIATTR_KPARAM_INFO
	.align		4
.L_230:
        /*0058*/ 	.byte	0x04, 0x17
        /*005a*/ 	.short	(.L_232 - .L_231)
.L_231:
        /*005c*/ 	.word	0x00000000
        /*0060*/ 	.short	0x0000
        /*0062*/ 	.short	0x0000
        /*0064*/ 	.byte	0x00, 0xf0, 0x21, 0x00


	//----- nvinfo : EIATTR_SPARSE_MMA_MASK
	.align		4
.L_232:
        /*0068*/ 	.byte	0x03, 0x50
        /*006a*/ 	.short	0x0000


	//----- nvinfo : EIATTR_MAXREG_COUNT
	.align		4
        /*006c*/ 	.byte	0x03, 0x1b
        /*006e*/ 	.short	0x0080


	//----- nvinfo : EIATTR_NUM_BARRIERS
	.align		4
        /*0070*/ 	.byte	0x02, 0x4c
        /*0072*/ 	.byte	0x01
	.zero		1


	//----- nvinfo : EIATTR_MERCURY_ISA_VERSION
	.align		4
        /*0074*/ 	.byte	0x03, 0x5f
        /*0076*/ 	.short	0x0101


	//----- nvinfo : EIATTR_UNUSED_LOAD_BYTE_OFFSET
	.align		4
        /*0078*/ 	.byte	0x04, 0x44
        /*007a*/ 	.short	(.L_234 - .L_233)


	//   ....[0]....
.L_233:
        /*007c*/ 	.word	0x00000ce0
        /*0080*/ 	.word	0x0000fff0


	//   ....[1]....
        /*0084*/ 	.word	0x000010f0
        /*0088*/ 	.word	0x0000fff0


	//   ....[2]....
        /*008c*/ 	.word	0x00002820
        /*0090*/ 	.word	0x0000fff0


	//----- nvinfo : EIATTR_COOP_GROUP_MASK_REGIDS
	.align		4
.L_234:
        /*0094*/ 	.byte	0x04, 0x29
        /*0096*/ 	.short	(.L_236 - .L_235)


	//   ....[0]....
.L_235:
        /*0098*/ 	.word	0xffffffff


	//   ....[1]....
        /*009c*/ 	.word	0xffffffff


	//   ....[2]....
        /*00a0*/ 	.word	0xffffffff


	//   ....[3]....
        /*00a4*/ 	.word	0xffffffff


	//   ....[4]....
        /*00a8*/ 	.word	0xffffffff


	//   ....[5]....
        /*00ac*/ 	.word	0xffffffff


	//   ....[6]....
        /*00b0*/ 	.word	0xffffffff


	//   ....[7]....
        /*00b4*/ 	.word	0xffffffff


	//   ....[8]....
        /*00b8*/ 	.word	0xffffffff


	//   ....[9]....
        /*00bc*/ 	.word	0xffffffff


	//   ....[10]....
        /*00c0*/ 	.word	0xffffffff


	//   ....[11]....
        /*00c4*/ 	.word	0xffffffff


	//   ....[12]....
        /*00c8*/ 	.word	0xffffffff


	//   ....[13]....
        /*00cc*/ 	.word	0xffffffff


	//   ....[14]....
        /*00d0*/ 	.word	0xffffffff


	//----- nvinfo : EIATTR_COOP_GROUP_INSTR_OFFSETS
	.align		4
.L_236:
        /*00d4*/ 	.byte	0x04, 0x28
        /*00d6*/ 	.short	(.L_238 - .L_237)


	//   ....[0]....
.L_237:
        /*00d8*/ 	.word	0x00000af0


	//   ....[1]....
        /*00dc*/ 	.word	0x00000b50


	//   ....[2]....
        /*00e0*/ 	.word	0x00000bc0


	//   ....[3]....
        /*00e4*/ 	.word	0x00000c10


	//   ....[4]....
        /*00e8*/ 	.word	0x00000c40


	//   ....[5]....
        /*00ec*/ 	.word	0x00000e90


	//   ....[6]....
        /*00f0*/ 	.word	0x00000f20


	//   ....[7]....
        /*00f4*/ 	.word	0x00000f60


	//   ....[8]....
        /*00f8*/ 	.word	0x00000fb0


	//   ....[9]....
        /*00fc*/ 	.word	0x00000ff0


	//   ....[10]....
        /*0100*/ 	.word	0x00002640


	//   ....[11]....
        /*0104*/ 	.word	0x000026c0


	//   ....[12]....
        /*0108*/ 	.word	0x00002710


	//   ....[13]....
        /*010c*/ 	.word	0x00002750


	//   ....[14]....
        /*0110*/ 	.word	0x00002780


	//----- nvinfo : EIATTR_VRC_CTA_INIT_COUNT
	.align		4
.L_238:
        /*0114*/ 	.byte	0x02, 0x4a
	.zero		1
	.zero		1


	//----- nvinfo : EIATTR_EXIT_INSTR_OFFSETS
	.align		4
        /*0118*/ 	.byte	0x04, 0x1c
        /*011a*/ 	.short	(.L_240 - .L_239)


	//   ....[0]....
.L_239:
        /*011c*/ 	.word	0x00000080


	//   ....[1]....
        /*0120*/ 	.word	0x000000c0


	//   ....[2]....
        /*0124*/ 	.word	0x00002960


	//   ....[3]....
        /*0128*/ 	.word	0x000029b0


	//----- nvinfo : EIATTR_MAX_THREADS
	.align		4
.L_240:
        /*012c*/ 	.byte	0x04, 0x05
        /*012e*/ 	.short	(.L_242 - .L_241)
.L_241:
        /*0130*/ 	.word	0x00000200
        /*0134*/ 	.word	0x00000001
        /*0138*/ 	.word	0x00000001


	//----- nvinfo : EIATTR_CRS_STACK_SIZE
	.align		4
.L_242:
        /*013c*/ 	.byte	0x04, 0x1e
        /*013e*/ 	.short	(.L_244 - .L_243)
.L_243:
        /*0140*/ 	.word	0x00000000


	//----- nvinfo : EIATTR_CBANK_PARAM_SIZE
	.align		4
.L_244:
        /*0144*/ 	.byte	0x03, 0x19
        /*0146*/ 	.short	0x001d


	//----- nvinfo : EIATTR_PARAM_CBANK
	.align		4
        /*0148*/ 	.byte	0x04, 0x0a
        /*014a*/ 	.short	(.L_246 - .L_245)
	.align		4
.L_245:
        /*014c*/ 	.word	index@(.nv.constant0._ZN3cub18CUB_300001_SM_10006detail6reduce28DeviceReduceSingleTileKernelINS2_10policy_hubIfjN4cuda3std3__44plusIfEEE10Policy1000EN6thrust24THRUST_300001_SM_1000_NS6detail15normal_iteratorINSD_10device_ptrIiEEEEPfjS9_ffNS7_10__identityEEEvT0_T1_T2_T3_T4_T6_)
        /*0150*/ 	.short	0x0380
        /*0152*/ 	.short	0x001d


	//----- nvinfo : EIATTR_SW_WAR
	.align		4
.L_246:
        /*0154*/ 	.byte	0x04, 0x36
        /*0156*/ 	.short	(.L_248 - .L_247)
.L_247:
        /*0158*/ 	.word	0x00000008
.L_248:


//--------------------- .nv.info._ZN3cub18CUB_300001_SM_10006detail6reduce18DeviceReduceKernelINS2_10policy_hubIfyN4cuda3std3__44plusIfEEE10Policy1000EN6thrust24THRUST_300001_SM_1000_NS6detail15normal_iteratorINSD_10device_ptrIKiEEEEyS9_f16SquaredDeviationEEvT0_PT3_T1_NS0_13GridEvenShareISO_EET2_T4_ --------------------------
	.section	.nv.info._ZN3cub18CUB_300001_SM_10006detail6reduce18DeviceReduceKernelINS2_10policy_hubIfyN4cuda3std3__44plusIfEEE10Policy1000EN6thrust24THRUST_300001_SM_1000_NS6detail15normal_iteratorINSD_10device_ptrIKiEEEEyS9_f16SquaredDeviationEEvT0_PT3_T1_NS0_13GridEvenShareISO_EET2_T4_,"",@"SHT_CUDA_INFO"
	.sectionflags	@""
	.align	4


	//----- nvinfo : EIATTR_CUDA_API_VERSION
	.align		4
        /*0000*/ 	.byte	0x04, 0x37
        /*0002*/ 	.short	(.L_250 - .L_249)
.L_249:
        /*0004*/ 	.word	0x00000082


	//----- nvinfo : EIATTR_KPARAM_INFO
	.align		4
.L_250:
        /*0008*/ 	.byte	0x04, 0x17
        /*000a*/ 	.short	(.L_252 - .L_251)
.L_251:
        /*000c*/ 	.word	0x00000000
        /*0010*/ 	.short	0x0005
        /*0012*/ 	.short	0x0064
        /*0014*/ 	.byte	0x00, 0xf0, 0x11, 0x00


	//----- nvinfo : EIATTR_KPARAM_INFO
	.align		4
.L_252:
        /*0018*/ 	.byte	0x04, 0x17
        /*001a*/ 	.short	(.L_254 - .L_253)
.L_253:
        /*001c*/ 	.word	0x00000000
        /*0020*/ 	.short	0x0004
        /*0022*/ 	.short	0x0060
        /*0024*/ 	.byte	0x00, 0xf0, 0x05, 0x00


	//----- nvinfo : EIATTR_KPARAM_INFO
	.align		4
.L_254:
        /*0028*/ 	.byte	0x04, 0x17
        /*002a*/ 	.short	(.L_256 - .L_255)
.L_255:
        /*002c*/ 	.word	0x00000000
        /*0030*/ 	.short	0x0003
        /*0032*/ 	.short	0x0018
        /*0034*/ 	.byte	0x00, 0xf0, 0x21, 0x01


	//----- nvinfo : EIATTR_KPARAM_INFO
	.align		4
.L_256:
        /*0038*/ 	.byte	0x04, 0x17
        /*003a*/ 	.short	(.L_258 - .L_257)
.L_257:
        /*003c*/ 	.word	0x00000000
        /*0040*/ 	.short	0x0002
        /*0042*/ 	.short	0x0010
        /*0044*/ 	.byte	0x00, 0xf0, 0x21, 0x00


	//----- nvinfo : EIATTR_KPARAM_INFO
	.align		4
.L_258:
        /*0048*/ 	.byte	0x04, 0x17
        /*004a*/ 	.short	(.L_260 - .L_259)
.L_259:
        /*004c*/ 	.word	0x00000000
        /*0050*/ 	.short	0x0001
        /*0052*/ 	.short	0x0008
        /*0054*/ 	.byte	0x00, 0xf5, 0x21, 0x00


	//----- nvinfo : EIATTR_KPARAM_INFO
	.align		4
.L_260:
        /*0058*/ 	.byte	0x04, 0x17
        /*005a*/ 	.short	(.L_262 - .L_261)
.L_261:
        /*005c*/ 	.word	0x00000000
        /*0060*/ 	.short	0x0000
        /*0062*/ 	.short	0x0000
        /*0064*/ 	.byte	0x00, 0xf0, 0x21, 0x00


	//----- nvinfo : EIATTR_SPARSE_MMA_MASK
	.align		4
.L_262:
        /*0068*/ 	.byte	0x03, 0x50
        /*006a*/ 	.short	0x0000


	//----- nvinfo : EIATTR_MAXREG_COUNT
	.align		4
        /*006c*/ 	.byte	0x03, 0x1b
        /*006e*/ 	.short	0x00ff


	//----- nvinfo : EIATTR_NUM_BARRIERS
	.align		4
        /*0070*/ 	.byte	0x02, 0x4c
        /*0072*/ 	.byte	0x01
	.zero		1


	//----- nvinfo : EIATTR_MERCURY_ISA_VERSION
	.align		4
        /*0074*/ 	.byte	0x03, 0x5f
        /*0076*/ 	.short	0x0101


	//----- nvinfo : EIATTR_COOP_GROUP_MASK_REGIDS
	.align		4
        /*0078*/ 	.byte	0x04, 0x29
        /*007a*/ 	.short	(.L_264 - .L_263)


	//   ....[0]....
.L_263:
        /*007c*/ 	.word	0xffffffff


	//   ....[1]....
        /*0080*/ 	.word	0xffffffff


	//   ....[2]....
        /*0084*/ 	.word	0xffffffff


	//   ....[3]....
        /*0088*/ 	.word	0xffffffff


	//   ....[4]....
        /*008c*/ 	.word	0xffffffff


	//   ....[5]....
        /*0090*/ 	.word	0xffffffff


	//   ....[6]....
        /*0094*/ 	.word	0xffffffff


	//   ....[7]....
        /*0098*/ 	.word	0xffffffff


	//   ....[8]....
        /*009c*/ 	.word	0xffffffff


	//   ....[9]....
        /*00a0*/ 	.word	0xffffffff


	//   ....[10]....
        /*00a4*/ 	.word	0xffffffff


	//   ....[11]....
        /*00a8*/ 	.word	0xffffffff


	//   ....[12]....
        /*00ac*/ 	.word	0xffffffff


	//   ....[13]....
        /*00b0*/ 	.word	0xffffffff


	//   ....[14]....
        /*00b4*/ 	.word	0xffffffff


	//----- nvinfo : EIATTR_COOP_GROUP_INSTR_OFFSETS
	.align		4
.L_264:
        /*00b8*/ 	.byte	0x04, 0x28
        /*00ba*/ 	.short	(.L_266 - .L_265)


	//   ....[0]....
.L_265:
        /*00bc*/ 	.word	0x00000de0


	//   ....[1]....
        /*00c0*/ 	.word	0x00000e40


	//   ....[2]....
        /*00c4*/ 	.word	0x00000eb0


	//   ....[3]....
        /*00c8*/ 	.word	0x00000f00


	//   ....[4]....
        /*00cc*/ 	.word	0x00000f30


	//   ....[5]....
        /*00d0*/ 	.word	0x000010f0


	//   ....[6]....
        /*00d4*/ 	.word	0x00001180


	//   ....[7]....
        /*00d8*/ 	.word	0x000011d0


	//   ....[8]....
        /*00dc*/ 	.word	0x00001210


	//   ....[9]....
        /*00e0*/ 	.word	0x00001250


	//   ....[10]....
        /*00e4*/ 	.word	0x00002cf0


	//   ....[11]....
        /*00e8*/ 	.word	0x00002d70


	//   ....[12]....
        /*00ec*/ 	.word	0x00002dc0


	//   ....[13]....
        /*00f0*/ 	.word	0x00002e00


	//   ....[14]....
        /*00f4*/ 	.word	0x00002e30


	//----- nvinfo : EIATTR_VRC_CTA_INIT_COUNT
	.align		4
.L_266:
        /*00f8*/ 	.byte	0x02, 0x4a
	.zero		1
	.zero		1


	//----- nvinfo : EIATTR_EXIT_INSTR_OFFSETS
	.align		4
        /*00fc*/ 	.byte	0x04, 0x1c
        /*00fe*/ 	.short	(.L_268 - .L_267)


	//   ....[0]....
.L_267:
        /*0100*/ 	.word	0x00002f80


	//   ....[1]....
        /*0104*/ 	.word	0x00002fe0


	//----- nvinfo : EIATTR_MAX_THREADS
	.align		4
.L_268:
        /*0108*/ 	.byte	0x04, 0x05
        /*010a*/ 	.short	(.L_270 - .L_269)
.L_269:
        /*010c*/ 	.word	0x00000100
        /*0110*/ 	.word	0x00000001
        /*0114*/ 	.word	0x00000001


	//----- nvinfo : EIATTR_CRS_STACK_SIZE
	.align		4
.L_270:
        /*0118*/ 	.byte	0x04, 0x1e
        /*011a*/ 	.short	(.L_272 - .L_271)
.L_271:
        /*011c*/ 	.word	0x00000000


	//----- nvinfo : EIATTR_CBANK_PARAM_SIZE
	.align		4
.L_272:
        /*0120*/ 	.byte	0x03, 0x19
        /*0122*/ 	.short	0x0068


	//----- nvinfo : EIATTR_PARAM_CBANK
	.align		4
        /*0124*/ 	.byte	0x04, 0x0a
        /*0126*/ 	.short	(.L_274 - .L_273)
	.align		4
.L_273:
        /*0128*/ 	.word	index@(.nv.constant0._ZN3cub18CUB_300001_SM_10006detail6reduce18DeviceReduceKernelINS2_10policy_hubIfyN4cuda3std3__44plusIfEEE10Policy1000EN6thrust24THRUST_300001_SM_1000_NS6detail15normal_iteratorINSD_10device_ptrIKiEEEEyS9_f16SquaredDeviationEEvT0_PT3_T1_NS0_13GridEvenShareISO_EET2_T4_)
        /*012c*/ 	.short	0x0380
        /*012e*/ 	.short	0x0068


	//----- nvinfo : EIATTR_SW_WAR
	.align		4
.L_274:
        /*0130*/ 	.byte	0x04, 0x36
        /*0132*/ 	.short	(.L_276 - .L_275)
.L_275:
        /*0134*/ 	.word	0x00000008
.L_276:


//--------------------- .nv.info._ZN3cub18CUB_300001_SM_10006detail6reduce28DeviceReduceSingleTileKernelINS2_10policy_hubIfyN4cuda3std3__44plusIfEEE10Policy1000EN6thrust24THRUST_300001_SM_1000_NS6detail15normal_iteratorINSD_10device_ptrIKiEEEEPfyS9_ff16SquaredDeviationEEvT0_T1_T2_T3_T4_T6_ --------------------------
	.section	.nv.info._ZN3cub18CUB_300001_SM_10006detail6reduce28DeviceReduceSingleTileKernelINS2_10policy_hubIfyN4cuda3std3__44plusIfEEE10Policy1000EN6thrust24THRUST_300001_SM_1000_NS6detail15normal_iteratorINSD_10device_ptrIKiEEEEPfyS9_ff16SquaredDeviationEEvT0_T1_T2_T3_T4_T6_,"",@"SHT_CUDA_INFO"
	.sectionflags	@""
	.align	4


	//----- nvinfo : EIATTR_CUDA_API_VERSION
	.align		4
        /*0000*/ 	.byte	0x04, 0x37
        /*0002*/ 	.short	(.L_278 - .L_277)
.L_277:
        /*0004*/ 	.word	0x00000082


	//----- nvinfo : EIATTR_KPARAM_INFO
	.align		4
.L_278:
        /*0008*/ 	.byte	0x04, 0x17
        /*000a*/ 	.short	(.L_280 - .L_279)
.L_279:
        /*000c*/ 	.word	0x00000000
        /*0010*/ 	.short	0x0005
        /*0012*/ 	.short	0x0020
        /*0014*/ 	.byte	0x00, 0xf0, 0x11, 0x00


	//----- nvinfo : EIATTR_KPARAM_INFO
	.align		4
.L_280:
        /*0018*/ 	.byte	0x04, 0x17
        /*001a*/ 	.short	(.L_282 - .L_281)
.L_281:
        /*001c*/ 	.word	0x00000000
        /*0020*/ 	.short	0x0004
        /*0022*/ 	.short	0x001c
        /*0024*/ 	.byte	0x00, 0xf0, 0x11, 0x00


	//----- nvinfo : EIATTR_KPARAM_INFO
	.align		4
.L_282:
        /*0028*/ 	.byte	0x04, 0x17
        /*002a*/ 	.short	(.L_284 - .L_283)
.L_283:
        /*002c*/ 	.word	0x00000000
        /*0030*/ 	.short	0x0003
        /*0032*/ 	.short	0x0018
        /*0034*/ 	.byte	0x00, 0xf0, 0x05, 0x00


	//----- nvinfo : EIATTR_KPARAM_INFO
	.align		4
.L_284:
        /*0038*/ 	.byte	0x04, 0x17
        /*003a*/ 	.short	(.L_286 - .L_285)
.L_285:
        /*003c*/ 	.word	0x00000000
        /*0040*/ 	.short	0x0002
        /*0042*/ 	.short	0x0010
        /*0044*/ 	.byte	0x00, 0xf0, 0x21, 0x00


	//----- nvinfo : EIATTR_KPARAM_INFO
	.align		4
.L_286:
        /*0048*/ 	.byte	0x04, 0x17
        /*004a*/ 	.short	(.L_288 - .L_287)
.L_287:
        /*004c*/ 	.word	0x00000000
        /*0050*/ 	.short	0x0001
        /*0052*/ 	.short	0x0008
        /*0054*/ 	.byte	0x00, 0xf5, 0x21, 0x00


	//----- nvinfo : EIATTR_KPARAM_INFO
	.align		4
.L_288:
        /*0058*/ 	.byte	0x04, 0x17
        /*005a*/ 	.short	(.L_290 - .L_289)
.L_289:
        /*005c*/ 	.word	0x00000000
        /*0060*/ 	.short	0x0000
        /*0062*/ 	.short	0x0000
        /*0064*/ 	.byte	0x00, 0xf0, 0x21, 0x00


	//----- nvinfo : EIATTR_SPARSE_MMA_MASK
	.align		4
.L_290:
        /*0068*/ 	.byte	0x03, 0x50
        /*006a*/ 	.short	0x0000


	//----- nvinfo : EIATTR_MAXREG_COUNT
	.align		4
        /*006c*/ 	.byte	0x03, 0x1b
        /*006e*/ 	.short	0x00ff


	//----- nvinfo : EIATTR_NUM_BARRIERS
	.align		4
        /*0070*/ 	.byte	0x02, 0x4c
        /*0072*/ 	.byte	0x01
	.zero		1


	//----- nvinfo : EIATTR_MERCURY_ISA_VERSION
	.align		4
        /*0074*/ 	.byte	0x03, 0x5f
        /*0076*/ 	.short	0x0101


	//----- nvinfo : EIATTR_COOP_GROUP_MASK_REGIDS
	.align		4
        /*0078*/ 	.byte	0x04, 0x29
        /*007a*/ 	.short	(.L_292 - .L_291)


	//   ....[0]....
.L_291:
        /*007c*/ 	.word	0xffffffff


	//   ....[1]....
        /*0080*/ 	.word	0xffffffff


	//   ....[2]....
        /*0084*/ 	.word	0xffffffff


	//   ....[3]....
        /*0088*/ 	.word	0xffffffff


	//   ....[4]....
        /*008c*/ 	.word	0xffffffff


	//   ....[5]....
        /*0090*/ 	.word	0xffffffff


	//   ....[6]....
        /*0094*/ 	.word	0xffffffff


	//   ....[7]....
        /*0098*/ 	.word	0xffffffff


	//   ....[8]....
        /*009c*/ 	.word	0xffffffff


	//   ....[9]....
        /*00a0*/ 	.word	0xffffffff


	//   ....[10]....
        /*00a4*/ 	.word	0xffffffff


	//   ....[11]....
        /*00a8*/ 	.word	0xffffffff


	//   ....[12]....
        /*00ac*/ 	.word	0xffffffff


	//   ....[13]....
        /*00b0*/ 	.word	0xffffffff


	//   ....[14]....
        /*00b4*/ 	.word	0xffffffff


	//----- nvinfo : EIATTR_COOP_GROUP_INSTR_OFFSETS
	.align		4
.L_292:
        /*00b8*/ 	.byte	0x04, 0x28
        /*00ba*/ 	.short	(.L_294 - .L_293)


	//   ....[0]....
.L_293:
        /*00bc*/ 	.word	0x00000d50


	//   ....[1]....
        /*00c0*/ 	.word	0x00000db0


	//   ....[2]....
        /*00c4*/ 	.word	0x00000e20


	//   ....[3]....
        /*00c8*/ 	.word	0x00000e70


	//   ....[4]....
        /*00cc*/ 	.word	0x00000ea0


	//   ....[5]....
        /*00d0*/ 	.word	0x00001060


	//   ....[6]....
        /*00d4*/ 	.word	0x000010f0


	//   ....[7]....
        /*00d8*/ 	.word	0x00001130


	//   ....[8]....
        /*00dc*/ 	.word	0x00001180


	//   ....[9]....
        /*00e0*/ 	.word	0x000011c0


	//   ....[10]....
        /*00e4*/ 	.word	0x00002aa0


	//   ....[11]....
        /*00e8*/ 	.word	0x00002b20


	//   ....[12]....
        /*00ec*/ 	.word	0x00002b70


	//   ....[13]....
        /*00f0*/ 	.word	0x00002bb0


	//   ....[14]....
        /*00f4*/ 	.word	0x00002be0


	//----- nvinfo : EIATTR_VRC_CTA_INIT_COUNT
	.align		4
.L_294:
        /*00f8*/ 	.byte	0x02, 0x4a
	.zero		1
	.zero		1


	//----- nvinfo : EIATTR_EXIT_INSTR_OFFSETS
	.align		4
        /*00fc*/ 	.byte	0x04, 0x1c
        /*00fe*/ 	.short	(.L_296 - .L_295)


	//   ....[0]....
.L_295:
        /*0100*/ 	.word	0x000000a0


	//   ....[1]....
        /*0104*/ 	.word	0x000000e0


	//   ....[2]....
        /*0108*/ 	.word	0x00002d20


	//   ....[3]....
        /*010c*/ 	.word	0x00002d70


	//----- nvinfo : EIATTR_MAX_THREADS
	.align		4
.L_296:
        /*0110*/ 	.byte	0x04, 0x05
        /*0112*/ 	.short	(.L_298 - .L_297)
.L_297:
        /*0114*/ 	.word	0x00000100
        /*0118*/ 	.word	0x00000001
        /*011c*/ 	.word	0x00000001


	//----- nvinfo : EIATTR_CRS_STACK_SIZE
	.align		4
.L_298:
        /*0120*/ 	.byte	0x04, 0x1e
        /*0122*/ 	.short	(.L_300 - .L_299)
.L_299:
        /*0124*/ 	.word	0x00000000


	//----- nvinfo : EIATTR_CBANK_PARAM_SIZE
	.align		4
.L_300:
        /*0128*/ 	.byte	0x03, 0x19
        /*012a*/ 	.short	0x0024


	//----- nvinfo : EIATTR_PARAM_CBANK
	.align		4
        /*012c*/ 	.byte	0x04, 0x0a
        /*012e*/ 	.short	(.L_302 - .L_301)
	.align		4
.L_301:
        /*0130*/ 	.word	index@(.nv.constant0._ZN3cub18CUB_300001_SM_10006detail6reduce28DeviceReduceSingleTileKernelINS2_10policy_hubIfyN4cuda3std3__44plusIfEEE10Policy1000EN6thrust24THRUST_300001_SM_1000_NS6detail15normal_iteratorINSD_10device_ptrIKiEEEEPfyS9_ff16SquaredDeviationEEvT0_T1_T2_T3_T4_T6_)
        /*0134*/ 	.short	0x0380
        /*0136*/ 	.short	0x0024


	//----- nvinfo : EIATTR_SW_WAR
	.align		4
.L_302:
        /*0138*/ 	.byte	0x04, 0x36
        /*013a*/ 	.short	(.L_304 - .L_303)
.L_303:
        /*013c*/ 	.word	0x00000008
.L_304:


//--------------------- .nv.info._ZN3cub18CUB_300001_SM_10006detail6reduce18DeviceReduceKernelINS2_10policy_hubIfjN4cuda3std3__44plusIfEEE10Policy1000EN6thrust24THRUST_300001_SM_1000_NS6detail15normal_iteratorINSD_10device_ptrIKiEEEEjS9_f16SquaredDeviationEEvT0_PT3_T1_NS0_13GridEvenShareISO_EET2_T4_ --------------------------
	.section	.nv.info._ZN3cub18CUB_300001_SM_10006detail6reduce18DeviceReduceKernelINS2_10policy_hubIfjN4cuda3std3__44plusIfEEE10Policy1000EN6thrust24THRUST_300001_SM_1000_NS6detail15normal_iteratorINSD_10device_ptrIKiEEEEjS9_f16SquaredDeviationEEvT0_PT3_T1_NS0_13GridEvenShareISO_EET2_T4_,"",@"SHT_CUDA_INFO"
	.sectionflags	@""
	.align	4


	//----- nvinfo : EIATTR_CUDA_API_VERSION
	.align		4
        /*0000*/ 	.byte	0x04, 0x37
        /*0002*/ 	.short	(.L_306 - .L_305)
.L_305:
        /*0004*/ 	.word	0x00000082


	//----- nvinfo : EIATTR_KPARAM_INFO
	.align		4
.L_306:
        /*0008*/ 	.byte	0x04, 0x17
        /*000a*/ 	.short	(.L_308 - .L_307)
.L_307:
        /*000c*/ 	.word	0x00000000
        /*0010*/ 	.short	0x0005
        /*0012*/ 	.short	0x0040
        /*0014*/ 	.byte	0x00, 0xf0, 0x11, 0x00


	//----- nvinfo : EIATTR_KPARAM_INFO
	.align		4
.L_308:
        /*0018*/ 	.byte	0x04, 0x17
        /*001a*/ 	.short	(.L_310 - .L_309)
.L_309:
        /*001c*/ 	.word	0x00000000
        /*0020*/ 	.short	0x0004
        /*0022*/ 	.short	0x003c
        /*0024*/ 	.byte	0x00, 0xf0, 0x05, 0x00


	//----- nvinfo : EIATTR_KPARAM_INFO
	.align		4
.L_310:
        /*0028*/ 	.byte	0x04, 0x17
        /*002a*/ 	.short	(.L_312 - .L_311)
.L_311:
        /*002c*/ 	.word	0x00000000
        /*0030*/ 	.short	0x0003
        /*0032*/ 	.short	0x0014
        /*0034*/ 	.byte	0x00, 0xf0, 0xa1, 0x00


	//----- nvinfo : EIATTR_KPARAM_INFO
	.align		4
.L_312:
        /*0038*/ 	.byte	0x04, 0x17
        /*003a*/ 	.short	(.L_314 - .L_313)
.L_313:
        /*003c*/ 	.word	0x00000000
        /*0040*/ 	.short	0x0002
        /*0042*/ 	.short	0x0010
        /*0044*/ 	.byte	0x00, 0xf0, 0x11, 0x00


	//----- nvinfo : EIATTR_KPARAM_INFO
	.align		4
.L_314:
        /*0048*/ 	.byte	0x04, 0x17
        /*004a*/ 	.short	(.L_316 - .L_315)
.L_315:
        /*004c*/ 	.word	0x00000000
        /*0050*/ 	.short	0x0001
        /*0052*/ 	.short	0x0008
        /*0054*/ 	.byte	0x00, 0xf5, 0x21, 0x00


	//----- nvinfo : EIATTR_KPARAM_INFO
	.align		4
.L_316:
        /*0058*/ 	.byte	0x04, 0x17
        /*005a*/ 	.short	(.L_318 - .L_317)
.L_317:
        /*005c*/ 	.word	0x00000000
        /*0060*/ 	.short	0x0000
        /*0062*/ 	.short	0x0000
        /*0064*/ 	.byte	0x00, 0xf0, 0x21, 0x00


	//----- nvinfo : EIATTR_SPARSE_MMA_MASK
	.align		4
.L_318:
        /*0068*/ 	.byte	0x03, 0x50
        /*006a*/ 	.short	0x0000


	//----- nvinfo : EIATTR_MAXREG_COUNT
	.align		4
        /*006c*/ 	.byte	0x03, 0x1b
        /*006e*/ 	.short	0x0080


	//----- nvinfo : EIATTR_NUM_BARRIERS
	.align		4
        /*0070*/ 	.byte	0x02, 0x4c
        /*0072*/ 	.byte	0x01
	.zero		1


	//----- nvinfo : EIATTR_MERCURY_ISA_VERSION
	.align		4
        /*0074*/ 	.byte	0x03, 0x5f
        /*0076*/ 	.short	0x0101


	//----- nvinfo : EIATTR_UNUSED_LOAD_BYTE_OFFSET
	.align		4
        /*0078*/ 	.byte	0x04, 0x44
        /*007a*/ 	.short	(.L_320 - .L_319)


	//   ....[0]....
.L_319:
        /*007c*/ 	.word	0x00001260
        /*0080*/ 	.word	0x0000fff0


	//   ....[1]....
        /*0084*/ 	.word	0x000016b0
        /*0088*/ 	.word	0x0000fff0


	//   ....[2]....
        /*008c*/ 	.word	0x000034f0
        /*0090*/ 	.word	0x0000fff0


	//----- nvinfo : EIATTR_COOP_GROUP_MASK_REGIDS
	.align		4
.L_320:
        /*0094*/ 	.byte	0x04, 0x29
        /*0096*/ 	.short	(.L_322 - .L_321)


	//   ....[0]....
.L_321:
        /*0098*/ 	.word	0xffffffff


	//   ....[1]....
        /*009c*/ 	.word	0xffffffff


	//   ....[2]....
        /*00a0*/ 	.word	0xffffffff


	//   ....[3]....
        /*00a4*/ 	.word	0xffffffff


	//   ....[4]....
        /*00a8*/ 	.word	0xffffffff


	//   ....[5]....
        /*00ac*/ 	.word	0xffffffff


	//   ....[6]....
        /*00b0*/ 	.word	0xffffffff


	//   ....[7]....
        /*00b4*/ 	.word	0xffffffff


	//   ....[8]....
        /*00b8*/ 	.word	0xffffffff


	//   ....[9]....
        /*00bc*/ 	.word	0xffffffff


	//   ....[10]....
        /*00c0*/ 	.word	0xffffffff


	//   ....[11]....
        /*00c4*/ 	.word	0xffffffff


	//   ....[12]....
        /*00c8*/ 	.word	0xffffffff


	//   ....[13]....
        /*00cc*/ 	.word	0xffffffff


	//   ....[14]....
        /*00d0*/ 	.word	0xffffffff


	//----- nvinfo : EIATTR_COOP_GROUP_INSTR_OFFSETS
	.align		4
.L_322:
        /*00d4*/ 	.byte	0x04, 0x28
        /*00d6*/ 	.short	(.L_324 - .L_323)


	//   ....[0]....
.L_323:
        /*00d8*/ 	.word	0x00001070


	//   ....[1]....
        /*00dc*/ 	.word	0x000010d0


	//   ....[2]....
        /*00e0*/ 	.word	0x00001140


	//   ....[3]....
        /*00e4*/ 	.word	0x00001190


	//   ....[4]....
        /*00e8*/ 	.word	0x000011c0


	//   ....[5]....
        /*00ec*/ 	.word	0x00001410


	//   ....[6]....
        /*00f0*/ 	.word	0x000014a0


	//   ....[7]....
        /*00f4*/ 	.word	0x000014e0


	//   ....[8]....
        /*00f8*/ 	.word	0x00001530


	//   ....[9]....
        /*00fc*/ 	.word	0x00001570


	//   ....[10]....
        /*0100*/ 	.word	0x00003310


	//   ....[11]....
        /*0104*/ 	.word	0x00003390


	//   ....[12]....
        /*0108*/ 	.word	0x000033e0


	//   ....[13]....
        /*010c*/ 	.word	0x00003420


	//   ....[14]....
        /*0110*/ 	.word	0x00003450


	//----- nvinfo : EIATTR_VRC_CTA_INIT_COUNT
	.align		4
.L_324:
        /*0114*/ 	.byte	0x02, 0x4a
	.zero		1
	.zero		1


	//----- nvinfo : EIATTR_EXIT_INSTR_OFFSETS
	.align		4
        /*0118*/ 	.byte	0x04, 0x1c
        /*011a*/ 	.short	(.L_326 - .L_325)


	//   ....[0]....
.L_325:
        /*011c*/ 	.word	0x00003630


	//   ....[1]....
        /*0120*/ 	.word	0x00003690


	//----- nvinfo : EIATTR_MAX_THREADS
	.align		4
.L_326:
        /*0124*/ 	.byte	0x04, 0x05
        /*0126*/ 	.short	(.L_328 - .L_327)
.L_327:
        /*0128*/ 	.word	0x00000200
        /*012c*/ 	.word	0x00000001
        /*0130*/ 	.word	0x00000001


	//----- nvinfo : EIATTR_CRS_STACK_SIZE
	.align		4
.L_328:
        /*0134*/ 	.byte	0x04, 0x1e
        /*0136*/ 	.short	(.L_330 - .L_329)
.L_329:
        /*0138*/ 	.word	0x00000000


	//----- nvinfo : EIATTR_CBANK_PARAM_SIZE
	.align		4
.L_330:
        /*013c*/ 	.byte	0x03, 0x19
        /*013e*/ 	.short	0x0044


	//----- nvinfo : EIATTR_PARAM_CBANK
	.align		4
        /*0140*/ 	.byte	0x04, 0x0a
        /*0142*/ 	.short	(.L_332 - .L_331)
	.align		4
.L_331:
        /*0144*/ 	.word	index@(.nv.constant0._ZN3cub18CUB_300001_SM_10006detail6reduce18DeviceReduceKernelINS2_10policy_hubIfjN4cuda3std3__44plusIfEEE10Policy1000EN6thrust24THRUST_300001_SM_1000_NS6detail15normal_iteratorINSD_10device_ptrIKiEEEEjS9_f16SquaredDeviationEEvT0_PT3_T1_NS0_13GridEvenShareISO_EET2_T4_)
        /*0148*/ 	.short	0x0380
        /*014a*/ 	.short	0x0044


	//----- nvinfo : EIATTR_SW_WAR
	.align		4
.L_332:
        /*014c*/ 	.byte	0x04, 0x36
        /*014e*/ 	.short	(.L_334 - .L_333)
.L_333:
        /*0150*/ 	.word	0x00000008
.L_334:


//--------------------- .nv.info._ZN3cub18CUB_300001_SM_10006detail6reduce28DeviceReduceSingleTileKernelINS2_10policy_hubIfjN4cuda3std3__44plusIfEEE10Policy1000EN6thrust24THRUST_300001_SM_1000_NS6detail15normal_iteratorINSD_10device_ptrIKiEEEEPfjS9_ff16SquaredDeviationEEvT0_T1_T2_T3_T4_T6_ --------------------------
	.section	.nv.info._ZN3cub18CUB_300001_SM_10006detail6reduce28DeviceReduceSingleTileKernelINS2_10policy_hubIfjN4cuda3std3__44plusIfEEE10Policy1000EN6thrust24THRUST_300001_SM_1000_NS6detail15normal_iteratorINSD_10device_ptrIKiEEEEPfjS9_ff16SquaredDeviationEEvT0_T1_T2_T3_T4_T6_,"",@"SHT_CUDA_INFO"
	.sectionflags	@""
	.align	4


	//----- nvinfo : EIATTR_CUDA_API_VERSION
	.align		4
        /*0000*/ 	.byte	0x04, 0x37
        /*0002*/ 	.short	(.L_336 - .L_335)
.L_335:
        /*0004*/ 	.word	0x00000082


	//----- nvinfo : EIATTR_KPARAM_INFO
	.align		4
.L_336:
        /*0008*/ 	.byte	0x04, 0x17
        /*000a*/ 	.short	(.L_338 - .L_337)
.L_337:
        /*000c*/ 	.word	0x00000000
        /*0010*/ 	.short	0x0005
        /*0012*/ 	.short	0x001c
        /*0014*/ 	.byte	0x00, 0xf0, 0x11, 0x00


	//----- nvinfo : EIATTR_KPARAM_INFO
	.align		4
.L_338:
        /*0018*/ 	.byte	0x04, 0x17
        /*001a*/ 	.short	(.L_340 - .L_339)
.L_339:
        /*001c*/ 	.word	0x00000000
        /*0020*/ 	.short	0x0004
        /*0022*/ 	.short	0x0018
        /*0024*/ 	.byte	0x00, 0xf0, 0x11, 0x00


	//----- nvinfo : EIATTR_KPARAM_INFO
	.align		4
.L_340:
        /*0028*/ 	.byte	0x04, 0x17
        /*002a*/ 	.short	(.L_342 - .L_341)
.L_341:
        /*002c*/ 	.word	0x00000000
        /*0030*/ 	.short	0x0003
        /*0032*/ 	.short	0x0014
        /*0034*/ 	.byte	0x00, 0xf0, 0x05, 0x00


	//----- nvinfo : EIATTR_KPARAM_INFO
	.align		4
.L_342:
        /*0038*/ 	.byte	0x04, 0x17
        /*003a*/ 	.short	(.L_344 - .L_343)
.L_343:
        /*003c*/ 	.word	0x00000000
        /*0040*/ 	.short	0x0002
        /*0042*/ 	.short	0x0010
        /*0044*/ 	.byte	0x00, 0xf0, 0x11, 0x00


	//----- nvinfo : EIATTR_KPARAM_INFO
	.align		4
.L_344:
        /*0048*/ 	.byte	0x04, 0x17
        /*004a*/ 	.short	(.L_346 - .L_345)
.L_345:
        /*004c*/ 	.word	0x00000000
        /*0050*/ 	.short	0x0001
        /*0052*/ 	.short	0x0008
        /*0054*/ 	.byte	0x00, 0xf5, 0x21, 0x00


	//----- nvinfo : EIATTR_KPARAM_INFO
	.align		4
.L_346:
        /*0058*/ 	.byte	0x04, 0x17
        /*005a*/ 	.short	(.L_348 - .L_347)
.L_347:
        /*005c*/ 	.word	0x00000000
        /*0060*/ 	.short	0x0000
        /*0062*/ 	.short	0x0000
        /*0064*/ 	.byte	0x00, 0xf0, 0x21, 0x00


	//----- nvinfo : EIATTR_SPARSE_MMA_MASK
	.align		4
.L_348:
        /*0068*/ 	.byte	0x03, 0x50
        /*006a*/ 	.short	0x0000


	//----- nvinfo : EIATTR_MAXREG_COUNT
	.align		4
        /*006c*/ 	.byte	0x03, 0x1b
        /*006e*/ 	.short	0x0080


	//----- nvinfo : EIATTR_NUM_BARRIERS
	.align		4
        /*0070*/ 	.byte	0x02, 0x4c
        /*0072*/ 	.byte	0x01
	.zero		1


	//----- nvinfo : EIATTR_MERCURY_ISA_VERSION
	.align		4
        /*0074*/ 	.byte	0x03, 0x5f
        /*0076*/ 	.short	0x0101


	//----- nvinfo : EIATTR_UNUSED_LOAD_BYTE_OFFSET
	.align		4
        /*0078*/ 	.byte	0x04, 0x44
        /*007a*/ 	.short	(.L_350 - .L_349)


	//   ....[0]....
.L_349:
        /*007c*/ 	.word	0x00000f20
        /*0080*/ 	.word	0x0000fff0


	//   ....[1]....
        /*0084*/ 	.word	0x00001330
        /*0088*/ 	.word	0x0000fff0


	//   ....[2]....
        /*008c*/ 	.word	0x00002f40
        /*0090*/ 	.word	0x0000fff0


	//----- nvinfo : EIATTR_COOP_GROUP_MASK_REGIDS
	.align		4
.L_350:
        /*0094*/ 	.byte	0x04, 0x29
        /*0096*/ 	.short	(.L_352 - .L_351)


	//   ....[0]....
.L_351:
        /*0098*/ 	.word	0xffffffff


	//   ....[1]....
        /*009c*/ 	.word	0xffffffff


	//   ....[2]....
        /*00a0*/ 	.word	0xffffffff


	//   ....[3]....
        /*00a4*/ 	.word	0xffffffff


	//   ....[4]....
        /*00a8*/ 	.word	0xffffffff


	//   ....[5]....
        /*00ac*/ 	.word	0xffffffff


	//   ....[6]....
        /*00b0*/ 	.word	0xffffffff


	//   ....[7]....
        /*00b4*/ 	.word	0xffffffff


	//   ....[8]....
        /*00b8*/ 	.word	0xffffffff


	//   ....[9]....
        /*00bc*/ 	.word	0xffffffff


	//   ....[10]....
        /*00c0*/ 	.word	0xffffffff


	//   ....[11]....
        /*00c4*/ 	.word	0xffffffff


	//   ....[12]....
        /*00c8*/ 	.word	0xffffffff


	//   ....[13]....
        /*00cc*/ 	.word	0xffffffff


	//   ....[14]....
        /*00d0*/ 	.word	0xffffffff


	//----- nvinfo : EIATTR_COOP_GROUP_INSTR_OFFSETS
	.align		4
.L_352:
        /*00d4*/ 	.byte	0x04, 0x28
        /*00d6*/ 	.short	(.L_354 - .L_353)


	//   ....[0]....
.L_353:
        /*00d8*/ 	.word	0x00000d30


	//   ....[1]....
        /*00dc*/ 	.word	0x00000d90


	//   ....[2]....
        /*00e0*/ 	.word	0x00000e00


	//   ....[3]....
        /*00e4*/ 	.word	0x00000e50


	//   ....[4]....
        /*00e8*/ 	.word	0x00000e80


	//   ....[5]....
        /*00ec*/ 	.word	0x000010d0


	//   ....[6]....
        /*00f0*/ 	.word	0x00001160


	//   ....[7]....
        /*00f4*/ 	.word	0x000011a0


	//   ....[8]....
        /*00f8*/ 	.word	0x000011f0


	//   ....[9]....
        /*00fc*/ 	.word	0x00001230


	//   ....[10]....
        /*0100*/ 	.word	0x00002d60


	//   ....[11]....
        /*0104*/ 	.word	0x00002de0


	//   ....[12]....
        /*0108*/ 	.word	0x00002e30


	//   ....[13]....
        /*010c*/ 	.word	0x00002e70


	//   ....[14]....
        /*0110*/ 	.word	0x00002ea0


	//----- nvinfo : EIATTR_VRC_CTA_INIT_COUNT
	.align		4
.L_354:
        /*0114*/ 	.byte	0x02, 0x4a
	.zero		1
	.zero		1


	//----- nvinfo : EIATTR_EXIT_INSTR_OFFSETS
	.align		4
        /*0118*/ 	.byte	0x04, 0x1c
        /*011a*/ 	.short	(.L_356 - .L_355)


	//   ....[0]....
.L_355:
        /*011c*/ 	.word	0x00000080


	//   ....[1]....
        /*0120*/ 	.word	0x000000c0


	//   ....[2]....
        /*0124*/ 	.word	0x00003080


	//   ....[3]....
        /*0128*/ 	.word	0x000030d0


	//----- nvinfo : EIATTR_MAX_THREADS
	.align		4
.L_356:
        /*012c*/ 	.byte	0x04, 0x05
        /*012e*/ 	.short	(.L_358 - .L_357)
.L_357:
        /*0130*/ 	.word	0x00000200
        /*0134*/ 	.word	0x00000001
        /*0138*/ 	.word	0x00000001


	//----- nvinfo : EIATTR_CRS_STACK_SIZE
	.align		4
.L_358:
        /*013c*/ 	.byte	0x04, 0x1e
        /*013e*/ 	.short	(.L_360 - .L_359)
.L_359:
        /*0140*/ 	.word	0x00000000


	//----- nvinfo : EIATTR_CBANK_PARAM_SIZE
	.align		4
.L_360:
        /*0144*/ 	.byte	0x03, 0x19
        /*0146*/ 	.short	0x0020


	//----- nvinfo : EIATTR_PARAM_CBANK
	.align		4
        /*0148*/ 	.byte	0x04, 0x0a
        /*014a*/ 	.short	(.L_362 - .L_361)
	.align		4
.L_361:
        /*014c*/ 	.word	index@(.nv.constant0._ZN3cub18CUB_300001_SM_10006detail6reduce28DeviceReduceSingleTileKernelINS2_10policy_hubIfjN4cuda3std3__44plusIfEEE10Policy1000EN6thrust24THRUST_300001_SM_1000_NS6detail15normal_iteratorINSD_10device_ptrIKiEEEEPfjS9_ff16SquaredDeviationEEvT0_T1_T2_T3_T4_T6_)
        /*0150*/ 	.short	0x0380
        /*0152*/ 	.short	0x0020


	//----- nvinfo : EIATTR_SW_WAR
	.align		4
.L_362:
        /*0154*/ 	.byte	0x04, 0x36
        /*0156*/ 	.short	(.L_364 - .L_363)
.L_363:
        /*0158*/ 	.word	0x00000008
.L_364:


//--------------------- .nv.info._ZN3cub18CUB_300001_SM_10006detail6reduce28DeviceReduceSingleTileKernelINS2_10policy_hubIfyN4cuda3std3__44plusIfEEE10Policy1000EPfSC_iS9_ffNS7_10__identityEEEvT0_T1_T2_T3_T4_T6_ --------------------------
	.section	.nv.info._ZN3cub18CUB_300001_SM_10006detail6reduce28DeviceReduceSingleTileKernelINS2_10policy_hubIfyN4cuda3std3__44plusIfEEE10Policy1000EPfSC_iS9_ffNS7_10__identityEEEvT0_T1_T2_T3_T4_T6_,"",@"SHT_CUDA_INFO"
	.sectionflags	@""
	.align	4


	//----- nvinfo : EIATTR_CUDA_API_VERSION
	.align		4
        /*0000*/ 	.byte	0x04, 0x37
        /*0002*/ 	.short	(.L_366 - .L_365)
.L_365:
        /*0004*/ 	.word	0x00000082


	//----- nvinfo : EIATTR_KPARAM_INFO
	.align		4
.L_366:
        /*0008*/ 	.byte	0x04, 0x17
        /*000a*/ 	.short	(.L_368 - .L_367)
.L_367:
        /*000c*/ 	.word	0x00000000
        /*0010*/ 	.short	0x0005
        /*0012*/ 	.short	0x001c
        /*0014*/ 	.byte	0x00, 0xf0, 0x05, 0x00


	//----- nvinfo : EIATTR_KPARAM_INFO
	.align		4
.L_368:
        /*0018*/ 	.byte	0x04, 0x17
        /*001a*/ 	.short	(.L_370 - .L_369)
.L_369:
        /*001c*/ 	.word	0x00000000
        /*0020*/ 	.short	0x0004
        /*0022*/ 	.short	0x0018
        /*0024*/ 	.byte	0x00, 0xf0, 0x11, 0x00


	//----- nvinfo : EIATTR_KPARAM_INFO
	.align		4
.L_370:
        /*0028*/ 	.byte	0x04, 0x17
        /*002a*/ 	.short	(.L_372 - .L_371)
.L_371:
        /*002c*/ 	.word	0x00000000
        /*0030*/ 	.short	0x0003
        /*0032*/ 	.short	0x0014
        /*0034*/ 	.byte	0x00, 0xf0, 0x05, 0x00


	//----- nvinfo : EIATTR_KPARAM_INFO
	.align		4
.L_372:
        /*0038*/ 	.byte	0x04, 0x17
        /*003a*/ 	.short	(.L_374 - .L_373)
.L_373:
        /*003c*/ 	.word	0x00000000
        /*0040*/ 	.short	0x0002
        /*0042*/ 	.short	0x0010
        /*0044*/ 	.byte	0x00, 0xf0, 0x11, 0x00


	//----- nvinfo : EIATTR_KPARAM_INFO
	.align		4
.L_374:
        /*0048*/ 	.byte	0x04, 0x17
        /*004a*/ 	.short	(.L_376 - .L_375)
.L_375:
        /*004c*/ 	.word	0x00000000
        /*0050*/ 	.short	0x0001
        /*0052*/ 	.short	0x0008
        /*0054*/ 	.byte	0x00, 0xf5, 0x21, 0x00


	//----- nvinfo : EIATTR_KPARAM_INFO
	.align		4
.L_376:
        /*0058*/ 	.byte	0x04, 0x17
        /*005a*/ 	.short	(.L_378 - .L_377)
.L_377:
        /*005c*/ 	.word	0x00000000
        /*0060*/ 	.short	0x0000
        /*0062*/ 	.short	0x0000
        /*0064*/ 	.byte	0x00, 0xf5, 0x21, 0x00


	//----- nvinfo : EIATTR_SPARSE_MMA_MASK
	.align		4
.L_378:
        /*0068*/ 	.byte	0x03, 0x50
        /*006a*/ 	.short	0x0000


	//----- nvinfo : EIATTR_MAXREG_COUNT
	.align		4
        /*006c*/ 	.byte	0x03, 0x1b
        /*006e*/ 	.short	0x00ff


	//----- nvinfo : EIATTR_NUM_BARRIERS
	.align		4
        /*0070*/ 	.byte	0x02, 0x4c
        /*0072*/ 	.byte	0x01
	.zero		1


	//----- nvinfo : EIATTR_MERCURY_ISA_VERSION
	.align		4
        /*0074*/ 	.byte	0x03, 0x5f
        /*0076*/ 	.short	0x0101


	//----- nvinfo : EIATTR_COOP_GROUP_MASK_REGIDS
	.align		4
        /*0078*/ 	.byte	0x04, 0x29
        /*007a*/ 	.short	(.L_380 - .L_379)


	//   ....[0]....
.L_379:
        /*007c*/ 	.word	0xffffffff


	//   ....[1]....
        /*0080*/ 	.word	0xffffffff


	//   ....[2]....
        /*0084*/ 	.word	0xffffffff


	//   ....[3]....
        /*0088*/ 	.word	0xffffffff


	//   ....[4]....
        /*008c*/ 	.word	0xffffffff


	//   ....[5]....
        /*0090*/ 	.word	0xffffffff


	//   ....[6]....
        /*0094*/ 	.word	0xffffffff


	//   ....[7]....
        /*0098*/ 	.word	0xffffffff


	//   ....[8]....
        /*009c*/ 	.word	0xffffffff


	//   ....[9]....
        /*00a0*/ 	.word	0xffffffff


	//   ....[10]....
        /*00a4*/ 	.word	0xffffffff


	//   ....[11]....
        /*00a8*/ 	.word	0xffffffff


	//   ....[12]....
        /*00ac*/ 	.word	0xffffffff


	//   ....[13]....
        /*00b0*/ 	.word	0xffffffff


	//   ....[14]....
        /*00b4*/ 	.word	0xffffffff


	//   ....[15]....
        /*00b8*/ 	.word	0xffffffff


	//   ....[16]....
        /*00bc*/ 	.word	0xffffffff


	//   ....[17]....
        /*00c0*/ 	.word	0xffffffff


	//   ....[18]....
        /*00c4*/ 	.word	0xffffffff


	//   ....[19]....
        /*00c8*/ 	.word	0xffffffff


	//   ....[20]....
        /*00cc*/ 	.word	0xffffffff


	//   ....[21]....
        /*00d0*/ 	.word	0xffffffff


	//   ....[22]....
        /*00d4*/ 	.word	0xffffffff


	//   ....[23]....
        /*00d8*/ 	.word	0xffffffff


	//   ....[24]....
        /*00dc*/ 	.word	0xffffffff


	//   ....[25]....
        /*00e0*/ 	.word	0xffffffff


	//   ....[26]....
        /*00e4*/ 	.word	0xffffffff


	//   ....[27]....
        /*00e8*/ 	.word	0xffffffff


	//   ....[28]....
        /*00ec*/ 	.word	0xffffffff


	//   ....[29]....
        /*00f0*/ 	.word	0xffffffff


	//----- nvinfo : EIATTR_COOP_GROUP_INSTR_OFFSETS
	.align		4
.L_380:
        /*00f4*/ 	.byte	0x04, 0x28
        /*00f6*/ 	.short	(.L_382 - .L_381)


	//   ....[0]....
.L_381:
        /*00f8*/ 	.word	0x00000980


	//   ....[1]....
        /*00fc*/ 	.word	0x000009e0


	//   ....[2]....
        /*0100*/ 	.word	0x00000a50


	//   ....[3]....
        /*0104*/ 	.word	0x00000aa0


	//   ....[4]....
        /*0108*/ 	.word	0x00000ad0


	//   ....[5]....
        /*010c*/ 	.word	0x00000c90


	//   ....[6]....
        /*0110*/ 	.word	0x00000d20


	//   ....[7]....
        /*0114*/ 	.word	0x00000d60


	//   ....[8]....
        /*0118*/ 	.word	0x00000db0


	//   ....[9]....
        /*011c*/ 	.word	0x00000df0


	//   ....[10]....
        /*0120*/ 	.word	0x00001c00


	//   ....[11]....
        /*0124*/ 	.word	0x00001c80


	//   ....[12]....
        /*0128*/ 	.word	0x00001cd0


	//   ....[13]....
        /*012c*/ 	.word	0x00001d10


	//   ....[14]....
        /*0130*/ 	.word	0x00001d40


	//   ....[15]....
        /*0134*/ 	.word	0x00002700


	//   ....[16]....
        /*0138*/ 	.word	0x00002760


	//   ....[17]....
        /*013c*/ 	.word	0x000027d0


	//   ....[18]....
        /*0140*/ 	.word	0x00002820


	//   ....[19]....
        /*0144*/ 	.word	0x00002850


	//   ....[20]....
        /*0148*/ 	.word	0x00002a10


	//   ....[21]....
        /*014c*/ 	.word	0x00002a90


	//   ....[22]....
        /*0150*/ 	.word	0x00002ad0


	//   ....[23]....
        /*0154*/ 	.word	0x00002b10


	//   ....[24]....
        /*0158*/ 	.word	0x00002b70


	//   ....[25]....
        /*015c*/ 	.word	0x00003b00


	//   ....[26]....
        /*0160*/ 	.word	0x00003b80


	//   ....[27]....
        /*0164*/ 	.word	0x00003bd0


	//   ....[28]....
        /*0168*/ 	.word	0x00003c10


	//   ....[29]....
        /*016c*/ 	.word	0x00003c40


	//----- nvinfo : EIATTR_VRC_CTA_INIT_COUNT
	.align		4
.L_382:
        /*0170*/ 	.byte	0x02, 0x4a
	.zero		1
	.zero		1


	//----- nvinfo : EIATTR_EXIT_INSTR_OFFSETS
	.align		4
        /*0174*/ 	.byte	0x04, 0x1c
        /*0176*/ 	.short	(.L_384 - .L_383)


	//   ....[0]....
.L_383:
        /*0178*/ 	.word	0x00000080


	//   ....[1]....
        /*017c*/ 	.word	0x000000c0


	//   ....[2]....
        /*0180*/ 	.word	0x00003d90


	//   ....[3]....
        /*0184*/ 	.word	0x00003de0


	//----- nvinfo : EIATTR_MAX_THREADS
	.align		4
.L_384:
        /*0188*/ 	.byte	0x04, 0x05
        /*018a*/ 	.short	(.L_386 - .L_385)
.L_385:
        /*018c*/ 	.word	0x00000100
        /*0190*/ 	.word	0x00000001
        /*0194*/ 	.word	0x00000001


	//----- nvinfo : EIATTR_CRS_STACK_SIZE
	.align		4
.L_386:
        /*0198*/ 	.byte	0x04, 0x1e
        /*019a*/ 	.short	(.L_388 - .L_387)
.L_387:
        /*019c*/ 	.word	0x00000000


	//----- nvinfo : EIATTR_CBANK_PARAM_SIZE
	.align		4
.L_388:
        /*01a0*/ 	.byte	0x03, 0x19
        /*01a2*/ 	.short	0x001d


	//----- nvinfo : EIATTR_PARAM_CBANK
	.align		4
        /*01a4*/ 	.byte	0x04, 0x0a
        /*01a6*/ 	.short	(.L_390 - .L_389)
	.align		4
.L_389:
        /*01a8*/ 	.word	index@(.nv.constant0._ZN3cub18CUB_300001_SM_10006detail6reduce28DeviceReduceSingleTileKernelINS2_10policy_hubIfyN4cuda3std3__44plusIfEEE10Policy1000EPfSC_iS9_ffNS7_10__identityEEEvT0_T1_T2_T3_T4_T6_)
        /*01ac*/ 	.short	0x0380
        /*01ae*/ 	.short	0x001d


	//----- nvinfo : EIATTR_SW_WAR
	.align		4
.L_390:
        /*01b0*/ 	.byte	0x04, 0x36
        /*01b2*/ 	.short	(.L_392 - .L_391)
.L_391:
        /*01b4*/ 	.word	0x00000008
.L_392:


//--------------------- .nv.info._ZN3cub18CUB_300001_SM_10006detail6reduce18DeviceReduceKernelINS2_10policy_hubIfyN4cuda3std3__44plusIfEEE10Policy1000EN6thrust24THRUST_300001_SM_1000_NS6detail15normal_iteratorINSD_10device_ptrIKiEEEEyS9_fNS7_10__identityEEEvT0_PT3_T1_NS0_13GridEvenShareISO_EET2_T4_ --------------------------
	.section	.nv.info._ZN3cub18CUB_300001_SM_10006detail6reduce18DeviceReduceKernelINS2_10policy_hubIfyN4cuda3std3__44plusIfEEE10Policy1000EN6thrust24THRUST_300001_SM_1000_NS6detail15normal_iteratorINSD_10device_ptrIKiEEEEyS9_fNS7_10__identityEEEvT0_PT3_T1_NS0_13GridEvenShareISO_EET2_T4_,"",@"SHT_CUDA_INFO"
	.sectionflags	@""
	.align	4


	//----- nvinfo : EIATTR_CUDA_API_VERSION
	.align		4
        /*0000*/ 	.byte	0x04, 0x37
        /*0002*/ 	.short	(.L_394 - .L_393)
.L_393:
        /*0004*/ 	.word	0x00000082


	//----- nvinfo : EIATTR_KPARAM_INFO
	.align		4
.L_394:
        /*0008*/ 	.byte	0x04, 0x17
        /*000a*/ 	.short	(.L_396 - .L_395)
.L_395:
        /*000c*/ 	.word	0x00000000
        /*0010*/ 	.short	0x0005
        /*0012*/ 	.short	0x0061
        /*0014*/ 	.byte	0x00, 0xf0, 0x05, 0x00


	//----- nvinfo : EIATTR_KPARAM_INFO
	.align		4
.L_396:
        /*0018*/ 	.byte	0x04, 0x17
        /*001a*/ 	.short	(.L_398 - .L_397)
.L_397:
        /*001c*/ 	.word	0x00000000
        /*0020*/ 	.short	0x0004
        /*0022*/ 	.short	0x0060
        /*0024*/ 	.byte	0x00, 0xf0, 0x05, 0x00


	//----- nvinfo : EIATTR_KPARAM_INFO
	.align		4
.L_398:
        /*0028*/ 	.byte	0x04, 0x17
        /*002a*/ 	.short	(.L_400 - .L_399)
.L_399:
        /*002c*/ 	.word	0x00000000
        /*0030*/ 	.short	0x0003
        /*0032*/ 	.short	0x0018
        /*0034*/ 	.byte	0x00, 0xf0, 0x21, 0x01


	//----- nvinfo : EIATTR_KPARAM_INFO
	.align		4
.L_400:
        /*0038*/ 	.byte	0x04, 0x17
        /*003a*/ 	.short	(.L_402 - .L_401)
.L_401:
        /*003c*/ 	.word	0x00000000
        /*0040*/ 	.short	0x0002
        /*0042*/ 	.short	0x0010
        /*0044*/ 	.byte	0x00, 0xf0, 0x21, 0x00


	//----- nvinfo : EIATTR_KPARAM_INFO
	.align		4
.L_402:
        /*0048*/ 	.byte	0x04, 0x17
        /*004a*/ 	.short	(.L_404 - .L_403)
.L_403:
        /*004c*/ 	.word	0x00000000
        /*0050*/ 	.short	0x0001
        /*0052*/ 	.short	0x0008
        /*0054*/ 	.byte	0x00, 0xf5, 0x21, 0x00


	//----- nvinfo : EIATTR_KPARAM_INFO
	.align		4
.L_404:
        /*0058*/ 	.byte	0x04, 0x17
        /*005a*/ 	.short	(.L_406 - .L_405)
.L_405:
        /*005c*/ 	.word	0x00000000
        /*0060*/ 	.short	0x0000
        /*0062*/ 	.short	0x0000
        /*0064*/ 	.byte	0x00, 0xf0, 0x21, 0x00


	//----- nvinfo : EIATTR_SPARSE_MMA_MASK
	.align		4
.L_406:
        /*0068*/ 	.byte	0x03, 0x50
        /*006a*/ 	.short	0x0000


	//----- nvinfo : EIATTR_MAXREG_COUNT
	.align		4
        /*006c*/ 	.byte	0x03, 0x1b
        /*006e*/ 	.short	0x00ff


	//----- nvinfo : EIATTR_NUM_BARRIERS
	.align		4
        /*0070*/ 	.byte	0x02, 0x4c
        /*0072*/ 	.byte	0x01
	.zero		1


	//----- nvinfo : EIATTR_MERCURY_ISA_VERSION
	.align		4
        /*0074*/ 	.byte	0x03, 0x5f
        /*0076*/ 	.short	0x0101


	//----- nvinfo : EIATTR_COOP_GROUP_MASK_REGIDS
	.align		4
        /*0078*/ 	.byte	0x04, 0x29
        /*007a*/ 	.short	(.L_408 - .L_407)


	//   ....[0]....
.L_407:
        /*007c*/ 	.word	0xffffffff


	//   ....[1]....
        /*0080*/ 	.word	0xffffffff


	//   ....[2]....
        /*0084*/ 	.word	0xffffffff


	//   ....[3]....
        /*0088*/ 	.word	0xffffffff


	//   ....[4]....
        /*008c*/ 	.word	0xffffffff


	//   ....[5]....
        /*0090*/ 	.word	0xffffffff


	//   ....[6]....
        /*0094*/ 	.word	0xffffffff


	//   ....[7]....
        /*0098*/ 	.word	0xffffffff


	//   ....[8]....
        /*009c*/ 	.word	0xffffffff


	//   ....[9]....
        /*00a0*/ 	.word	0xffffffff


	//   ....[10]....
        /*00a4*/ 	.word	0xffffffff


	//   ....[11]....
        /*00a8*/ 	.word	0xffffffff


	//   ....[12]....
        /*00ac*/ 	.word	0xffffffff


	//   ....[13]....
        /*00b0*/ 	.word	0xffffffff


	//   ....[14]....
        /*00b4*/ 	.word	0xffffffff


	//----- nvinfo : EIATTR_COOP_GROUP_INSTR_OFFSETS
	.align		4
.L_408:
        /*00b8*/ 	.byte	0x04, 0x28
        /*00ba*/ 	.short	(.L_410 - .L_409)


	//   ....[0]....
.L_409:
        /*00bc*/ 	.word	0x00000b90


	//   ....[1]....
        /*00c0*/ 	.word	0x00000bf0


	//   ....[2]....
        /*00c4*/ 	.word	0x00000c60


	//   ....[3]....
        /*00c8*/ 	.word	0x00000cb0


	//   ....[4]....
        /*00cc*/ 	.word	0x00000ce0


	//   ....[5]....
        /*00d0*/ 	.word	0x00000ea0


	//   ....[6]....
        /*00d4*/ 	.word	0x00000f30


	//   ....[7]....
        /*00d8*/ 	.word	0x00000f80


	//   ....[8]....
        /*00dc*/ 	.word	0x00000fc0


	//   ....[9]....
        /*00e0*/ 	.word	0x00001000


	//   ....[10]....
        /*00e4*/ 	.word	0x000025b0


	//   ....[11]....
        /*00e8*/ 	.word	0x00002640


	//   ....[12]....
        /*00ec*/ 	.word	0x00002690


	//   ....[13]....
        /*00f0*/ 	.word	0x000026d0


	//   ....[14]....
        /*00f4*/ 	.word	0x00002700


	//----- nvinfo : EIATTR_VRC_CTA_INIT_COUNT
	.align		4
.L_410:
        /*00f8*/ 	.byte	0x02, 0x4a
	.zero		1
	.zero		1


	//----- nvinfo : EIATTR_EXIT_INSTR_OFFSETS
	.align		4
        /*00fc*/ 	.byte	0x04, 0x1c
        /*00fe*/ 	.short	(.L_412 - .L_411)


	//   ....[0]....
.L_411:
        /*0100*/ 	.word	0x00002850


	//   ....[1]....
        /*0104*/ 	.word	0x000028b0


	//----- nvinfo : EIATTR_MAX_THREADS
	.align		4
.L_412:
        /*0108*/ 	.byte	0x04, 0x05
        /*010a*/ 	.short	(.L_414 - .L_413)
.L_413:
        /*010c*/ 	.word	0x00000100
        /*0110*/ 	.word	0x00000001
        /*0114*/ 	.word	0x00000001


	//----- nvinfo : EIATTR_CRS_STACK_SIZE
	.align		4
.L_414:
        /*0118*/ 	.byte	0x04, 0x1e
        /*011a*/ 	.short	(.L_416 - .L_415)
.L_415:
        /*011c*/ 	.word	0x00000000


	//----- nvinfo : EIATTR_CBANK_PARAM_SIZE
	.align		4
.L_416:
        /*0120*/ 	.byte	0x03, 0x19
        /*0122*/ 	.short	0x0062


	//----- nvinfo : EIATTR_PARAM_CBANK
	.align		4
        /*0124*/ 	.byte	0x04, 0x0a
        /*0126*/ 	.short	(.L_418 - .L_417)
	.align		4
.L_417:
        /*0128*/ 	.word	index@(.nv.constant0._ZN3cub18CUB_300001_SM_10006detail6reduce18DeviceReduceKernelINS2_10policy_hubIfyN4cuda3std3__44plusIfEEE10Policy1000EN6thrust24THRUST_300001_SM_1000_NS6detail15normal_iteratorINSD_10device_ptrIKiEEEEyS9_fNS7_10__identityEEEvT0_PT3_T1_NS0_13GridEvenShareISO_EET2_T4_)
        /*012c*/ 	.short	0x0380
        /*012e*/ 	.short	0x0062


	//----- nvinfo : EIATTR_SW_WAR
	.align		4
.L_418:
        /*0130*/ 	.byte	0x04, 0x36
        /*0132*/ 	.short	(.L_420 - .L_419)
.L_419:
        /*0134*/ 	.word	0x00000008
.L_420:


//--------------------- .nv.info._ZN3cub18CUB_300001_SM_10006detail6reduce28DeviceReduceSingleTileKernelINS2_10policy_hubIfyN4cuda3std3__44plusIfEEE10Policy1000EN6thrust24THRUST_300001_SM_1000_NS6detail15normal_iteratorINSD_10device_ptrIKiEEEEPfyS9_ffNS7_10__identityEEEvT0_T1_T2_T3_T4_T6_ --------------------------
	.section	.nv.info._ZN3cub18CUB_300001_SM_10006detail6reduce28DeviceReduceSingleTileKernelINS2_10policy_hubIfyN4cuda3std3__44plusIfEEE10Policy1000EN6thrust24THRUST_300001_SM_1000_NS6detail15normal_iteratorINSD_10device_ptrIKiEEEEPfyS9_ffNS7_10__identityEEEvT0_T1_T2_T3_T4_T6_,"",@"SHT_CUDA_INFO"
	.sectionflags	@""
	.align	4


	//----- nvinfo : EIATTR_CUDA_API_VERSION
	.align		4
        /*0000*/ 	.byte	0x04, 0x37
        /*0002*/ 	.short	(.L_422 - .L_421)
.L_421:
        /*0004*/ 	.word	0x00000082


	//----- nvinfo : EIATTR_KPARAM_INFO
	.align		4
.L_422:
        /*0008*/ 	.byte	0x04, 0x17
        /*000a*/ 	.short	(.L_424 - .L_423)
.L_423:
        /*000c*/ 	.word	0x00000000
        /*0010*/ 	.short	0x0005
        /*0012*/ 	.short	0x0020
        /*0014*/ 	.byte	0x00, 0xf0, 0x05, 0x00


	//----- nvinfo : EIATTR_KPARAM_INFO
	.align		4
.L_424:
        /*0018*/ 	.byte	0x04, 0x17
        /*001a*/ 	.short	(.L_426 - .L_425)
.L_425:
        /*001c*/ 	.word	0x00000000
        /*0020*/ 	.short	0x0004
        /*0022*/ 	.short	0x001c
        /*0024*/ 	.byte	0x00, 0xf0, 0x11, 0x00


	//----- nvinfo : EIATTR_KPARAM_INFO
	.align		4
.L_426:
        /*0028*/ 	.byte	0x04, 0x17
        /*002a*/ 	.short	(.L_428 - .L_427)
.L_427:
        /*002c*/ 	.word	0x00000000
        /*0030*/ 	.short	0x0003
        /*0032*/ 	.short	0x0018
        /*0034*/ 	.byte	0x00, 0xf0, 0x05, 0x00


	//----- nvinfo : EIATTR_KPARAM_INFO
	.align		4
.L_428:
        /*0038*/ 	.byte	0x04, 0x17
        /*003a*/ 	.short	(.L_430 - .L_429)
.L_429:
        /*003c*/ 	.word	0x00000000
        /*0040*/ 	.short	0x0002
        /*0042*/ 	.short	0x0010
        /*0044*/ 	.byte	0x00, 0xf0, 0x21, 0x00


	//----- nvinfo : EIATTR_KPARAM_INFO
	.align		4
.L_430:
        /*0048*/ 	.byte	0x04, 0x17
        /*004a*/ 	.short	(.L_432 - .L_431)
.L_431:
        /*004c*/ 	.word	0x00000000
        /*0050*/ 	.short	0x0001
        /*0052*/ 	.short	0x0008
        /*0054*/ 	.byte	0x00, 0xf5, 0x21, 0x00


	//----- nvinfo : EIATTR_KPARAM_INFO
	.align		4
.L_432:
        /*0058*/ 	.byte	0x04, 0x17
        /*005a*/ 	.short	(.L_434 - .L_433)
.L_433:
        /*005c*/ 	.word	0x00000000
        /*0060*/ 	.short	0x0000
        /*0062*/ 	.short	0x0000
        /*0064*/ 	.byte	0x00, 0xf0, 0x21, 0x00


	//----- nvinfo : EIATTR_SPARSE_MMA_MASK
	.align		4
.L_434:
        /*0068*/ 	.byte	0x03, 0x50
        /*006a*/ 	.short	0x0000


	//----- nvinfo : EIATTR_MAXREG_COUNT
	.align		4
        /*006c*/ 	.byte	0x03, 0x1b
        /*006e*/ 	.short	0x00ff


	//----- nvinfo : EIATTR_NUM_BARRIERS
	.align		4
        /*0070*/ 	.byte	0x02, 0x4c
        /*0072*/ 	.byte	0x01
	.zero		1


	//----- nvinfo : EIATTR_MERCURY_ISA_VERSION
	.align		4
        /*0074*/ 	.byte	0x03, 0x5f
        /*0076*/ 	.short	0x0101


	//----- nvinfo : EIATTR_COOP_GROUP_MASK_REGIDS
	.align		4
        /*0078*/ 	.byte	0x04, 0x29
        /*007a*/ 	.short	(.L_436 - .L_435)


	//   ....[0]....
.L_435:
        /*007c*/ 	.word	0xffffffff


	//   ....[1]....
        /*0080*/ 	.word	0xffffffff


	//   ....[2]....
        /*0084*/ 	.word	0xffffffff


	//   ....[3]....
        /*0088*/ 	.word	0xffffffff


	//   ....[4]....
        /*008c*/ 	.word	0xffffffff


	//   ....[5]....
        /*0090*/ 	.word	0xffffffff


	//   ....[6]....
        /*0094*/ 	.word	0xffffffff


	//   ....[7]....
        /*0098*/ 	.word	0xffffffff


	//   ....[8]....
        /*009c*/ 	.word	0xffffffff


	//   ....[9]....
        /*00a0*/ 	.word	0xffffffff


	//   ....[10]....
        /*00a4*/ 	.word	0xffffffff


	//   ....[11]....
        /*00a8*/ 	.word	0xffffffff


	//   ....[12]....
        /*00ac*/ 	.word	0xffffffff


	//   ....[13]....
        /*00b0*/ 	.word	0xffffffff


	//   ....[14]....
        /*00b4*/ 	.word	0xffffffff


	//----- nvinfo : EIATTR_COOP_GROUP_INSTR_OFFSETS
	.align		4
.L_436:
        /*00b8*/ 	.byte	0x04, 0x28
        /*00ba*/ 	.short	(.L_438 - .L_437)


	//   ....[0]....
.L_437:
        /*00bc*/ 	.word	0x00000b10


	//   ....[1]....
        /*00c0*/ 	.word	0x00000b70


	//   ....[2]....
        /*00c4*/ 	.word	0x00000be0


	//   ....[3]....
        /*00c8*/ 	.word	0x00000c30


	//   ....[4]....
        /*00cc*/ 	.word	0x00000c60


	//   ....[5]....
        /*00d0*/ 	.word	0x00000e20


	//   ....[6]....
        /*00d4*/ 	.word	0x00000eb0


	//   ....[7]....
        /*00d8*/ 	.word	0x00000f00


	//   ....[8]....
        /*00dc*/ 	.word	0x00000f40


	//   ....[9]....
        /*00e0*/ 	.word	0x00000f80


	//   ....[10]....
        /*00e4*/ 	.word	0x00002370


	//   ....[11]....
        /*00e8*/ 	.word	0x000023f0


	//   ....[12]....
        /*00ec*/ 	.word	0x00002440


	//   ....[13]....
        /*00f0*/ 	.word	0x00002480


	//   ....[14]....
        /*00f4*/ 	.word	0x000024b0


	//----- nvinfo : EIATTR_VRC_CTA_INIT_COUNT
	.align		4
.L_438:
        /*00f8*/ 	.byte	0x02, 0x4a
	.zero		1
	.zero		1


	//----- nvinfo : EIATTR_EXIT_INSTR_OFFSETS
	.align		4
        /*00fc*/ 	.byte	0x04, 0x1c
        /*00fe*/ 	.short	(.L_440 - .L_439)


	//   ....[0]....
.L_439:
        /*0100*/ 	.word	0x000000a0


	//   ....[1]....
        /*0104*/ 	.word	0x000000e0


	//   ....[2]....
        /*0108*/ 	.word	0x000025f0


	//   ....[3]....
        /*010c*/ 	.word	0x00002640


	//----- nvinfo : EIATTR_MAX_THREADS
	.align		4
.L_440:
        /*0110*/ 	.byte	0x04, 0x05
        /*0112*/ 	.short	(.L_442 - .L_441)
.L_441:
        /*0114*/ 	.word	0x00000100
        /*0118*/ 	.word	0x00000001
        /*011c*/ 	.word	0x00000001


	//----- nvinfo : EIATTR_CRS_STACK_SIZE
	.align		4
.L_442:
        /*0120*/ 	.byte	0x04, 0x1e
        /*0122*/ 	.short	(.L_444 - .L_443)
.L_443:
        /*0124*/ 	.word	0x00000000


	//----- nvinfo : EIATTR_CBANK_PARAM_SIZE
	.align		4
.L_444:
        /*0128*/ 	.byte	0x03, 0x19
        /*012a*/ 	.short	0x0021


	//----- nvinfo : EIATTR_PARAM_CBANK
	.align		4
        /*012c*/ 	.byte	0x04, 0x0a
        /*012e*/ 	.short	(.L_446 - .L_445)
	.align		4
.L_445:
        /*0130*/ 	.word	index@(.nv.constant0._ZN3cub18CUB_300001_SM_10006detail6reduce28DeviceReduceSingleTileKernelINS2_10policy_hubIfyN4cuda3std3__44plusIfEEE10Policy1000EN6thrust24THRUST_300001_SM_1000_NS6detail15normal_iteratorINSD_10device_ptrIKiEEEEPfyS9_ffNS7_10__identityEEEvT0_T1_T2_T3_T4_T6_)
        /*0134*/ 	.short	0x0380
        /*0136*/ 	.short	0x0021


	//----- nvinfo : EIATTR_SW_WAR
	.align		4
.L_446:
        /*0138*/ 	.byte	0x04, 0x36
        /*013a*/ 	.short	(.L_448 - .L_447)
.L_447:
        /*013c*/ 	.word	0x00000008
.L_448:


//--------------------- .nv.info._ZN3cub18CUB_300001_SM_10006detail6reduce28DeviceReduceSingleTileKernelINS2_10policy_hubIfjN4cuda3std3__44plusIfEEE10Policy1000EPfSC_iS9_ffNS7_10__identityEEEvT0_T1_T2_T3_T4_T6_ --------------------------
	.section	.nv.info._ZN3cub18CUB_300001_SM_10006detail6reduce28DeviceReduceSingleTileKernelINS2_10policy_hubIfjN4cuda3std3__44plusIfEEE10Policy1000EPfSC_iS9_ffNS7_10__identityEEEvT0_T1_T2_T3_T4_T6_,"",@"SHT_CUDA_INFO"
	.sectionflags	@""
	.align	4


	//----- nvinfo : EIATTR_CUDA_API_VERSION
	.align		4
        /*0000*/ 	.byte	0x04, 0x37
        /*0002*/ 	.short	(.L_450 - .L_449)
.L_449:
        /*0004*/ 	.word	0x00000082


	//----- nvinfo : EIATTR_KPARAM_INFO
	.align		4
.L_450:
        /*0008*/ 	.byte	0x04, 0x17
        /*000a*/ 	.short	(.L_452 - .L_451)
.L_451:
        /*000c*/ 	.word	0x00000000
        /*0010*/ 	.short	0x0005
        /*0012*/ 	.short	0x001c
        /*0014*/ 	.byte	0x00, 0xf0, 0x05, 0x00


	//----- nvinfo : EIATTR_KPARAM_INFO
	.align		4
.L_452:
        /*0018*/ 	.byte	0x04, 0x17
        /*001a*/ 	.short	(.L_454 - .L_453)
.L_453:
        /*001c*/ 	.word	0x00000000
        /*0020*/ 	.short	0x0004
        /*0022*/ 	.short	0x0018
        /*0024*/ 	.byte	0x00, 0xf0, 0x11, 0x00


	//----- nvinfo : EIATTR_KPARAM_INFO
	.align		4
.L_454:
        /*0028*/ 	.byte	0x04, 0x17
        /*002a*/ 	.short	(.L_456 - .L_455)
.L_455:
        /*002c*/ 	.word	0x00000000
        /*0030*/ 	.short	0x0003
        /*0032*/ 	.short	0x0014
        /*0034*/ 	.byte	0x00, 0xf0, 0x05, 0x00


	//----- nvinfo : EIATTR_KPARAM_INFO
	.align		4
.L_456:
        /*0038*/ 	.byte	0x04, 0x17
        /*003a*/ 	.short	(.L_458 - .L_457)
.L_457:
        /*003c*/ 	.word	0x00000000
        /*0040*/ 	.short	0x0002
        /*0042*/ 	.short	0x0010
        /*0044*/ 	.byte	0x00, 0xf0, 0x11, 0x00


	//----- nvinfo : EIATTR_KPARAM_INFO
	.align		4
.L_458:
        /*0048*/ 	.byte	0x04, 0x17
        /*004a*/ 	.short	(.L_460 - .L_459)
.L_459:
        /*004c*/ 	.word	0x00000000
        /*0050*/ 	.short	0x0001
        /*0052*/ 	.short	0x0008
        /*0054*/ 	.byte	0x00, 0xf5, 0x21, 0x00


	//----- nvinfo : EIATTR_KPARAM_INFO
	.align		4
.L_460:
        /*0058*/ 	.byte	0x04, 0x17
        /*005a*/ 	.short	(.L_462 - .L_461)
.L_461:
        /*005c*/ 	.word	0x00000000
        /*0060*/ 	.short	0x0000
        /*0062*/ 	.short	0x0000
        /*0064*/ 	.byte	0x00, 0xf5, 0x21, 0x00


	//----- nvinfo : EIATTR_SPARSE_MMA_MASK
	.align		4
.L_462:
        /*0068*/ 	.byte	0x03, 0x50
        /*006a*/ 	.short	0x0000


	//----- nvinfo : EIATTR_MAXREG_COUNT
	.align		4
        /*006c*/ 	.byte	0x03, 0x1b
        /*006e*/ 	.short	0x0080


	//----- nvinfo : EIATTR_NUM_BARRIERS
	.align		4
        /*0070*/ 	.byte	0x02, 0x4c
        /*0072*/ 	.byte	0x01
	.zero		1


	//----- nvinfo : EIATTR_MERCURY_ISA_VERSION
	.align		4
        /*0074*/ 	.byte	0x03, 0x5f
        /*0076*/ 	.short	0x0101


	//----- nvinfo : EIATTR_UNUSED_LOAD_BYTE_OFFSET
	.align		4
        /*0078*/ 	.byte	0x04, 0x44
        /*007a*/ 	.short	(.L_464 - .L_463)


	//   ....[0]....
.L_463:
        /*007c*/ 	.word	0x00000b70
        /*0080*/ 	.word	0x0000fff0


	//   ....[1]....
        /*0084*/ 	.word	0x00000f80
        /*0088*/ 	.word	0x0000fff0


	//   ....[2]....
        /*008c*/ 	.word	0x00002010
        /*0090*/ 	.word	0x0000fff0


	//   ....[3]....
        /*0094*/ 	.word	0x00002bb0
        /*0098*/ 	.word	0x0000fff0


	//   ....[4]....
        /*009c*/ 	.word	0x00002fc0
        /*00a0*/ 	.word	0x0000fff0


	//   ....[5]....
        /*00a4*/ 	.word	0x00004140
        /*00a8*/ 	.word	0x0000fff0


	//----- nvinfo : EIATTR_COOP_GROUP_MASK_REGIDS
	.align		4
.L_464:
        /*00ac*/ 	.byte	0x04, 0x29
        /*00ae*/ 	.short	(.L_466 - .L_465)


	//   ....[0]....
.L_465:
        /*00b0*/ 	.word	0xffffffff


	//   ....[1]....
        /*00b4*/ 	.word	0xffffffff


	//   ....[2]....
        /*00b8*/ 	.word	0xffffffff


	//   ....[3]....
        /*00bc*/ 	.word	0xffffffff


	//   ....[4]....
        /*00c0*/ 	.word	0xffffffff


	//   ....[5]....
        /*00c4*/ 	.word	0xffffffff


	//   ....[6]....
        /*00c8*/ 	.word	0xffffffff


	//   ....[7]....
        /*00cc*/ 	.word	0xffffffff


	//   ....[8]....
        /*00d0*/ 	.word	0xffffffff


	//   ....[9]....
        /*00d4*/ 	.word	0xffffffff


	//   ....[10]....
        /*00d8*/ 	.word	0xffffffff


	//   ....[11]....
        /*00dc*/ 	.word	0xffffffff


	//   ....[12]....
        /*00e0*/ 	.word	0xffffffff


	//   ....[13]....
        /*00e4*/ 	.word	0xffffffff


	//   ....[14]....
        /*00e8*/ 	.word	0xffffffff


	//   ....[15]....
        /*00ec*/ 	.word	0xffffffff


	//   ....[16]....
        /*00f0*/ 	.word	0xffffffff


	//   ....[17]....
        /*00f4*/ 	.word	0xffffffff


	//   ....[18]....
        /*00f8*/ 	.word	0xffffffff


	//   ....[19]....
        /*00fc*/ 	.word	0xffffffff


	//   ....[20]....
        /*0100*/ 	.word	0xffffffff


	//   ....[21]....
        /*0104*/ 	.word	0xffffffff


	//   ....[22]....
        /*0108*/ 	.word	0xffffffff


	//   ....[23]....
        /*010c*/ 	.word	0xffffffff


	//   ....[24]....
        /*0110*/ 	.word	0xffffffff


	//   ....[25]....
        /*0114*/ 	.word	0xffffffff


	//   ....[26]....
        /*0118*/ 	.word	0xffffffff


	//   ....[27]....
        /*011c*/ 	.word	0xffffffff


	//   ....[28]....
        /*0120*/ 	.word	0xffffffff


	//   ....[29]....
        /*0124*/ 	.word	0xffffffff


	//----- nvinfo : EIATTR_COOP_GROUP_INSTR_OFFSETS
	.align		4
.L_466:
        /*0128*/ 	.byte	0x04, 0x28
        /*012a*/ 	.short	(.L_468 - .L_467)


	//   ....[0]....
.L_467:
        /*012c*/ 	.word	0x00000980


	//   ....[1]....
        /*0130*/ 	.word	0x000009e0


	//   ....[2]....
        /*0134*/ 	.word	0x00000a50


	//   ....[3]....
        /*0138*/ 	.word	0x00000aa0


	//   ....[4]....
        /*013c*/ 	.word	0x00000ad0


	//   ....[5]....
        /*0140*/ 	.word	0x00000d20


	//   ....[6]....
        /*0144*/ 	.word	0x00000db0


	//   ....[7]....
        /*0148*/ 	.word	0x00000df0


	//   ....[8]....
        /*014c*/ 	.word	0x00000e40


	//   ....[9]....
        /*0150*/ 	.word	0x00000e80


	//   ....[10]....
        /*0154*/ 	.word	0x00001e30


	//   ....[11]....
        /*0158*/ 	.word	0x00001eb0


	//   ....[12]....
        /*015c*/ 	.word	0x00001f00


	//   ....[13]....
        /*0160*/ 	.word	0x00001f40


	//   ....[14]....
        /*0164*/ 	.word	0x00001f70


	//   ....[15]....
        /*0168*/ 	.word	0x000029c0


	//   ....[16]....
        /*016c*/ 	.word	0x00002a20


	//   ....[17]....
        /*0170*/ 	.word	0x00002a90


	//   ....[18]....
        /*0174*/ 	.word	0x00002ae0


	//   ....[19]....
        /*0178*/ 	.word	0x00002b10


	//   ....[20]....
        /*017c*/ 	.word	0x00002d60


	//   ....[21]....
        /*0180*/ 	.word	0x00002de0


	//   ....[22]....
        /*0184*/ 	.word	0x00002e20


	//   ....[23]....
        /*0188*/ 	.word	0x00002e60


	//   ....[24]....
        /*018c*/ 	.word	0x00002ec0


	//   ....[25]....
        /*0190*/ 	.word	0x00003f60


	//   ....[26]....
        /*0194*/ 	.word	0x00003fe0


	//   ....[27]....
        /*0198*/ 	.word	0x00004030


	//   ....[28]....
        /*019c*/ 	.word	0x00004070


	//   ....[29]....
        /*01a0*/ 	.word	0x000040a0


	//----- nvinfo : EIATTR_VRC_CTA_INIT_COUNT
	.align		4
.L_468:
        /*01a4*/ 	.byte	0x02, 0x4a
	.zero		1
	.zero		1


	//----- nvinfo : EIATTR_EXIT_INSTR_OFFSETS
	.align		4
        /*01a8*/ 	.byte	0x04, 0x1c
        /*01aa*/ 	.short	(.L_470 - .L_469)


	//   ....[0]....
.L_469:
        /*01ac*/ 	.word	0x00000080


	//   ....[1]....
        /*01b0*/ 	.word	0x000000c0


	//   ....[2]....
        /*01b4*/ 	.word	0x00004280


	//   ....[3]....
        /*01b8*/ 	.word	0x000042d0


	//----- nvinfo : EIATTR_MAX_THREADS
	.align		4
.L_470:
        /*01bc*/ 	.byte	0x04, 0x05
        /*01be*/ 	.short	(.L_472 - .L_471)
.L_471:
        /*01c0*/ 	.word	0x00000200
        /*01c4*/ 	.word	0x00000001
        /*01c8*/ 	.word	0x00000001


	//----- nvinfo : EIATTR_CRS_STACK_SIZE
	.align		4
.L_472:
        /*01cc*/ 	.byte	0x04, 0x1e
        /*01ce*/ 	.short	(.L_474 - .L_473)
.L_473:
        /*01d0*/ 	.word	0x00000000


	//----- nvinfo : EIATTR_CBANK_PARAM_SIZE
	.align		4
.L_474:
        /*01d4*/ 	.byte	0x03, 0x19
        /*01d6*/ 	.short	0x001d


	//----- nvinfo : EIATTR_PARAM_CBANK
	.align		4
        /*01d8*/ 	.byte	0x04, 0x0a
        /*01da*/ 	.short	(.L_476 - .L_475)
	.align		4
.L_475:
        /*01dc*/ 	.word	index@(.nv.constant0._ZN3cub18CUB_300001_SM_10006detail6reduce28DeviceReduceSingleTileKernelINS2_10policy_hubIfjN4cuda3std3__44plusIfEEE10Policy1000EPfSC_iS9_ffNS7_10__identityEEEvT0_T1_T2_T3_T4_T6_)
        /*01e0*/ 	.short	0x0380
        /*01e2*/ 	.short	0x001d


	//----- nvinfo : EIATTR_SW_WAR
	.align		4
.L_476:
        /*01e4*/ 	.byte	0x04, 0x36
        /*01e6*/ 	.short	(.L_478 - .L_477)
.L_477:
        /*01e8*/ 	.word	0x00000008
.L_478:


//--------------------- .nv.info._ZN3cub18CUB_300001_SM_10006detail6reduce18DeviceReduceKernelINS2_10policy_hubIfjN4cuda3std3__44plusIfEEE10Policy1000EN6thrust24THRUST_300001_SM_1000_NS6detail15normal_iteratorINSD_10device_ptrIKiEEEEjS9_fNS7_10__identityEEEvT0_PT3_T1_NS0_13GridEvenShareISO_EET2_T4_ --------------------------
	.section	.nv.info._ZN3cub18CUB_300001_SM_10006detail6reduce18DeviceReduceKernelINS2_10policy_hubIfjN4cuda3std3__44plusIfEEE10Policy1000EN6thrust24THRUST_300001_SM_1000_NS6detail15normal_iteratorINSD_10device_ptrIKiEEEEjS9_fNS7_10__identityEEEvT0_PT3_T1_NS0_13GridEvenShareISO_EET2_T4_,"",@"SHT_CUDA_INFO"
	.sectionflags	@""
	.align	4


	//----- nvinfo : EIATTR_CUDA_API_VERSION
	.align		4
        /*0000*/ 	.byte	0x04, 0x37
        /*0002*/ 	.short	(.L_480 - .L_479)
.L_479:
        /*0004*/ 	.word	0x00000082


	//----- nvinfo : EIATTR_KPARAM_INFO
	.align		4
.L_480:
        /*0008*/ 	.byte	0x04, 0x17
        /*000a*/ 	.short	(.L_482 - .L_481)
.L_481:
        /*000c*/ 	.word	0x00000000
        /*0010*/ 	.short	0x0005
        /*0012*/ 	.short	0x003d
        /*0014*/ 	.byte	0x00, 0xf0, 0x05, 0x00


	//----- nvinfo : EIATTR_KPARAM_INFO
	.align		4
.L_482:
        /*0018*/ 	.byte	0x04, 0x17
        /*001a*/ 	.short	(.L_484 - .L_483)
.L_483:
        /*001c*/ 	.word	0x00000000
        /*0020*/ 	.short	0x0004
        /*0022*/ 	.short	0x003c
        /*0024*/ 	.byte	0x00, 0xf0, 0x05, 0x00


	//----- nvinfo : EIATTR_KPARAM_INFO
	.align		4
.L_484:
        /*0028*/ 	.byte	0x04, 0x17
        /*002a*/ 	.short	(.L_486 - .L_485)
.L_485:
        /*002c*/ 	.word	0x00000000
        /*0030*/ 	.short	0x0003
        /*0032*/ 	.short	0x0014
        /*0034*/ 	.byte	0x00, 0xf0, 0xa1, 0x00


	//----- nvinfo : EIATTR_KPARAM_INFO
	.align		4
.L_486:
        /*0038*/ 	.byte	0x04, 0x17
        /*003a*/ 	.short	(.L_488 - .L_487)
.L_487:
        /*003c*/ 	.word	0x00000000
        /*0040*/ 	.short	0x0002
        /*0042*/ 	.short	0x0010
        /*0044*/ 	.byte	0x00, 0xf0, 0x11, 0x00


	//----- nvinfo : EIATTR_KPARAM_INFO
	.align		4
.L_488:
        /*0048*/ 	.byte	0x04, 0x17
        /*004a*/ 	.short	(.L_490 - .L_489)
.L_489:
        /*004c*/ 	.word	0x00000000
        /*0050*/ 	.short	0x0001
        /*0052*/ 	.short	0x0008
        /*0054*/ 	.byte	0x00, 0xf5, 0x21, 0x00


	//----- nvinfo : EIATTR_KPARAM_INFO
	.align		4
.L_490:
        /*0058*/ 	.byte	0x04, 0x17
        /*005a*/ 	.short	(.L_492 - .L_491)
.L_491:
        /*005c*/ 	.word	0x00000000
        /*0060*/ 	.short	0x0000
        /*0062*/ 	.short	0x0000
        /*0064*/ 	.byte	0x00, 0xf0, 0x21, 0x00


	//----- nvinfo : EIATTR_SPARSE_MMA_MASK
	.align		4
.L_492:
        /*0068*/ 	.byte	0x03, 0x50
        /*006a*/ 	.short	0x0000


	//----- nvinfo : EIATTR_MAXREG_COUNT
	.align		4
        /*006c*/ 	.byte	0x03, 0x1b
        /*006e*/ 	.short	0x0080


	//----- nvinfo : EIATTR_NUM_BARRIERS
	.align		4
        /*0070*/ 	.byte	0x02, 0x4c
        /*0072*/ 	.byte	0x01
	.zero		1


	//----- nvinfo : EIATTR_MERCURY_ISA_VERSION
	.align		4
        /*0074*/ 	.byte	0x03, 0x5f
        /*0076*/ 	.short	0x0101


	//----- nvinfo : EIATTR_UNUSED_LOAD_BYTE_OFFSET
	.align		4
        /*0078*/ 	.byte	0x04, 0x44
        /*007a*/ 	.short	(.L_494 - .L_493)


	//   ....[0]....
.L_493:
        /*007c*/ 	.word	0x00000fc0
        /*0080*/ 	.word	0x0000fff0


	//   ....[1]....
        /*0084*/ 	.word	0x000013d0
        /*0088*/ 	.word	0x0000fff0


	//   ....[2]....
        /*008c*/ 	.word	0x00002c70
        /*0090*/ 	.word	0x0000fff0


	//----- nvinfo : EIATTR_COOP_GROUP_MASK_REGIDS
	.align		4
.L_494:
        /*0094*/ 	.byte	0x04, 0x29
        /*0096*/ 	.short	(.L_496 - .L_495)


	//   ....[0]....
.L_495:
        /*0098*/ 	.word	0xffffffff


	//   ....[1]....
        /*009c*/ 	.word	0xffffffff


	//   ....[2]....
        /*00a0*/ 	.word	0xffffffff


	//   ....[3]....
        /*00a4*/ 	.word	0xffffffff


	//   ....[4]....
        /*00a8*/ 	.word	0xffffffff


	//   ....[5]....
        /*00ac*/ 	.word	0xffffffff


	//   ....[6]....
        /*00b0*/ 	.word	0xffffffff


	//   ....[7]....
        /*00b4*/ 	.word	0xffffffff


	//   ....[8]....
        /*00b8*/ 	.word	0xffffffff


	//   ....[9]....
        /*00bc*/ 	.word	0xffffffff


	//   ....[10]....
        /*00c0*/ 	.word	0xffffffff


	//   ....[11]....
        /*00c4*/ 	.word	0xffffffff


	//   ....[12]....
        /*00c8*/ 	.word	0xffffffff


	//   ....[13]....
        /*00cc*/ 	.word	0xffffffff


	//   ....[14]....
        /*00d0*/ 	.word	0xffffffff


	//----- nvinfo : EIATTR_COOP_GROUP_INSTR_OFFSETS
	.align		4
.L_496:
        /*00d4*/ 	.byte	0x04, 0x28
        /*00d6*/ 	.short	(.L_498 - .L_497)


	//   ....[0]....
.L_497:
        /*00d8*/ 	.word	0x00000dd0


	//   ....[1]....
        /*00dc*/ 	.word	0x00000e30


	//   ....[2]....
        /*00e0*/ 	.word	0x00000ea0


	//   ....[3]....
        /*00e4*/ 	.word	0x00000ef0


	//   ....[4]....
        /*00e8*/ 	.word	0x00000f20


	//   ....[5]....
        /*00ec*/ 	.word	0x00001170


	//   ....[6]....
        /*00f0*/ 	.word	0x00001200


	//   ....[7]....
        /*00f4*/ 	.word	0x00001250


	//   ....[8]....
        /*00f8*/ 	.word	0x00001290


	//   ....[9]....
        /*00fc*/ 	.word	0x000012d0


	//   ....[10]....
        /*0100*/ 	.word	0x00002a90


	//   ....[11]....
        /*0104*/ 	.word	0x00002b10


	//   ....[12]....
        /*0108*/ 	.word	0x00002b60


	//   ....[13]....
        /*010c*/ 	.word	0x00002ba0


	//   ....[14]....
        /*0110*/ 	.word	0x00002bd0


	//----- nvinfo : EIATTR_VRC_CTA_INIT_COUNT
	.align		4
.L_498:
        /*0114*/ 	.byte	0x02, 0x4a
	.zero		1
	.zero		1


	//----- nvinfo : EIATTR_EXIT_INSTR_OFFSETS
	.align		4
        /*0118*/ 	.byte	0x04, 0x1c
        /*011a*/ 	.short	(.L_500 - .L_499)


	//   ....[0]....
.L_499:
        /*011c*/ 	.word	0x00002db0


	//   ....[1]....
        /*0120*/ 	.word	0x00002df0


	//----- nvinfo : EIATTR_MAX_THREADS
	.align		4
.L_500:
        /*0124*/ 	.byte	0x04, 0x05
        /*0126*/ 	.short	(.L_502 - .L_501)
.L_501:
        /*0128*/ 	.word	0x00000200
        /*012c*/ 	.word	0x00000001
        /*0130*/ 	.word	0x00000001


	//----- nvinfo : EIATTR_CRS_STACK_SIZE
	.align		4
.L_502:
        /*0134*/ 	.byte	0x04, 0x1e
        /*0136*/ 	.short	(.L_504 - .L_503)
.L_503:
        /*0138*/ 	.word	0x00000000


	//----- nvinfo : EIATTR_CBANK_PARAM_SIZE
	.align		4
.L_504:
        /*013c*/ 	.byte	0x03, 0x19
        /*013e*/ 	.short	0x003e


	//----- nvinfo : EIATTR_PARAM_CBANK
	.align		4
        /*0140*/ 	.byte	0x04, 0x0a
        /*0142*/ 	.short	(.L_506 - .L_505)
	.align		4
.L_505:
        /*0144*/ 	.word	index@(.nv.constant0._ZN3cub18CUB_300001_SM_10006detail6reduce18DeviceReduceKernelINS2_10policy_hubIfjN4cuda3std3__44plusIfEEE10Policy1000EN6thrust24THRUST_300001_SM_1000_NS6detail15normal_iteratorINSD_10device_ptrIKiEEEEjS9_fNS7_10__identityEEEvT0_PT3_T1_NS0_13GridEvenShareISO_EET2_T4_)
        /*0148*/ 	.short	0x0380
        /*014a*/ 	.short	0x003e


	//----- nvinfo : EIATTR_SW_WAR
	.align		4
.L_506:
        /*014c*/ 	.byte	0x04, 0x36
        /*014e*/ 	.short	(.L_508 - .L_507)
.L_507:
        /*0150*/ 	.word	0x00000008
.L_508:


//--------------------- .nv.info._ZN3cub18CUB_300001_SM_10006detail6reduce28DeviceReduceSingleTileKernelINS2_10policy_hubIfjN4cuda3std3__44plusIfEEE10Policy1000EN6thrust24THRUST_300001_SM_1000_NS6detail15normal_iteratorINSD_10device_ptrIKiEEEEPfjS9_ffNS7_10__identityEEEvT0_T1_T2_T3_T4_T6_ --------------------------
	.section	.nv.info._ZN3cub18CUB_300001_SM_10006detail6reduce28DeviceReduceSingleTileKernelINS2_10policy_hubIfjN4cuda3std3__44plusIfEEE10Policy1000EN6thrust24THRUST_300001_SM_1000_NS6detail15normal_iteratorINSD_10device_ptrIKiEEEEPfjS9_ffNS7_10__identityEEEvT0_T1_T2_T3_T4_T6_,"",@"SHT_CUDA_INFO"
	.sectionflags	@""
	.align	4


	//----- nvinfo : EIATTR_CUDA_API_VERSION
	.align		4
        /*0000*/ 	.byte	0x04, 0x37
        /*0002*/ 	.short	(.L_510 - .L_509)
.L_509:
        /*0004*/ 	.word	0x00000082


	//----- nvinfo : EIATTR_KPARAM_INFO
	.align		4
.L_510:
        /*0008*/ 	.byte	0x04, 0x17
        /*000a*/ 	.short	(.L_512 - .L_511)
.L_511:
        /*000c*/ 	.word	0x00000000
        /*0010*/ 	.short	0x0005
        /*0012*/ 	.short	0x001c
        /*0014*/ 	.byte	0x00, 0xf0, 0x05, 0x00


	//----- nvinfo : EIATTR_KPARAM_INFO
	.align		4
.L_512:
        /*0018*/ 	.byte	0x04, 0x17
        /*001a*/ 	.short	(.L_514 - .L_513)
.L_513:
        /*001c*/ 	.word	0x00000000
        /*0020*/ 	.short	0x0004
        /*0022*/ 	.short	0x0018
        /*0024*/ 	.byte	0x00, 0xf0, 0x11, 0x00


	//----- nvinfo : EIATTR_KPARAM_INFO
	.align		4
.L_514:
        /*0028*/ 	.byte	0x04, 0x17
        /*002a*/ 	.short	(.L_516 - .L_515)
.L_515:
        /*002c*/ 	.word	0x00000000
        /*0030*/ 	.short	0x0003
        /*0032*/ 	.short	0x0014
        /*0034*/ 	.byte	0x00, 0xf0, 0x05, 0x00


	//----- nvinfo : EIATTR_KPARAM_INFO
	.align		4
.L_516:
        /*0038*/ 	.byte	0x04, 0x17
        /*003a*/ 	.short	(.L_518 - .L_517)
.L_517:
        /*003c*/ 	.word	0x00000000
        /*0040*/ 	.short	0x0002
        /*0042*/ 	.short	0x0010
        /*0044*/ 	.byte	0x00, 0xf0, 0x11, 0x00


	//----- nvinfo : EIATTR_KPARAM_INFO
	.align		4
.L_518:
        /*0048*/ 	.byte	0x04, 0x17
        /*004a*/ 	.short	(.L_520 - .L_519)
.L_519:
        /*004c*/ 	.word	0x00000000
        /*0050*/ 	.short	0x0001
        /*0052*/ 	.short	0x0008
        /*0054*/ 	.byte	0x00, 0xf5, 0x21, 0x00


	//----- nvinfo : EIATTR_KPARAM_INFO
	.align		4
.L_520:
        /*0058*/ 	.byte	0x04, 0x17
        /*005a*/ 	.short	(.L_522 - .L_521)
.L_521:
        /*005c*/ 	.word	0x00000000
        /*0060*/ 	.short	0x0000
        /*0062*/ 	.short	0x0000
        /*0064*/ 	.byte	0x00, 0xf0, 0x21, 0x00


	//----- nvinfo : EIATTR_SPARSE_MMA_MASK
	.align		4
.L_522:
        /*0068*/ 	.byte	0x03, 0x50
        /*006a*/ 	.short	0x0000


	//----- nvinfo : EIATTR_MAXREG_COUNT
	.align		4
        /*006c*/ 	.byte	0x03, 0x1b
        /*006e*/ 	.short	0x0080


	//----- nvinfo : EIATTR_NUM_BARRIERS
	.align		4
        /*0070*/ 	.byte	0x02, 0x4c
        /*0072*/ 	.byte	0x01
	.zero		1


	//----- nvinfo : EIATTR_MERCURY_ISA_VERSION
	.align		4
        /*0074*/ 	.byte	0x03, 0x5f
        /*0076*/ 	.short	0x0101


	//----- nvinfo : EIATTR_UNUSED_LOAD_BYTE_OFFSET
	.align		4
        /*0078*/ 	.byte	0x04, 0x44
        /*007a*/ 	.short	(.L_524 - .L_523)


	//   ....[0]....
.L_523:
        /*007c*/ 	.word	0x00000ce0
        /*0080*/ 	.word	0x0000fff0


	//   ....[1]....
        /*0084*/ 	.word	0x000010f0
        /*0088*/ 	.word	0x0000fff0


	//   ....[2]....
        /*008c*/ 	.word	0x00002820
        /*0090*/ 	.word	0x0000fff0


	//----- nvinfo : EIATTR_COOP_GROUP_MASK_REGIDS
	.align		4
.L_524:
        /*0094*/ 	.byte	0x04, 0x29
        /*0096*/ 	.short	(.L_526 - .L_525)


	//   ....[0]....
.L_525:
        /*0098*/ 	.word	0xffffffff


	//   ....[1]....
        /*009c*/ 	.word	0xffffffff


	//   ....[2]....
        /*00a0*/ 	.word	0xffffffff


	//   ....[3]....
        /*00a4*/ 	.word	0xffffffff


	//   ....[4]....
        /*00a8*/ 	.word	0xffffffff


	//   ....[5]....
        /*00ac*/ 	.word	0xffffffff


	//   ....[6]....
        /*00b0*/ 	.word	0xffffffff


	//   ....[7]....
        /*00b4*/ 	.word	0xffffffff


	//   ....[8]....
        /*00b8*/ 	.word	0xffffffff


	//   ....[9]....
        /*00bc*/ 	.word	0xffffffff


	//   ....[10]....
        /*00c0*/ 	.word	0xffffffff


	//   ....[11]....
        /*00c4*/ 	.word	0xffffffff


	//   ....[12]....
        /*00c8*/ 	.word	0xffffffff


	//   ....[13]....
        /*00cc*/ 	.word	0xffffffff


	//   ....[14]....
        /*00d0*/ 	.word	0xffffffff


	//----- nvinfo : EIATTR_COOP_GROUP_INSTR_OFFSETS
	.align		4
.L_526:
        /*00d4*/ 	.byte	0x04, 0x28
        /*00d6*/ 	.short	(.L_528 - .L_527)


	//   ....[0]....
.L_527:
        /*00d8*/ 	.word	0x00000af0


	//   ....[1]....
        /*00dc*/ 	.word	0x00000b50


	//   ....[2]....
        /*00e0*/ 	.word	0x00000bc0


	//   ....[3]....
        /*00e4*/ 	.word	0x00000c10


	//   ....[4]....
        /*00e8*/ 	.word	0x00000c40


	//   ....[5]....
        /*00ec*/ 	.word	0x00000e90


	//   ....[6]....
        /*00f0*/ 	.word	0x00000f20


	//   ....[7]....
        /*00f4*/ 	.word	0x00000f60


	//   ....[8]....
        /*00f8*/ 	.word	0x00000fb0


	//   ....[9]....
        /*00fc*/ 	.word	0x00000ff0


	//   ....[10]....
        /*0100*/ 	.word	0x00002640


	//   ....[11]....
        /*0104*/ 	.word	0x000026c0


	//   ....[12]....
        /*0108*/ 	.word	0x00002710


	//   ....[13]....
        /*010c*/ 	.word	0x00002750


	//   ....[14]....
        /*0110*/ 	.word	0x00002780


	//----- nvinfo : EIATTR_VRC_CTA_INIT_COUNT
	.align		4
.L_528:
        /*0114*/ 	.byte	0x02, 0x4a
	.zero		1
	.zero		1


	//----- nvinfo : EIATTR_EXIT_INSTR_OFFSETS
	.align		4
        /*0118*/ 	.byte	0x04, 0x1c
        /*011a*/ 	.short	(.L_530 - .L_529)


	//   ....[0]....
.L_529:
        /*011c*/ 	.word	0x00000080


	//   ....[1]....
        /*0120*/ 	.word	0x000000c0


	//   ....[2]....
        /*0124*/ 	.word	0x00002960


	//   ....[3]....
        /*0128*/ 	.word	0x000029b0


	//----- nvinfo : EIATTR_MAX_THREADS
	.align		4
.L_530:
        /*012c*/ 	.byte	0x04, 0x05
        /*012e*/ 	.short	(.L_532 - .L_531)
.L_531:
        /*0130*/ 	.word	0x00000200
        /*0134*/ 	.word	0x00000001
        /*0138*/ 	.word	0x00000001


	//----- nvinfo : EIATTR_CRS_STACK_SIZE
	.align		4
.L_532:
        /*013c*/ 	.byte	0x04, 0x1e
        /*013e*/ 	.short	(.L_534 - .L_533)
.L_533:
        /*0140*/ 	.word	0x00000000


	//----- nvinfo : EIATTR_CBANK_PARAM_SIZE
	.align		4
.L_534:
        /*0144*/ 	.byte	0x03, 0x19
        /*0146*/ 	.short	0x001d


	//----- nvinfo : EIATTR_PARAM_CBANK
	.align		4
        /*0148*/ 	.byte	0x04, 0x0a
        /*014a*/ 	.short	(.L_536 - .L_535)
	.align		4
.L_535:
        /*014c*/ 	.word	index@(.nv.constant0._ZN3cub18CUB_300001_SM_10006detail6reduce28DeviceReduceSingleTileKernelINS2_10policy_hubIfjN4cuda3std3__44plusIfEEE10Policy1000EN6thrust24THRUST_300001_SM_1000_NS6detail15normal_iteratorINSD_10device_ptrIKiEEEEPfjS9_ffNS7_10__identityEEEvT0_T1_T2_T3_T4_T6_)
        /*0150*/ 	.short	0x0380
        /*0152*/ 	.short	0x001d


	//----- nvinfo : EIATTR_SW_WAR
	.align		4
.L_536:
        /*0154*/ 	.byte	0x04, 0x36
        /*0156*/ 	.short	(.L_538 - .L_537)
.L_537:
        /*0158*/ 	.word	0x00000008
.L_538:


//--------------------- .nv.info._ZN3cub18CUB_300001_SM_10006detail11EmptyKernelIvEEvv --------------------------
	.section	.nv.info._ZN3cub18CUB_300001_SM_10006detail11EmptyKernelIvEEvv,"",@"SHT_CUDA_INFO"
	.sectionflags	@""
	.align	4


	//----- nvinfo : EIATTR_CUDA_API_VERSION
	.align		4
        /*0000*/ 	.byte	0x04, 0x37
        /*0002*/ 	.short	(.L_540 - .L_539)
.L_539:
        /*0004*/ 	.word	0x00000082


	//----- nvinfo : EIATTR_SPARSE_MMA_MASK
	.align		4
.L_540:
        /*0008*/ 	.byte	0x03, 0x50
        /*000a*/ 	.short	0x0000


	//----- nvinfo : EIATTR_MAXREG_COUNT
	.align		4
        /*000c*/ 	.byte	0x03, 0x1b
        /*000e*/ 	.short	0x00ff


	//----- nvinfo : EIATTR_MERCURY_ISA_VERSION
	.align		4
        /*0010*/ 	.byte	0x03, 0x5f
        /*0012*/ 	.short	0x0101


	//----- nvinfo : EIATTR_VRC_CTA_INIT_COUNT
	.align		4
        /*0014*/ 	.byte	0x02, 0x4a
	.zero		1
	.zero		1


	//----- nvinfo : EIATTR_EXIT_INSTR_OFFSETS
	.align		4
        /*0018*/ 	.byte	0x04, 0x1c
        /*001a*/ 	.short	(.L_542 - .L_541)


	//   ....[0]....
.L_541:
        /*001c*/ 	.word	0x00000010


	//----- nvinfo : EIATTR_SW_WAR
	.align		4
.L_542:
        /*0020*/ 	.byte	0x04, 0x36
        /*0022*/ 	.short	(.L_544 - .L_543)
.L_543:
        /*0024*/ 	.word	0x00000008
.L_544:


//--------------------- .nv.callgraph             --------------------------
	.section	.nv.callgraph,"",@"SHT_CUDA_CALLGRAPH"
	.align	4
	.sectionentsize	8
	.align		4
        /*0000*/ 	.word	0x00000000
	.align		4
        /*0004*/ 	.word	0xffffffff
	.align		4
        /*0008*/ 	.word	0x00000000
	.align		4
        /*000c*/ 	.word	0xfffffffe
	.align		4
        /*0010*/ 	.word	0x00000000
	.align		4
        /*0014*/ 	.word	0xfffffffd
	.align		4
        /*0018*/ 	.word	0x00000000
	.align		4
        /*001c*/ 	.word	0xfffffffc


//--------------------- .nv.constant4             --------------------------
	.section	.nv.constant4,"a",@progbits
	.align	8
	.align		8
.nv.constant4:
        /*0000*/ 	.dword	_ZN34_INTERNAL_72ae1f52_4_k_cu_3734bfce4cuda3std3__45__cpo5beginE
	.align		8
        /*0008*/ 	.dword	_ZN34_INTERNAL_72ae1f52_4_k_cu_3734bfce4cuda3std3__45__cpo3endE
	.align		8
        /*0010*/ 	.dword	_ZN34_INTERNAL_72ae1f52_4_k_cu_3734bfce4cuda3std3__45__cpo6cbeginE
	.align		8
        /*0018*/ 	.dword	_ZN34_INTERNAL_72ae1f52_4_k_cu_3734bfce4cuda3std3__45__cpo4cendE
	.align		8
        /*0020*/ 	.dword	_ZN34_INTERNAL_72ae1f52_4_k_cu_3734bfce4cuda3std3__45__cpo6rbeginE
	.align		8
        /*0028*/ 	.dword	_ZN34_INTERNAL_72ae1f52_4_k_cu_3734bfce4cuda3std3__45__cpo4rendE
	.align		8
        /*0030*/ 	.dword	_ZN34_INTERNAL_72ae1f52_4_k_cu_3734bfce4cuda3std3__45__cpo7crbeginE
	.align		8
        /*0038*/ 	.dword	_ZN34_INTERNAL_72ae1f52_4_k_cu_3734bfce4cuda3std3__45__cpo5crendE
	.align		8
        /*0040*/ 	.dword	_ZN34_INTERNAL_72ae1f52_4_k_cu_3734bfce4cuda3std3__436_GLOBAL__N__72ae1f52_4_k_cu_3734bfce6ignoreE
	.align		8
        /*0048*/ 	.dword	_ZN34_INTERNAL_72ae1f52_4_k_cu_3734bfce4cuda3std3__419piecewise_constructE
	.align		8
        /*0050*/ 	.dword	_ZN34_INTERNAL_72ae1f52_4_k_cu_3734bfce4cuda3std3__48in_placeE
	.align		8
        /*0058*/ 	.dword	_ZN34_INTERNAL_72ae1f52_4_k_cu_3734bfce4cuda3std3__420unreachable_sentinelE
	.align		8
        /*0060*/ 	.dword	_ZN34_INTERNAL_72ae1f52_4_k_cu_3734bfce4cuda3std3__47nulloptE
	.align		8
        /*0068*/ 	.dword	_ZN34_INTERNAL_72ae1f52_4_k_cu_3734bfce4cuda3std3__48unexpectE
	.align		8
        /*0070*/ 	.dword	_ZN34_INTERNAL_72ae1f52_4_k_cu_3734bfce4cuda3std6ranges3__45__cpo4swapE
	.align		8
        /*0078*/ 	.dword	_ZN34_INTERNAL_72ae1f52_4_k_cu_3734bfce4cuda3std6ranges3__45__cpo9iter_moveE
	.align		8
        /*0080*/ 	.dword	_ZN34_INTERNAL_72ae1f52_4_k_cu_3734bfce4cuda3std6ranges3__45__cpo5beginE
	.align		8
        /*0088*/ 	.dword	_ZN34_INTERNAL_72ae1f52_4_k_cu_3734bfce4cuda3std6ranges3__45__cpo3endE
	.align		8
        /*0090*/ 	.dword	_ZN34_INTERNAL_72ae1f52_4_k_cu_3734bfce4cuda3std6ranges3__45__cpo6cbeginE
	.align		8
        /*0098*/ 	.dword	_ZN34_INTERNAL_72ae1f52_4_k_cu_3734bfce4cuda3std6ranges3__45__cpo4cendE
	.align		8
        /*00a0*/ 	.dword	_ZN34_INTERNAL_72ae1f52_4_k_cu_3734bfce4cuda3std6ranges3__45__cpo7advanceE
	.align		8
        /*00a8*/ 	.dword	_ZN34_INTERNAL_72ae1f52_4_k_cu_3734bfce4cuda3std6ranges3__45__cpo9iter_swapE
	.align		8
        /*00b0*/ 	.dword	_ZN34_INTERNAL_72ae1f52_4_k_cu_3734bfce4cuda3std6ranges3__45__cpo4nextE
	.align		8
        /*00b8*/ 	.dword	_ZN34_INTERNAL_72ae1f52_4_k_cu_3734bfce4cuda3std6ranges3__45__cpo4prevE
	.align		8
        /*00c0*/ 	.dword	_ZN34_INTERNAL_72ae1f52_4_k_cu_3734bfce4cuda3std6ranges3__45__cpo4dataE
	.align		8
        /*00c8*/ 	.dword	_ZN34_INTERNAL_72ae1f52_4_k_cu_3734bfce4cuda3std6ranges3__45__cpo5cdataE
	.align		8
        /*00d0*/ 	.dword	_ZN34_INTERNAL_72ae1f52_4_k_cu_3734bfce4cuda3std6ranges3__45__cpo4sizeE
	.align		8
        /*00d8*/ 	.dword	_ZN34_INTERNAL_72ae1f52_4_k_cu_3734bfce4cuda3std6ranges3__45__cpo5ssizeE
	.align		8
        /*00e0*/ 	.dword	_ZN34_INTERNAL_72ae1f52_4_k_cu_3734bfce4cuda3std6ranges3__45__cpo8distanceE
	.align		8
        /*00e8*/ 	.dword	_ZN34_INTERNAL_72ae1f52_4_k_cu_3734bfce6thrust24THRUST_300001_SM_1000_NS8cuda_cub3parE
	.align		8
        /*00f0*/ 	.dword	_ZN34_INTERNAL_72ae1f52_4_k_cu_3734bfce6thrust24THRUST_300001_SM_1000_NS8cuda_cub10par_nosyncE
	.align		8
        /*00f8*/ 	.dword	_ZN34_INTERNAL_72ae1f52_4_k_cu_3734bfce6thrust24THRUST_300001_SM_1000_NS6system6detail10sequential3seqE
	.align		8
        /*0100*/ 	.dword	_ZN34_INTERNAL_72ae1f52_4_k_cu_3734bfce6thrust24THRUST_300001_SM_1000_NS12placeholders2_1E
	.align		8
        /*0108*/ 	.dword	_ZN34_INTERNAL_72ae1f52_4_k_cu_3734bfce6thrust24THRUST_300001_SM_1000_NS12placeholders2_2E
	.align		8
        /*0110*/ 	.dword	_ZN34_INTERNAL_72ae1f52_4_k_cu_3734bfce6thrust24THRUST_300001_SM_1000_NS12placeholders2_3E
	.align		8
        /*0118*/ 	.dword	_ZN34_INTERNAL_72ae1f52_4_k_cu_3734bfce6thrust24THRUST_300001_SM_1000_NS12placeholders2_4E
	.align		8
        /*0120*/ 	.dword	_ZN34_INTERNAL_72ae1f52_4_k_cu_3734bfce6thrust24THRUST_300001_SM_1000_NS12placeholders2_5E
	.align		8
        /*0128*/ 	.dword	_ZN34_INTERNAL_72ae1f52_4_k_cu_3734bfce6thrust24THRUST_300001_SM_1000_NS12placeholders2_6E
	.align		8
        /*0130*/ 	.dword	_ZN34_INTERNAL_72ae1f52_4_k_cu_3734bfce6thrust24THRUST_300001_SM_1000_NS12placeholders2_7E
	.align		8
        /*0138*/ 	.dword	_ZN34_INTERNAL_72ae1f52_4_k_cu_3734bfce6thrust24THRUST_300001_SM_1000_NS12placeholders2_8E
	.align		8
        /*0140*/ 	.dword	_ZN34_INTERNAL_72ae1f52_4_k_cu_3734bfce6thrust24THRUST_300001_SM_1000_NS12placeholders2_9E
	.align		8
        /*0148*/ 	.dword	_ZN34_INTERNAL_72ae1f52_4_k_cu_3734bfce6thrust24THRUST_300001_SM_1000_NS12placeholders3_10E
	.align		8
        /*0150*/ 	.dword	_ZN34_INTERNAL_72ae1f52_4_k_cu_3734bfce6thrust24THRUST_300001_SM_1000_NS3seqE


//--------------------- .text._ZN3cub18CUB_300001_SM_10006detail6reduce18DeviceReduceKernelINS2_10policy_hubIfyN4cuda3std3__44plusIfEEE10Policy1000EN6thrust24THRUST_300001_SM_1000_NS6detail15normal_iteratorINSD_10device_ptrIiEEEEyS9_fNS7_10__identityEEEvT0_PT3_T1_NS0_13GridEvenShareISN_EET2_T4_ --------------------------
	.section	.text._ZN3cub18CUB_300001_SM_10006detail6reduce18DeviceReduceKernelINS2_10policy_hubIfyN4cuda3std3__44plusIfEEE10Policy1000EN6thrust24THRUST_300001_SM_1000_NS6detail15normal_iteratorINSD_10device_ptrIiEEEEyS9_fNS7_10__identityEEEvT0_PT3_T1_NS0_13GridEvenShareISN_EET2_T4_,"ax",@progbits
	.align	128
        .global         _ZN3cub18CUB_300001_SM_10006detail6reduce18DeviceReduceKernelINS2_10policy_hubIfyN4cuda3std3__44plusIfEEE10Policy1000EN6thrust24THRUST_300001_SM_1000_NS6detail15normal_iteratorINSD_10device_ptrIiEEEEyS9_fNS7_10__identityEEEvT0_PT3_T1_NS0_13GridEvenShareISN_EET2_T4_
        .type           _ZN3cub18CUB_300001_SM_10006detail6reduce18DeviceReduceKernelINS2_10policy_hubIfyN4cuda3std3__44plusIfEEE10Policy1000EN6thrust24THRUST_300001_SM_1000_NS6detail15normal_iteratorINSD_10device_ptrIiEEEEyS9_fNS7_10__identityEEEvT0_PT3_T1_NS0_13GridEvenShareISN_EET2_T4_,@function
        .size           _ZN3cub18CUB_300001_SM_10006detail6reduce18DeviceReduceKernelINS2_10policy_hubIfyN4cuda3std3__44plusIfEEE10Policy1000EN6thrust24THRUST_300001_SM_1000_NS6detail15normal_iteratorINSD_10device_ptrIiEEEEyS9_fNS7_10__identityEEEvT0_PT3_T1_NS0_13GridEvenShareISN_EET2_T4_,(.L_x_478 - _ZN3cub18CUB_300001_SM_10006detail6reduce18DeviceReduceKernelINS2_10policy_hubIfyN4cuda3std3__44plusIfEEE10Policy1000EN6thrust24THRUST_300001_SM_1000_NS6detail15normal_iteratorINSD_10device_ptrIiEEEEyS9_fNS7_10__identityEEEvT0_PT3_T1_NS0_13GridEvenShareISN_EET2_T4_)
        .other          _ZN3cub18CUB_300001_SM_10006detail6reduce18DeviceReduceKernelINS2_10policy_hubIfyN4cuda3std3__44plusIfEEE10Policy1000EN6thrust24THRUST_300001_SM_1000_NS6detail15normal_iteratorINSD_10device_ptrIiEEEEyS9_fNS7_10__identityEEEvT0_PT3_T1_NS0_13GridEvenShareISN_EET2_T4_,@"STO_CUDA_ENTRY STV_DEFAULT"
_ZN3cub18CUB_300001_SM_10006detail6reduce18DeviceReduceKernelINS2_10policy_hubIfyN4cuda3std3__44plusIfEEE10Policy1000EN6thrust24THRUST_300001_SM_1000_NS6detail15normal_iteratorINSD_10device_ptrIiEEEEyS9_fNS7_10__identityEEEvT0_PT3_T1_NS0_13GridEvenShareISN_EET2_T4_:
.text._ZN3cub18CUB_300001_SM_10006detail6reduce18DeviceReduceKernelINS2_10policy_hubIfyN4cuda3std3__44plusIfEEE10Policy1000EN6thrust24THRUST_300001_SM_1000_NS6detail15normal_iteratorINSD_10device_ptrIiEEEEyS9_fNS7_10__identityEEEvT0_PT3_T1_NS0_13GridEvenShareISN_EET2_T4_:
[----:B------:R-:W-:Y:S08]  /*0000*/  LDC R1, c[0x0][0x37c] ;  /* 0x0000df00ff017b82 */ /* 0x000ff00000000800 */
[----:B------:R-:W0:Y:S01]  /*0010*/  S2UR UR18, SR_CTAID.X ;  /* 0x00000000001279c3 */ /* 0x000e220000002500 */
[----:B------:R-:W1:Y:S01]  /*0020*/  LDCU.64 UR4, c[0x0][0x3b8] ;  /* 0x00007700ff0477ac */ /* 0x000e620008000a00 */
[----:B------:R-:W-:Y:S01]  /*0030*/  BSSY.RECONVERGENT B0, `(.L_x_0) ;  /* 0x0000281000007945 */ /* 0x000fe20003800200 */
[----:B------:R-:W2:Y:S01]  /*0040*/  LDCU UR11, c[0x0][0x3c0] ;  /* 0x00007800ff0b77ac */ /* 0x000ea20008000800 */
[----:B------:R-:W3:Y:S01]  /*0050*/  LDCU.64 UR16, c[0x0][0x358] ;  /* 0x00006b00ff1077ac */ /* 0x000ee20008000a00 */
[----:B-1----:R-:W-:-:S02]  /*0060*/  IMAD.U32 R0, RZ, RZ, UR4 ;  /* 0x00000004ff007e24 */ /* 0x002fc4000f8e00ff */
[----:B------:R-:W-:Y:S01]  /*0070*/  IMAD.U32 R3, RZ, RZ, UR5 ;  /* 0x00000005ff037e24 */ /* 0x000fe2000f8e00ff */
[----:B--2---:R-:W-:Y:S02]  /*0080*/  USHF.L.U32 UR5, UR11, 0xc, URZ ;  /* 0x0000000c0b057899 */ /* 0x004fe400080006ff */
[----:B0-----:R-:W-:Y:S02]  /*0090*/  USHF.L.U32 UR9, UR18, 0xc, URZ ;  /* 0x0000000c12097899 */ /* 0x001fe400080006ff */
[----:B------:R-:W-:-:S04]  /*00a0*/  USHF.R.S32.HI UR4, URZ, 0x1f, UR5 ;  /* 0x0000001fff047899 */ /* 0x000fc80008011405 */
[----:B------:R-:W-:-:S04]  /*00b0*/  IADD3 R22, P1, PT, R0, -UR9, RZ ;  /* 0x8000000900167c10 */ /* 0x000fc8000ff3e0ff */
[----:B------:R-:W-:Y:S02]  /*00c0*/  ISETP.GT.U32.AND P0, PT, R22, 0xfff, PT ;  /* 0x00000fff1600780c */ /* 0x000fe40003f04070 */
[----:B------:R-:W-:-:S04]  /*00d0*/  IADD3.X R20, PT, PT, R3, -0x1, RZ, P1, !PT ;  /* 0xffffffff03147810 */ /* 0x000fc80000ffe4ff */
[----:B------:R-:W-:-:S13]  /*00e0*/  ISETP.GT.U32.AND.EX P0, PT, R20, RZ, PT, P0 ;  /* 0x000000ff1400720c */ /* 0x000fda0003f04100 */
[----:B---3--:R-:W-:Y:S05]  /*00f0*/  @P0 BRA `(.L_x_1) ;  /* 0x0000001000380947 */ /* 0x008fea0003800000 */
[----:B------:R-:W0:Y:S01]  /*0100*/  S2R R5, SR_TID.X ;  /* 0x0000000000057919 */ /* 0x000e220000002100 */
[----:B------:R-:W-:Y:S01]  /*0110*/  VIADD R4, R0, -UR9 ;  /* 0x8000000900047c36 */ /* 0x000fe20008000000 */
[----:B------:R-:W-:Y:S01]  /*0120*/  BSSY.RECONVERGENT B1, `(.L_x_2) ;  /* 0x000000b000017945 */ /* 0x000fe20003800200 */
[----:B------:R-:W-:-:S03]  /*0130*/  IMAD.MOV.U32 R6, RZ, RZ, RZ ;  /* 0x000000ffff067224 */ /* 0x000fc600078e00ff */
[----:B0-----:R-:W-:Y:S01]  /*0140*/  ISETP.GE.AND P0, PT, R5, R4, PT ;  /* 0x000000040500720c */ /* 0x001fe20003f06270 */
[----:B------:R-:W-:-:S12]  /*0150*/  IMAD.MOV.U32 R7, RZ, RZ, R5 ;  /* 0x000000ffff077224 */ /* 0x000fd800078e0005 */
[----:B------:R-:W-:Y:S05]  /*0160*/  @P0 BRA `(.L_x_3) ;  /* 0x0000000000180947 */ /* 0x000fea0003800000 */
[----:B------:R-:W0:Y:S01]  /*0170*/  LDC.64 R2, c[0x0][0x380] ;  /* 0x0000e000ff027b82 */ /* 0x000e220000000a00 */
[----:B------:R-:W-:-:S04]  /*0180*/  VIADD R7, R5, UR9 ;  /* 0x0000000905077c36 */ /* 0x000fc80008000000 */
[----:B0-----:R-:W-:-:S06]  /*0190*/  IMAD.WIDE.U32 R2, R7, 0x4, R2 ;  /* 0x0000000407027825 */ /* 0x001fcc00078e0002 */
[----:B------:R-:W2:Y:S01]  /*01a0*/  LDG.E R2, desc[UR16][R2.64] ;  /* 0x0000001002027981 */ /* 0x000ea2000c1e1900 */
[----:B------:R-:W-:Y:S01]  /*01b0*/  VIADD R7, R5, 0x100 ;  /* 0x0000010005077836 */ /* 0x000fe20000000000 */
[----:B--2---:R-:W-:-:S07]  /*01c0*/  I2FP.F32.S32 R6, R2 ;  /* 0x0000000200067245 */ /* 0x004fce0000201400 */
.L_x_3:
[----:B------:R-:W-:Y:S05]  /*01d0*/  BSYNC.RECONVERGENT B1 ;  /* 0x0000000000017941 */ /* 0x000fea0003800200 */
.L_x_2:
[----:B------:R-:W-:Y:S01]  /*01e0*/  ISETP.GE.AND P0, PT, R7, R4, PT ;  /* 0x000000040700720c */ /* 0x000fe20003f06270 */
[----:B------:R-:W-:-:S12]  /*01f0*/  BSSY.RECONVERGENT B1, `(.L_x_4) ;  /* 0x0000096000017945 */ /* 0x000fd80003800200 */
[----:B------:R-:W-:Y:S05]  /*0200*/  @P0 BRA `(.L_x_5) ;  /* 0x0000000800500947 */ /* 0x000fea0003800000 */
[----:B------:R-:W-:Y:S01]  /*0210*/  LOP3.LUT R3, RZ, R7, RZ, 0x33, !PT ;  /* 0x00000007ff037212 */ /* 0x000fe200078e33ff */
[----:B------:R-:W-:Y:S03]  /*0220*/  BSSY.RECONVERGENT B2, `(.L_x_6) ;  /* 0x0000047000027945 */ /* 0x000fe60003800200 */
[----:B------:R-:W-:-:S04]  /*0230*/  IADD3 R3, PT, PT, R0, -UR9, R3 ;  /* 0x8000000900037c10 */ /* 0x000fc8000fffe003 */
[C---:B------:R-:W-:Y:S02]  /*0240*/  ISETP.GE.U32.AND P1, PT, R3.reuse, 0xf00, PT ;  /* 0x00000f000300780c */ /* 0x040fe40003f26070 */
[----:B------:R-:W-:-:S04]  /*0250*/  LEA.HI R0, R3, 0x1, RZ, 0x18 ;  /* 0x0000000103007811 */ /* 0x000fc800078fc0ff */
[----:B------:R-:W-:-:S04]  /*0260*/  LOP3.LUT R24, R0, 0xf, RZ, 0xc0, !PT ;  /* 0x0000000f00187812 */ /* 0x000fc800078ec0ff */
[----:B------:R-:W-:-:S03]  /*0270*/  ISETP.NE.AND P0, PT, R24, RZ, PT ;  /* 0x000000ff1800720c */ /* 0x000fc60003f05270 */
[----:B------:R-:W-:Y:S10]  /*0280*/  @!P1 BRA `(.L_x_7) ;  /* 0x0000000400009947 */ /* 0x000ff40003800000 */
[----:B------:R-:W0:Y:S01]  /*0290*/  LDCU.64 UR6, c[0x0][0x380] ;  /* 0x00007000ff0677ac */ /* 0x000e220008000a00 */
[----:B------:R-:W-:Y:S01]  /*02a0*/  IMAD.WIDE.U32 R2, R7, 0x4, RZ ;  /* 0x0000000407027825 */ /* 0x000fe200078e00ff */
[----:B------:R-:W-:Y:S01]  /*02b0*/  LOP3.LUT R10, R0, 0x1fffff0, RZ, 0xc0, !PT ;  /* 0x01fffff0000a7812 */ /* 0x000fe200078ec0ff */
[----:B------:R-:W-:-:S04]  /*02c0*/  UIMAD.WIDE.U32 UR4, UR18, 0x4000, URZ ;  /* 0x00004000120478a5 */ /* 0x000fc8000f8e00ff */
[----:B------:R-:W-:Y:S02]  /*02d0*/  IMAD.MOV R10, RZ, RZ, -R10 ;  /* 0x000000ffff0a7224 */ /* 0x000fe400078e0a0a */
[----:B------:R-:W-:Y:S02]  /*02e0*/  LOP3.LUT R2, R2, UR4, RZ, 0xfc, !PT ;  /* 0x0000000402027c12 */ /* 0x000fe4000f8efcff */
[----:B------:R-:W-:Y:S02]  /*02f0*/  LOP3.LUT R3, R3, UR5, RZ, 0xfc, !PT ;  /* 0x0000000503037c12 */ /* 0x000fe4000f8efcff */
[----:B0-----:R-:W-:-:S04]  /*0300*/  IADD3 R2, P1, PT, R2, UR6, RZ ;  /* 0x0000000602027c10 */ /* 0x001fc8000ff3e0ff */
[----:B------:R-:W-:-:S04]  /*0310*/  IADD3 R2, P2, PT, R2, 0x2000, RZ ;  /* 0x0000200002027810 */ /* 0x000fc80007f5e0ff */
[----:B------:R-:W-:-:S09]  /*0320*/  IADD3.X R3, PT, PT, RZ, UR7, R3, P2, P1 ;  /* 0x00000007ff037c10 */ /* 0x000fd200097e2403 */
.L_x_8:
[----:B------:R-:W2:Y:S04]  /*0330*/  LDG.E R22, desc[UR16][R2.64+-0x2000] ;  /* 0xffe0001002167981 */ /* 0x000ea8000c1e1900 */
[----:B------:R-:W3:Y:S04]  /*0340*/  LDG.E R25, desc[UR16][R2.64+-0x1c00] ;  /* 0xffe4001002197981 */ /* 0x000ee8000c1e1900 */
[----:B------:R-:W4:Y:S04]  /*0350*/  LDG.E R26, desc[UR16][R2.64+-0x1800] ;  /* 0xffe80010021a7981 */ /* 0x000f28000c1e1900 */
[----:B------:R-:W5:Y:S04]  /*0360*/  LDG.E R21, desc[UR16][R2.64+-0x1400] ;  /* 0xffec001002157981 */ /* 0x000f68000c1e1900 */
        /* <DEDUP_REMOVED lines=11> */
[----:B------:R0:W5:Y:S01]  /*0420*/  LDG.E R8, desc[UR16][R2.64+0x1c00] ;  /* 0x001c001002087981 */ /* 0x000162000c1e1900 */
[----:B------:R-:W-:-:S02]  /*0430*/  VIADD R10, R10, 0x10 ;  /* 0x000000100a0a7836 */ /* 0x000fc40000000000 */
[----:B------:R-:W-:-:S03]  /*0440*/  VIADD R7, R7, 0x1000 ;  /* 0x0000100007077836 */ /* 0x000fc60000000000 */
[----:B------:R-:W-:Y:S02]  /*0450*/  ISETP.NE.AND P1, PT, R10, RZ, PT ;  /* 0x000000ff0a00720c */ /* 0x000fe40003f25270 */
[----:B0-----:R-:W-:-:S05]  /*0460*/  IADD3 R2, P2, PT, R2, 0x4000, RZ ;  /* 0x0000400002027810 */ /* 0x001fca0007f5e0ff */
[----:B------:R-:W-:Y:S01]  /*0470*/  IMAD.X R3, RZ, RZ, R3, P2 ;  /* 0x000000ffff037224 */ /* 0x000fe200010e0603 */
[----:B--2---:R-:W-:-:S05]  /*0480*/  I2FP.F32.S32 R23, R22 ;  /* 0x0000001600177245 */ /* 0x004fca0000201400 */
[----:B------:R-:W-:Y:S01]  /*0490*/  FADD R23, R23, R6 ;  /* 0x0000000617177221 */ /* 0x000fe20000000000 */
[----:B---3--:R-:W-:Y:S02]  /*04a0*/  I2FP.F32.S32 R6, R25 ;  /* 0x0000001900067245 */ /* 0x008fe40000201400 */
[----:B----4-:R-:W-:-:S03]  /*04b0*/  I2FP.F32.S32 R25, R26 ;  /* 0x0000001a00197245 */ /* 0x010fc60000201400 */
[----:B------:R-:W-:Y:S01]  /*04c0*/  FADD R6, R23, R6 ;  /* 0x0000000617067221 */ /* 0x000fe20000000000 */
[----:B-----5:R-:W-:-:S03]  /*04d0*/  I2FP.F32.S32 R21, R21 ;  /* 0x0000001500157245 */ /* 0x020fc60000201400 */
[----:B------:R-:W-:Y:S01]  /*04e0*/  FADD R6, R6, R25 ;  /* 0x0000001906067221 */ /* 0x000fe20000000000 */
[----:B------:R-:W-:-:S03]  /*04f0*/  I2FP.F32.S32 R23, R20 ;  /* 0x0000001400177245 */ /* 0x000fc60000201400 */
        /* <DEDUP_REMOVED lines=22> */
[----:B------:R-:W-:-:S04]  /*0660*/  FADD R6, R6, R9 ;  /* 0x0000000906067221 */ /* 0x000fc80000000000 */
[----:B------:R-:W-:Y:S01]  /*0670*/  FADD R6, R6, R11 ;  /* 0x0000000b06067221 */ /* 0x000fe20000000000 */
[----:B------:R-:W-:Y:S06]  /*0680*/  @P1 BRA `(.L_x_8) ;  /* 0xfffffffc00281947 */ /* 0x000fec000383ffff */
.L_x_7:
[----:B------:R-:W-:Y:S05]  /*0690*/  BSYNC.RECONVERGENT B2 ;  /* 0x0000000000027941 */ /* 0x000fea0003800200 */
.L_x_6:
[----:B------:R-:W-:Y:S05]  /*06a0*/  @!P0 BRA `(.L_x_5) ;  /* 0x0000000400288947 */ /* 0x000fea0003800000 */
[----:B------:R-:W-:Y:S01]  /*06b0*/  ISETP.GE.U32.AND P0, PT, R24, 0x8, PT ;  /* 0x000000081800780c */ /* 0x000fe20003f06070 */
[----:B------:R-:W-:Y:S01]  /*06c0*/  BSSY.RECONVERGENT B2, `(.L_x_9) ;  /* 0x0000022000027945 */ /* 0x000fe20003800200 */
[----:B------:R-:W-:-:S04]  /*06d0*/  LOP3.LUT R16, R0, 0x7, RZ, 0xc0, !PT ;  /* 0x0000000700107812 */ /* 0x000fc800078ec0ff */
[----:B------:R-:W-:-:S07]  /*06e0*/  ISETP.NE.AND P1, PT, R16, RZ, PT ;  /* 0x000000ff1000720c */ /* 0x000fce0003f25270 */
[----:B------:R-:W-:Y:S06]  /*06f0*/  @!P0 BRA `(.L_x_10) ;  /* 0x0000000000788947 */ /* 0x000fec0003800000 */
[----:B------:R-:W0:Y:S01]  /*0700*/  LDCU.64 UR4, c[0x0][0x380] ;  /* 0x00007000ff0477ac */ /* 0x000e220008000a00 */
[----:B------:R-:W-:-:S04]  /*0710*/  IADD3 R3, P0, PT, R7, UR9, RZ ;  /* 0x0000000907037c10 */ /* 0x000fc8000ff1e0ff */
[----:B------:R-:W-:Y:S02]  /*0720*/  LEA.HI.X.SX32 R8, R7, RZ, 0x1, P0 ;  /* 0x000000ff07087211 */ /* 0x000fe400000f0eff */
[----:B0-----:R-:W-:-:S04]  /*0730*/  LEA R2, P0, R3, UR4, 0x2 ;  /* 0x0000000403027c11 */ /* 0x001fc8000f8010ff */
[----:B------:R-:W-:-:S05]  /*0740*/  LEA.HI.X R3, R3, UR5, R8, 0x2, P0 ;  /* 0x0000000503037c11 */ /* 0x000fca00080f1408 */
[----:B------:R-:W2:Y:S04]  /*0750*/  LDG.E R8, desc[UR16][R2.64] ;  /* 0x0000001002087981 */ /* 0x000ea8000c1e1900 */
[----:B------:R-:W3:Y:S04]  /*0760*/  LDG.E R10, desc[UR16][R2.64+0x400] ;  /* 0x00040010020a7981 */ /* 0x000ee8000c1e1900 */
[----:B------:R-:W4:Y:S04]  /*0770*/  LDG.E R11, desc[UR16][R2.64+0x800] ;  /* 0x00080010020b7981 */ /* 0x000f28000c1e1900 */
[----:B------:R-:W5:Y:S04]  /*0780*/  LDG.E R12, desc[UR16][R2.64+0xc00] ;  /* 0x000c0010020c7981 */ /* 0x000f68000c1e1900 */
[----:B------:R-:W5:Y:S04]  /*0790*/  LDG.E R13, desc[UR16][R2.64+0x1000] ;  /* 0x00100010020d7981 */ /* 0x000f68000c1e1900 */
[----:B------:R-:W5:Y:S04]  /*07a0*/  LDG.E R14, desc[UR16][R2.64+0x1400] ;  /* 0x00140010020e7981 */ /* 0x000f68000c1e1900 */
[----:B------:R-:W5:Y:S04]  /*07b0*/  LDG.E R15, desc[UR16][R2.64+0x1800] ;  /* 0x00180010020f7981 */ /* 0x000f68000c1e1900 */
[----:B------:R-:W5:Y:S01]  /*07c0*/  LDG.E R17, desc[UR16][R2.64+0x1c00] ;  /* 0x001c001002117981 */ /* 0x000f62000c1e1900 */
[----:B------:R-:W-:Y:S01]  /*07d0*/  VIADD R7, R7, 0x800 ;  /* 0x0000080007077836 */ /* 0x000fe20000000000 */
[----:B--2---:R-:W-:-:S02]  /*07e0*/  I2FP.F32.S32 R9, R8 ;  /* 0x0000000800097245 */ /* 0x004fc40000201400 */
[----:B---3--:R-:W-:-:S03]  /*07f0*/  I2FP.F32.S32 R10, R10 ;  /* 0x0000000a000a7245 */ /* 0x008fc60000201400 */
[----:B------:R-:W-:Y:S01]  /*0800*/  FADD R9, R6, R9 ;  /* 0x0000000906097221 */ /* 0x000fe20000000000 */
        /* <DEDUP_REMOVED lines=12> */
[----:B------:R-:W-:-:S07]  /*08d0*/  FADD R6, R6, R17 ;  /* 0x0000001106067221 */ /* 0x000fce0000000000 */
.L_x_10:
[----:B------:R-:W-:Y:S05]  /*08e0*/  BSYNC.RECONVERGENT B2 ;  /* 0x0000000000027941 */ /* 0x000fea0003800200 */
.L_x_9:
        /* <DEDUP_REMOVED lines=22> */
[----:B------:R-:W-:-:S04]  /*0a50*/  FADD R6, R9, R6 ;  /* 0x0000000609067221 */ /* 0x000fc80000000000 */
[----:B------:R-:W-:-:S07]  /*0a60*/  FADD R6, R6, R11 ;  /* 0x0000000b06067221 */ /* 0x000fce0000000000 */
.L_x_12:
[----:B------:R-:W-:Y:S05]  /*0a70*/  BSYNC.RECONVERGENT B2 ;  /* 0x0000000000027941 */ /* 0x000fea0003800200 */
.L_x_11:
[----:B------:R-:W-:Y:S05]  /*0a80*/  @!P1 BRA `(.L_x_5) ;  /* 0x0000000000309947 */ /* 0x000fea0003800000 */
[----:B------:R-:W0:Y:S01]  /*0a90*/  LDC.64 R2, c[0x0][0x380] ;  /* 0x0000e000ff027b82 */ /* 0x000e220000000a00 */
[----:B------:R-:W-:Y:S02]  /*0aa0*/  IMAD.U32 R9, RZ, RZ, UR18 ;  /* 0x00000012ff097e24 */ /* 0x000fe4000f8e00ff */
[----:B------:R-:W-:Y:S02]  /*0ab0*/  IMAD.MOV R0, RZ, RZ, -R0 ;  /* 0x000000ffff007224 */ /* 0x000fe400078e0a00 */
[----:B0-----:R-:W-:-:S07]  /*0ac0*/  IMAD.WIDE.U32 R2, R9, 0x4000, R2 ;  /* 0x0000400009027825 */ /* 0x001fce00078e0002 */
.L_x_13:
[----:B------:R-:W-:-:S06]  /*0ad0*/  IMAD.WIDE R8, R7, 0x4, R2 ;  /* 0x0000000407087825 */ /* 0x000fcc00078e0202 */
[----:B------:R-:W2:Y:S01]  /*0ae0*/  LDG.E R8, desc[UR16][R8.64] ;  /* 0x0000001008087981 */ /* 0x000ea2000c1e1900 */
[----:B------:R-:W-:Y:S02]  /*0af0*/  VIADD R0, R0, 0x1 ;  /* 0x0000000100007836 */ /* 0x000fe40000000000 */
[----:B------:R-:W-:-:S03]  /*0b00*/  VIADD R7, R7, 0x100 ;  /* 0x0000010007077836 */ /* 0x000fc60000000000 */
[----:B------:R-:W-:Y:S02]  /*0b10*/  ISETP.NE.AND P0, PT, R0, RZ, PT ;  /* 0x000000ff0000720c */ /* 0x000fe40003f05270 */
[----:B--2---:R-:W-:-:S05]  /*0b20*/  I2FP.F32.S32 R11, R8 ;  /* 0x00000008000b7245 */ /* 0x004fca0000201400 */
[----:B------:R-:W-:-:S06]  /*0b30*/  FADD R6, R11, R6 ;  /* 0x000000060b067221 */ /* 0x000fcc0000000000 */
[----:B------:R-:W-:Y:S05]  /*0b40*/  @P0 BRA `(.L_x_13) ;  /* 0xfffffffc00e00947 */ /* 0x000fea000383ffff */
.L_x_5:
[----:B------:R-:W-:Y:S05]  /*0b50*/  BSYNC.RECONVERGENT B1 ;  /* 0x0000000000017941 */ /* 0x000fea0003800200 */
.L_x_4:
[----:B------:R-:W-:-:S13]  /*0b60*/  ISETP.GE.AND P0, PT, R4, 0x100, PT ;  /* 0x000001000400780c */ /* 0x000fda0003f06270 */
[----:B------:R-:W-:Y:S05]  /*0b70*/  @!P0 BRA `(.L_x_14) ;  /* 0x0000000000ac8947 */ /* 0x000fea0003800000 */
[----:B------:R-:W0:Y:S01]  /*0b80*/  S2R R8, SR_LANEID ;  /* 0x0000000000087919 */ /* 0x000e220000000000 */
[----:B------:R-:W1:Y:S02]  /*0b90*/  SHFL.DOWN PT, R0, R6, 0x1, 0x1f ;  /* 0x08201f0006007f89 */ /* 0x000e6400000e0000 */
[----:B-1----:R-:W-:Y:S01]  /*0ba0*/  FADD R0, R0, R6 ;  /* 0x0000000600007221 */ /* 0x002fe20000000000 */
[C---:B0-----:R-:W-:Y:S02]  /*0bb0*/  ISETP.GT.AND P0, PT, R8.reuse, 0x1e, PT ;  /* 0x0000001e0800780c */ /* 0x041fe40003f04270 */
[----:B------:R-:W-:Y:S02]  /*0bc0*/  ISETP.NE.AND P1, PT, R8, RZ, PT ;  /* 0x000000ff0800720c */ /* 0x000fe40003f25270 */
[----:B------:R-:W-:Y:S02]  /*0bd0*/  FSEL R0, R6, R0, P0 ;  /* 0x0000000006007208 */ /* 0x000fe40000000000 */
[----:B------:R-:W-:-:S03]  /*0be0*/  ISETP.GT.AND P0, PT, R8, 0x1d, PT ;  /* 0x0000001d0800780c */ /* 0x000fc60003f04270 */
[----:B------:R-:W0:Y:S06]  /*0bf0*/  SHFL.DOWN PT, R3, R0, 0x2, 0x1f ;  /* 0x08401f0000037f89 */ /* 0x000e2c00000e0000 */
[----:B------:R-:W1:Y:S01]  /*0c00*/  @!P1 S2R R7, SR_CgaCtaId ;  /* 0x0000000000079919 */ /* 0x000e620000008800 */
[----:B------:R-:W-:Y:S02]  /*0c10*/  @!P1 MOV R4, 0x400 ;  /* 0x0000040000049802 */ /* 0x000fe40000000f00 */
[----:B------:R-:W-:-:S04]  /*0c20*/  @!P1 SHF.R.U32.HI R2, RZ, 0x3, R5 ;  /* 0x00000003ff029819 */ /* 0x000fc80000011605 */
[----:B------:R-:W-:Y:S01]  /*0c30*/  @!P1 LOP3.LUT R2, R2, 0x7c, RZ, 0xc0, !PT ;  /* 0x0000007c02029812 */ /* 0x000fe200078ec0ff */
[----:B0-----:R-:W-:Y:S01]  /*0c40*/  @!P0 FADD R0, R0, R3 ;  /* 0x0000000300008221 */ /* 0x001fe20000000000 */
[----:B------:R-:W-:-:S04]  /*0c50*/  ISETP.GT.AND P0, PT, R8, 0x1b, PT ;  /* 0x0000001b0800780c */ /* 0x000fc80003f04270 */
[----:B------:R-:W0:Y:S01]  /*0c60*/  SHFL.DOWN PT, R3, R0, 0x4, 0x1f ;  /* 0x08801f0000037f89 */ /* 0x000e2200000e0000 */
[----:B-1----:R-:W-:-:S05]  /*0c70*/  @!P1 LEA R7, R7, R4, 0x18 ;  /* 0x0000000407079211 */ /* 0x002fca00078ec0ff */
[----:B------:R-:W-:-:S03]  /*0c80*/  @!P1 IMAD.IADD R2, R2, 0x1, R7 ;  /* 0x0000000102029824 */ /* 0x000fc600078e0207 */
[----:B0-----:R-:W-:Y:S01]  /*0c90*/  @!P0 FADD R0, R0, R3 ;  /* 0x0000000300008221 */ /* 0x001fe20000000000 */
[----:B------:R-:W-:-:S04]  /*0ca0*/  ISETP.GT.AND P0, PT, R8, 0x17, PT ;  /* 0x000000170800780c */ /* 0x000fc80003f04270 */
[----:B------:R-:W0:Y:S09]  /*0cb0*/  SHFL.DOWN PT, R3, R0, 0x8, 0x1f ;  /* 0x09001f0000037f89 */ /* 0x000e3200000e0000 */
[----:B0-----:R-:W-:Y:S01]  /*0cc0*/  @!P0 FADD R0, R0, R3 ;  /* 0x0000000300008221 */ /* 0x001fe20000000000 */
[----:B------:R-:W-:-:S04]  /*0cd0*/  ISETP.NE.AND P0, PT, R5, RZ, PT ;  /* 0x000000ff0500720c */ /* 0x000fc80003f05270 */
[----:B------:R-:W0:Y:S02]  /*0ce0*/  SHFL.DOWN PT, R3, R0, 0x10, 0x1f ;  /* 0x0a001f0000037f89 */ /* 0x000e2400000e0000 */
[----:B0-----:R-:W-:-:S05]  /*0cf0*/  FADD R3, R0, R3 ;  /* 0x0000000300037221 */ /* 0x001fca0000000000 */
[----:B------:R2:W-:Y:S01]  /*0d00*/  @!P1 STS [R2+0x8], R3 ;  /* 0x0000080302009388 */ /* 0x0005e20000000800 */
[----:B------:R-:W-:Y:S01]  /*0d10*/  BAR.SYNC.DEFER_BLOCKING 0x0 ;  /* 0x0000000000007b1d */ /* 0x000fe20000010000 */
[----:B------:R-:W-:-:S04]  /*0d20*/  ISETP.GT.AND P1, PT, R8, 0xf, PT ;  /* 0x0000000f0800780c */ /* 0x000fc80003f24270 */
[----:B------:R-:W-:Y:S01]  /*0d30*/  FSEL R9, R0, R3, P1 ;  /* 0x0000000300097208 */ /* 0x000fe20000800000 */
[----:B------:R-:W-:Y:S08]  /*0d40*/  @P0 BRA `(.L_x_15) ;  /* 0x0000001800bc0947 */ /* 0x000ff00003800000 */
[----:B------:R-:W0:Y:S01]  /*0d50*/  S2UR UR5, SR_CgaCtaId ;  /* 0x00000000000579c3 */ /* 0x000e220000008800 */
[----:B------:R-:W-:Y:S02]  /*0d60*/  UMOV UR4, 0x400 ;  /* 0x0000040000047882 */ /* 0x000fe40000000000 */
[----:B0-----:R-:W-:-:S09]  /*0d70*/  ULEA UR4, UR5, UR4, 0x18 ;  /* 0x0000000405047291 */ /* 0x001fd2000f8ec0ff */
[----:B------:R-:W0:Y:S04]  /*0d80*/  LDS R0, [UR4+0xc] ;  /* 0x00000c04ff007984 */ /* 0x000e280008000800 */
[----:B------:R-:W1:Y:S04]  /*0d90*/  LDS.128 R4, [UR4+0x10] ;  /* 0x00001004ff047984 */ /* 0x000e680008000c00 */
[----:B--2---:R-:W2:Y:S01]  /*0da0*/  LDS.64 R2, [UR4+0x20] ;  /* 0x00002004ff027984 */ /* 0x004ea20008000a00 */
[----:B0-----:R-:W-:-:S04]  /*0db0*/  FADD R9, R9, R0 ;  /* 0x0000000009097221 */ /* 0x001fc80000000000 */
[----:B-1----:R-:W-:-:S04]  /*0dc0*/  FADD R4, R9, R4 ;  /* 0x0000000409047221 */ /* 0x002fc80000000000 */
[----:B------:R-:W-:-:S04]  /*0dd0*/  FADD R5, R4, R5 ;  /* 0x0000000504057221 */ /* 0x000fc80000000000 */
[----:B------:R-:W-:-:S04]  /*0de0*/  FADD R6, R5, R6 ;  /* 0x0000000605067221 */ /* 0x000fc80000000000 */
[----:B------:R-:W-:-:S04]  /*0df0*/  FADD R7, R6, R7 ;  /* 0x0000000706077221 */ /* 0x000fc80000000000 */
[----:B--2---:R-:W-:-:S04]  /*0e00*/  FADD R2, R7, R2 ;  /* 0x0000000207027221 */ /* 0x004fc80000000000 */
[----:B------:R-:W-:Y:S01]  /*0e10*/  FADD R9, R2, R3 ;  /* 0x0000000302097221 */ /* 0x000fe20000000000 */
[----:B------:R-:W-:Y:S06]  /*0e20*/  BRA `(.L_x_15) ;  /* 0x0000001800847947 */ /* 0x000fec0003800000 */
.L_x_14:
[----:B------:R-:W0:Y:S01]  /*0e30*/  S2R R8, SR_LANEID ;  /* 0x0000000000087919 */ /* 0x000e220000000000 */
[----:B------:R-:W-:-:S04]  /*0e40*/  LOP3.LUT R0, R5, 0x3e0, RZ, 0xc0, !PT ;  /* 0x000003e005007812 */ /* 0x000fc800078ec0ff */
[----:B------:R-:W-:Y:S01]  /*0e50*/  LOP3.LUT R7, RZ, R0, RZ, 0x33, !PT ;  /* 0x00000000ff077212 */ /* 0x000fe200078e33ff */
[----:B------:R-:W-:-:S04]  /*0e60*/  VIADD R3, R0, 0x20 ;  /* 0x0000002000037836 */ /* 0x000fc80000000000 */
[----:B------:R-:W-:Y:S01]  /*0e70*/  IMAD.IADD R7, R4, 0x1, R7 ;  /* 0x0000000104077824 */ /* 0x000fe200078e0207 */
[----:B------:R-:W-:-:S04]  /*0e80*/  ISETP.GT.AND P0, PT, R3, R4, PT ;  /* 0x000000040300720c */ /* 0x000fc80003f04270 */
[----:B------:R-:W-:-:S05]  /*0e90*/  SEL R7, R7, 0x1f, P0 ;  /* 0x0000001f07077807 */ /* 0x000fca0000000000 */
[----:B------:R-:W1:Y:S01]  /*0ea0*/  SHFL.DOWN PT, R0, R6, 0x1, R7 ;  /* 0x0820000006007989 */ /* 0x000e6200000e0007 */
[C---:B0-----:R-:W-:Y:S01]  /*0eb0*/  ISETP.GE.AND P0, PT, R8.reuse, R7, PT ;  /* 0x000000070800720c */ /* 0x041fe20003f06270 */
[C---:B------:R-:W-:Y:S01]  /*0ec0*/  VIADD R2, R8.reuse, 0x2 ;  /* 0x0000000208027836 */ /* 0x040fe20000000000 */
[----:B------:R-:W-:-:S11]  /*0ed0*/  ISETP.NE.AND P1, PT, R8, RZ, PT ;  /* 0x000000ff0800720c */ /* 0x000fd60003f25270 */
[----:B-1----:R-:W-:Y:S01]  /*0ee0*/  @!P0 FADD R6, R0, R6 ;  /* 0x0000000600068221 */ /* 0x002fe20000000000 */
[-C--:B------:R-:W-:Y:S01]  /*0ef0*/  ISETP.GT.AND P0, PT, R2, R7.reuse, PT ;  /* 0x000000070200720c */ /* 0x080fe20003f04270 */
[----:B------:R-:W-:Y:S01]  /*0f00*/  VIADD R2, R8, 0x4 ;  /* 0x0000000408027836 */ /* 0x000fe20000000000 */
[----:B------:R-:W0:Y:S01]  /*0f10*/  @!P1 S2R R10, SR_CgaCtaId ;  /* 0x00000000000a9919 */ /* 0x000e220000008800 */
[----:B------:R-:W-:Y:S01]  /*0f20*/  @!P1 MOV R3, 0x400 ;  /* 0x0000040000039802 */ /* 0x000fe20000000f00 */
[----:B------:R-:W1:Y:S09]  /*0f30*/  SHFL.DOWN PT, R0, R6, 0x2, R7 ;  /* 0x0840000006007989 */ /* 0x000e7200000e0007 */
[----:B-1----:R-:W-:Y:S01]  /*0f40*/  @!P0 FADD R6, R6, R0 ;  /* 0x0000000006068221 */ /* 0x002fe20000000000 */
[----:B------:R-:W-:Y:S01]  /*0f50*/  ISETP.GT.AND P0, PT, R2, R7, PT ;  /* 0x000000070200720c */ /* 0x000fe20003f04270 */
[----:B------:R-:W-:Y:S01]  /*0f60*/  VIADD R2, R8, 0x8 ;  /* 0x0000000808027836 */ /* 0x000fe20000000000 */
[----:B0-----:R-:W-:-:S02]  /*0f70*/  @!P1 LEA R3, R10, R3, 0x18 ;  /* 0x000000030a039211 */ /* 0x001fc400078ec0ff */
[----:B------:R-:W0:Y:S09]  /*0f80*/  SHFL.DOWN PT, R0, R6, 0x4, R7 ;  /* 0x0880000006007989 */ /* 0x000e3200000e0007 */
[----:B0-----:R-:W-:Y:S01]  /*0f90*/  @!P0 FADD R6, R6, R0 ;  /* 0x0000000006068221 */ /* 0x001fe20000000000 */
[----:B------:R-:W-:Y:S01]  /*0fa0*/  ISETP.GT.AND P0, PT, R2, R7, PT ;  /* 0x000000070200720c */ /* 0x000fe20003f04270 */
[----:B------:R-:W-:-:S03]  /*0fb0*/  VIADD R2, R8, 0x10 ;  /* 0x0000001008027836 */ /* 0x000fc60000000000 */
[----:B------:R-:W0:Y:S09]  /*0fc0*/  SHFL.DOWN PT, R0, R6, 0x8, R7 ;  /* 0x0900000006007989 */ /* 0x000e3200000e0007 */
[----:B0-----:R-:W-:Y:S01]  /*0fd0*/  @!P0 FADD R6, R6, R0 ;  /* 0x0000000006068221 */ /* 0x001fe20000000000 */
[----:B------:R-:W-:-:S02]  /*0fe0*/  ISETP.GT.AND P0, PT, R2, R7, PT ;  /* 0x000000070200720c */ /* 0x000fc40003f04270 */
[----:B------:R-:W-:Y:S02]  /*0ff0*/  @!P1 SHF.R.U32.HI R2, RZ, 0x3, R5 ;  /* 0x00000003ff029819 */ /* 0x000fe40000011605 */
[----:B------:R-:W0:Y:S02]  /*1000*/  SHFL.DOWN PT, R0, R6, 0x10, R7 ;  /* 0x0a00000006007989 */ /* 0x000e2400000e0007 */
[----:B------:R-:W-:-:S05]  /*1010*/  @!P1 LOP3.LUT R2, R2, 0x7c, RZ, 0xc0, !PT ;  /* 0x0000007c02029812 */ /* 0x000fca00078ec0ff */
[----:B------:R-:W-:Y:S02]  /*1020*/  @!P1 IMAD.IADD R2, R2, 0x1, R3 ;  /* 0x0000000102029824 */ /* 0x000fe400078e0203 */
[----:B0-----:R-:W-:Y:S01]  /*1030*/  @!P0 FADD R6, R6, R0 ;  /* 0x0000000006068221 */ /* 0x001fe20000000000 */
[----:B------:R-:W-:-:S03]  /*1040*/  ISETP.NE.AND P0, PT, R5, RZ, PT ;  /* 0x000000ff0500720c */ /* 0x000fc60003f05270 */
[----:B------:R-:W-:-:S05]  /*1050*/  IMAD.MOV.U32 R9, RZ, RZ, R6 ;  /* 0x000000ffff097224 */ /* 0x000fca00078e0006 */
[----:B------:R1:W-:Y:S01]  /*1060*/  @!P1 STS [R2+0x8], R9 ;  /* 0x0000080902009388 */ /* 0x0003e20000000800 */
[----:B------:R-:W-:Y:S06]  /*1070*/  BAR.SYNC.DEFER_BLOCKING 0x0 ;  /* 0x0000000000007b1d */ /* 0x000fec0000010000 */
[----:B------:R-:W-:Y:S05]  /*1080*/  @P0 BRA `(.L_x_15) ;  /* 0x0000001400ec0947 */ /* 0x000fea0003800000 */
[----:B------:R-:W0:Y:S01]  /*1090*/  S2UR UR5, SR_CgaCtaId ;  /* 0x00000000000579c3 */ /* 0x000e220000008800 */
[----:B------:R-:W-:Y:S01]  /*10a0*/  UMOV UR4, 0x400 ;  /* 0x0000040000047882 */ /* 0x000fe20000000000 */
[C---:B------:R-:W-:Y:S02]  /*10b0*/  ISETP.GT.AND P2, PT, R4.reuse, 0x20, PT ;  /* 0x000000200400780c */ /* 0x040fe40003f44270 */
[C---:B------:R-:W-:Y:S02]  /*10c0*/  ISETP.GT.AND P4, PT, R4.reuse, 0x40, PT ;  /* 0x000000400400780c */ /* 0x040fe40003f84270 */
[C---:B------:R-:W-:Y:S02]  /*10d0*/  ISETP.GT.AND P3, PT, R4.reuse, 0x60, PT ;  /* 0x000000600400780c */ /* 0x040fe40003f64270 */
[----:B------:R-:W-:Y:S01]  /*10e0*/  ISETP.GT.AND P1, PT, R4, 0x80, PT ;  /* 0x000000800400780c */ /* 0x000fe20003f24270 */
[----:B0-----:R-:W-:-:S09]  /*10f0*/  ULEA UR4, UR5, UR4, 0x18 ;  /* 0x0000000405047291 */ /* 0x001fd2000f8ec0ff */
[----:B------:R-:W0:Y:S04]  /*1100*/  LDS R0, [UR4+0xc] ;  /* 0x00000c04ff007984 */ /* 0x000e280008000800 */
[----:B------:R-:W2:Y:S04]  /*1110*/  LDS.128 R12, [UR4+0x10] ;  /* 0x00001004ff0c7984 */ /* 0x000ea80008000c00 */
[----:B-1----:R-:W1:Y:S01]  /*1120*/  LDS.64 R2, [UR4+0x20] ;  /* 0x00002004ff027984 */ /* 0x002e620008000a00 */
[----:B0-----:R-:W-:Y:S01]  /*1130*/  @P2 FADD R9, R9, R0 ;  /* 0x0000000009092221 */ /* 0x001fe20000000000 */
[----:B------:R-:W-:-:S03]  /*1140*/  ISETP.GT.AND P2, PT, R4, 0xa0, PT ;  /* 0x000000a00400780c */ /* 0x000fc60003f44270 */
[----:B--2---:R-:W-:Y:S01]  /*1150*/  @P4 FADD R9, R9, R12 ;  /* 0x0000000c09094221 */ /* 0x004fe20000000000 */
[----:B------:R-:W-:-:S03]  /*1160*/  ISETP.GT.AND P4, PT, R4, 0xc0, PT ;  /* 0x000000c00400780c */ /* 0x000fc60003f84270 */
[----:B------:R-:W-:Y:S01]  /*1170*/  @P3 FADD R9, R9, R13 ;  /* 0x0000000d09093221 */ /* 0x000fe20000000000 */
[----:B------:R-:W-:-:S03]  /*1180*/  ISETP.GT.AND P3, PT, R4, 0xe0, PT ;  /* 0x000000e00400780c */ /* 0x000fc60003f64270 */
[----:B------:R-:W-:-:S04]  /*1190*/  @P1 FADD R9, R9, R14 ;  /* 0x0000000e09091221 */ /* 0x000fc80000000000 */
[----:B------:R-:W-:-:S04]  /*11a0*/  @P2 FADD R9, R9, R15 ;  /* 0x0000000f09092221 */ /* 0x000fc80000000000 */
[----:B-1----:R-:W-:-:S04]  /*11b0*/  @P4 FADD R9, R9, R2 ;  /* 0x0000000209094221 */ /* 0x002fc80000000000 */
[----:B------:R-:W-:Y:S01]  /*11c0*/  @P3 FADD R9, R9, R3 ;  /* 0x0000000309093221 */ /* 0x000fe20000000000 */
[----:B------:R-:W-:Y:S06]  /*11d0*/  BRA `(.L_x_15) ;  /* 0x0000001400987947 */ /* 0x000fec0003800000 */
.L_x_1:
[----:B------:R-:W0:Y:S01]  /*11e0*/  S2R R2, SR_TID.X ;  /* 0x0000000000027919 */ /* 0x000e220000002100 */
[----:B------:R-:W1:Y:S01]  /*11f0*/  LDC.64 R4, c[0x0][0x380] ;  /* 0x0000e000ff047b82 */ /* 0x000e620000000a00 */
[----:B0-----:R-:W-:-:S04]  /*1200*/  VIADD R7, R2, UR9 ;  /* 0x0000000902077c36 */ /* 0x001fc80008000000 */
[----:B-1----:R-:W-:-:S05]  /*1210*/  IMAD.WIDE.U32 R4, R7, 0x4, R4 ;  /* 0x0000000407047825 */ /* 0x002fca00078e0004 */
        /* <DEDUP_REMOVED lines=15> */
[----:B------:R-:W5:Y:S01]  /*1310*/  LDG.E R15, desc[UR16][R4.64+0x3c00] ;  /* 0x003c0010040f7981 */ /* 0x000f62000c1e1900 */
[----:B------:R-:W-:-:S04]  /*1320*/  ISETP.GE.U32.AND P0, PT, R22, UR5, PT ;  /* 0x0000000516007c0c */ /* 0x000fc8000bf06070 */
[----:B------:R-:W-:Y:S02]  /*1330*/  ISETP.GE.U32.AND.EX P0, PT, R20, UR4, PT, P0 ;  /* 0x0000000414007c0c */ /* 0x000fe4000bf06100 */
[----:B--2---:R-:W-:Y:S02]  /*1340*/  I2FP.F32.S32 R16, R16 ;  /* 0x0000001000107245 */ /* 0x004fe40000201400 */
[----:B---3--:R-:W-:Y:S02]  /*1350*/  I2FP.F32.S32 R17, R17 ;  /* 0x0000001100117245 */ /* 0x008fe40000201400 */
[----:B----4-:R-:W-:-:S03]  /*1360*/  I2FP.F32.S32 R18, R18 ;  /* 0x0000001200127245 */ /* 0x010fc60000201400 */
[----:B------:R-:W-:Y:S01]  /*1370*/  FADD R16, R16, R17 ;  /* 0x0000001110107221 */ /* 0x000fe20000000000 */
[----:B-----5:R-:W-:Y:S02]  /*1380*/  I2FP.F32.S32 R19, R19 ;  /* 0x0000001300137245 */ /* 0x020fe40000201400 */
[----:B------:R-:W-:-:S03]  /*1390*/  I2FP.F32.S32 R21, R21 ;  /* 0x0000001500157245 */ /* 0x000fc60000201400 */
[----:B------:R-:W-:Y:S01]  /*13a0*/  FADD R17, R18, R19 ;  /* 0x0000001312117221 */ /* 0x000fe20000000000 */
[----:B------:R-:W-:-:S03]  /*13b0*/  I2FP.F32.S32 R24, R23 ;  /* 0x0000001700187245 */ /* 0x000fc60000201400 */
[----:B------:R-:W-:Y:S01]  /*13c0*/  FADD R16, R16, R17 ;  /* 0x0000001110107221 */ /* 0x000fe20000000000 */
[----:B------:R-:W-:Y:S01]  /*13d0*/  I2FP.F32.S32 R6, R6 ;  /* 0x0000000600067245 */ /* 0x000fe20000201400 */
[----:B------:R-:W-:Y:S01]  /*13e0*/  FADD R18, R21, R24 ;  /* 0x0000001815127221 */ /* 0x000fe20000000000 */
[----:B------:R-:W-:Y:S02]  /*13f0*/  I2FP.F32.S32 R7, R7 ;  /* 0x0000000700077245 */ /* 0x000fe40000201400 */
[----:B------:R-:W-:-:S03]  /*1400*/  I2FP.F32.S32 R8, R8 ;  /* 0x0000000800087245 */ /* 0x000fc60000201400 */
[----:B------:R-:W-:Y:S01]  /*1410*/  FADD R7, R6, R7 ;  /* 0x0000000706077221 */ /* 0x000fe20000000000 */
[----:B------:R-:W-:-:S03]  /*1420*/  I2FP.F32.S32 R9, R9 ;  /* 0x0000000900097245 */ /* 0x000fc60000201400 */
[----:B------:R-:W-:Y:S01]  /*1430*/  FADD R7, R18, R7 ;  /* 0x0000000712077221 */ /* 0x000fe20000000000 */
[----:B------:R-:W-:Y:S01]  /*1440*/  I2FP.F32.S32 R10, R10 ;  /* 0x0000000a000a7245 */ /* 0x000fe20000201400 */
[----:B------:R-:W-:Y:S02]  /*1450*/  FADD R8, R8, R9 ;  /* 0x0000000908087221 */ /* 0x000fe40000000000 */
[----:B------:R-:W-:Y:S01]  /*1460*/  FADD R7, R16, R7 ;  /* 0x0000000710077221 */ /* 0x000fe20000000000 */
[----:B------:R-:W-:Y:S02]  /*1470*/  I2FP.F32.S32 R11, R11 ;  /* 0x0000000b000b7245 */ /* 0x000fe40000201400 */
[----:B------:R-:W-:-:S03]  /*1480*/  I2FP.F32.S32 R12, R12 ;  /* 0x0000000c000c7245 */ /* 0x000fc60000201400 */
[----:B------:R-:W-:Y:S01]  /*1490*/  FADD R11, R10, R11 ;  /* 0x0000000b0a0b7221 */ /* 0x000fe20000000000 */
[----:B------:R-:W-:-:S03]  /*14a0*/  I2FP.F32.S32 R13, R13 ;  /* 0x0000000d000d7245 */ /* 0x000fc60000201400 */
[----:B------:R-:W-:Y:S01]  /*14b0*/  FADD R8, R8, R11 ;  /* 0x0000000b08087221 */ /* 0x000fe20000000000 */
[----:B------:R-:W-:Y:S01]  /*14c0*/  I2FP.F32.S32 R14, R14 ;  /* 0x0000000e000e7245 */ /* 0x000fe20000201400 */
[----:B------:R-:W-:Y:S01]  /*14d0*/  FADD R12, R12, R13 ;  /* 0x0000000d0c0c7221 */ /* 0x000fe20000000000 */
[----:B------:R-:W-:-:S05]  /*14e0*/  I2FP.F32.S32 R15, R15 ;  /* 0x0000000f000f7245 */ /* 0x000fca0000201400 */
[----:B------:R-:W-:-:S04]  /*14f0*/  FADD R15, R14, R15 ;  /* 0x0000000f0e0f7221 */ /* 0x000fc80000000000 */
[----:B------:R-:W-:-:S04]  /*1500*/  FADD R15, R12, R15 ;  /* 0x0000000f0c0f7221 */ /* 0x000fc80000000000 */
[----:B------:R-:W-:-:S04]  /*1510*/  FADD R8, R8, R15 ;  /* 0x0000000f08087221 */ /* 0x000fc80000000000 */
[----:B------:R-:W-:Y:S01]  /*1520*/  FADD R7, R7, R8 ;  /* 0x0000000807077221 */ /* 0x000fe20000000000 */
[----:B------:R-:W-:Y:S06]  /*1530*/  @!P0 BRA `(.L_x_16) ;  /* 0x0000001000188947 */ /* 0x000fec0003800000 */
[----:B------:R-:W-:Y:S01]  /*1540*/  UIADD3 UR7, UP0, UPT, UR5, UR9, URZ ;  /* 0x0000000905077290 */ /* 0x000fe2000ff1e0ff */
[----:B------:R-:W-:Y:S01]  /*1550*/  IADD3 R24, P2, PT, R0, -0x1000, RZ ;  /* 0xfffff00000187810 */ /* 0x000fe20007f5e0ff */
[----:B------:R-:W0:Y:S01]  /*1560*/  LDCU.64 UR12, c[0x0][0x380] ;  /* 0x00007000ff0c77ac */ /* 0x000e220008000a00 */
[----:B------:R-:W-:Y:S02]  /*1570*/  LOP3.LUT R5, RZ, R2, RZ, 0x33, !PT ;  /* 0x00000002ff057212 */ /* 0x000fe400078e33ff */
[----:B------:R-:W-:Y:S01]  /*1580*/  IADD3.X R10, PT, PT, R3, -0x1, RZ, P2, !PT ;  /* 0xffffffff030a7810 */ /* 0x000fe200017fe4ff */
[----:B------:R-:W-:Y:S01]  /*1590*/  UIADD3.X UR8, UPT, UPT, URZ, UR4, URZ, UP0, !UPT ;  /* 0x00000004ff087290 */ /* 0x000fe200087fe4ff */
[----:B------:R-:W-:Y:S01]  /*15a0*/  ISETP.LT.U32.AND P0, PT, R24, UR7, PT ;  /* 0x0000000718007c0c */ /* 0x000fe2000bf01070 */
[----:B------:R-:W-:Y:S01]  /*15b0*/  UMOV UR6, UR5 ;  /* 0x0000000500067c82 */ /* 0x000fe20008000000 */
[----:B------:R-:W-:Y:S01]  /*15c0*/  IADD3 R9, P1, PT, R2, UR7, RZ ;  /* 0x0000000702097c10 */ /* 0x000fe2000ff3e0ff */
[----:B------:R-:W-:Y:S01]  /*15d0*/  UMOV UR4, URZ ;  /* 0x000000ff00047c82 */ /* 0x000fe20008000000 */
[----:B------:R-:W-:Y:S01]  /*15e0*/  IADD3 R5, PT, PT, R0, -UR5, R5 ;  /* 0x8000000500057c10 */ /* 0x000fe2000fffe005 */
[----:B------:R-:W-:Y:S01]  /*15f0*/  IMAD.U32 R11, RZ, RZ, UR8 ;  /* 0x00000008ff0b7e24 */ /* 0x000fe2000f8e00ff */
[----:B------:R-:W-:Y:S01]  /*1600*/  UMOV UR10, UR8 ;  /* 0x00000008000a7c82 */ /* 0x000fe20008000000 */
[----:B------:R-:W-:-:S02]  /*1610*/  IMAD.X R2, RZ, RZ, UR8, P1 ;  /* 0x00000008ff027e24 */ /* 0x000fc400088e06ff */
[----:B------:R-:W-:Y:S01]  /*1620*/  VIADD R6, R5, -UR9 ;  /* 0x8000000905067c36 */ /* 0x000fe20008000000 */
[----:B------:R-:W-:Y:S01]  /*1630*/  ISETP.GT.U32.AND.EX P0, PT, R11, R10, PT, P0 ;  /* 0x0000000a0b00720c */ /* 0x000fe20003f04100 */
[----:B------:R-:W-:Y:S01]  /*1640*/  UMOV UR9, UR7 ;  /* 0x0000000700097c82 */ /* 0x000fe20008000000 */
[----:B0-----:R-:W-:-:S04]  /*1650*/  LEA R8, P2, R9, UR12, 0x2 ;  /* 0x0000000c09087c11 */ /* 0x001fc8000f8410ff */
[----:B------:R-:W-:Y:S02]  /*1660*/  IADD3 R8, P1, PT, R8, 0x2000, RZ ;  /* 0x0000200008087810 */ /* 0x000fe40007f3e0ff */
[----:B------:R-:W-:-:S05]  /*1670*/  LEA.HI.X R9, R9, UR13, R2, 0x2, P2 ;  /* 0x0000000d09097c11 */ /* 0x000fca00090f1402 */
[----:B------:R-:W-:Y:S01]  /*1680*/  IMAD.X R9, RZ, RZ, R9, P1 ;  /* 0x000000ffff097224 */ /* 0x000fe200008e0609 */
[----:B------:R-:W-:Y:S06]  /*1690*/  @P0 BRA `(.L_x_17) ;  /* 0x0000000400400947 */ /* 0x000fec0003800000 */
[----:B------:R-:W0:Y:S01]  /*16a0*/  LDC.64 R2, c[0x0][0x3b8] ;  /* 0x0000ee00ff027b82 */ /* 0x000e220000000a00 */
[----:B------:R-:W1:Y:S01]  /*16b0*/  LDCU UR11, c[0x0][0x3c0] ;  /* 0x00007800ff0b77ac */ /* 0x000e620008000800 */
[----:B------:R-:W2:Y:S01]  /*16c0*/  LDCU.64 UR12, c[0x0][0x380] ;  /* 0x00007000ff0c77ac */ /* 0x000ea20008000a00 */
[----:B------:R-:W-:Y:S01]  /*16d0*/  NOP ;  /* 0x0000000000007918 */ /* 0x000fe20000000000 */
.L_x_18:
[----:B------:R-:W3:Y:S02]  /*16e0*/  S2R R0, SR_TID.X ;  /* 0x0000000000007919 */ /* 0x000ee40000002100 */
[----:B---3--:R-:W-:-:S05]  /*16f0*/  IADD3 R0, P0, PT, R0, UR7, RZ ;  /* 0x0000000700007c10 */ /* 0x008fca000ff1e0ff */
[----:B------:R-:W-:Y:S01]  /*1700*/  IMAD.X R5, RZ, RZ, UR8, P0 ;  /* 0x00000008ff057e24 */ /* 0x000fe200080e06ff */
[----:B--2---:R-:W-:-:S04]  /*1710*/  LEA R4, P0, R0, UR12, 0x2 ;  /* 0x0000000c00047c11 */ /* 0x004fc8000f8010ff */
        /* <DEDUP_REMOVED lines=17> */
[----:B-1----:R-:W-:-:S04]  /*1830*/  USHF.L.U32 UR14, UR11, 0xc, URZ ;  /* 0x0000000c0b0e7899 */ /* 0x002fc800080006ff */
[----:B------:R-:W-:Y:S02]  /*1840*/  USHF.R.S32.HI UR15, URZ, 0x1f, UR14 ;  /* 0x0000001fff0f7899 */ /* 0x000fe4000801140e */
[----:B------:R-:W-:-:S04]  /*1850*/  UIADD3 UR5, UP0, UPT, UR14, UR9, URZ ;  /* 0x000000090e057290 */ /* 0x000fc8000ff1e0ff */
[----:B------:R-:W-:Y:S01]  /*1860*/  UIADD3.X UR6, UPT, UPT, UR15, UR10, URZ, UP0, !UPT ;  /* 0x0000000a0f067290 */ /* 0x000fe200087fe4ff */
[----:B--2---:R-:W-:Y:S02]  /*1870*/  I2FP.F32.S32 R0, R0 ;  /* 0x0000000000007245 */ /* 0x004fe40000201400 */
[----:B---3--:R-:W-:-:S03]  /*1880*/  I2FP.F32.S32 R25, R25 ;  /* 0x0000001900197245 */ /* 0x008fc60000201400 */
[----:B------:R-:W-:Y:S01]  /*1890*/  FADD R7, R0, R7 ;  /* 0x0000000700077221 */ /* 0x000fe20000000000 */
[----:B0-----:R-:W-:Y:S01]  /*18a0*/  IMAD.MOV.U32 R0, RZ, RZ, R2 ;  /* 0x000000ffff007224 */ /* 0x001fe200078e0002 */
[----:B----4-:R-:W-:Y:S02]  /*18b0*/  I2FP.F32.S32 R26, R26 ;  /* 0x0000001a001a7245 */ /* 0x010fe40000201400 */
[----:B-----5:R-:W-:-:S03]  /*18c0*/  I2FP.F32.S32 R20, R20 ;  /* 0x0000001400147245 */ /* 0x020fc60000201400 */
[----:B------:R-:W-:Y:S01]  /*18d0*/  FADD R26, R25, R26 ;  /* 0x0000001a191a7221 */ /* 0x000fe20000000000 */
[----:B------:R-:W-:Y:S02]  /*18e0*/  IADD3 R25, P1, PT, R0, -UR7, RZ ;  /* 0x8000000700197c10 */ /* 0x000fe4000ff3e0ff */
[----:B------:R-:W-:Y:S01]  /*18f0*/  I2FP.F32.S32 R5, R21 ;  /* 0x0000001500057245 */ /* 0x000fe20000201400 */
[----:B------:R-:W-:Y:S01]  /*1900*/  FADD R4, R7, R26 ;  /* 0x0000001a07047221 */ /* 0x000fe20000000000 */
[----:B------:R-:W-:Y:S02]  /*1910*/  ISETP.GE.U32.AND P0, PT, R25, UR14, PT ;  /* 0x0000000e19007c0c */ /* 0x000fe4000bf06070 */
[----:B------:R-:W-:Y:S01]  /*1920*/  I2FP.F32.S32 R22, R22 ;  /* 0x0000001600167245 */ /* 0x000fe20000201400 */
[----:B------:R-:W-:Y:S01]  /*1930*/  FADD R5, R20, R5 ;  /* 0x0000000514057221 */ /* 0x000fe20000000000 */
[----:B------:R-:W-:Y:S02]  /*1940*/  IADD3.X R7, PT, PT, R3, ~UR8, RZ, P1, !PT ;  /* 0x8000000803077c10 */ /* 0x000fe40008ffe4ff */
[----:B------:R-:W-:-:S02]  /*1950*/  I2FP.F32.S32 R23, R23 ;  /* 0x0000001700177245 */ /* 0x000fc40000201400 */
[----:B------:R-:W-:Y:S02]  /*1960*/  ISETP.GE.U32.AND.EX P0, PT, R7, UR15, PT, P0 ;  /* 0x0000000f07007c0c */ /* 0x000fe4000bf06100 */
[----:B------:R-:W-:Y:S01]  /*1970*/  I2FP.F32.S32 R11, R11 ;  /* 0x0000000b000b7245 */ /* 0x000fe20000201400 */
        /* <DEDUP_REMOVED lines=15> */
[----:B------:R-:W-:-:S04]  /*1a70*/  FADD R18, R17, R18 ;  /* 0x0000001211127221 */ /* 0x000fc80000000000 */
[----:B------:R-:W-:-:S04]  /*1a80*/  FADD R18, R15, R18 ;  /* 0x000000120f127221 */ /* 0x000fc80000000000 */
[----:B------:R-:W-:-:S04]  /*1a90*/  FADD R11, R11, R18 ;  /* 0x000000120b0b7221 */ /* 0x000fc80000000000 */
[----:B------:R-:W-:-:S04]  /*1aa0*/  FADD R4, R4, R11 ;  /* 0x0000000b04047221 */ /* 0x000fc80000000000 */
[----:B------:R-:W-:Y:S01]  /*1ab0*/  FADD R7, R19, R4 ;  /* 0x0000000413077221 */ /* 0x000fe20000000000 */
[----:B------:R-:W-:Y:S06]  /*1ac0*/  @!P0 BRA `(.L_x_16) ;  /* 0x0000000800b48947 */ /* 0x000fec0003800000 */
[----:B------:R-:W-:Y:S02]  /*1ad0*/  UIADD3 UR7, UP0, UPT, UR14, UR7, URZ ;  /* 0x000000070e077290 */ /* 0x000fe4000ff1e0ff */
[----:B------:R-:W-:Y:S01]  /*1ae0*/  IMAD.U32 R5, RZ, RZ, UR14 ;  /* 0x0000000eff057e24 */ /* 0x000fe2000f8e00ff */
[----:B------:R-:W-:Y:S01]  /*1af0*/  UIADD3 UR4, UPT, UPT, UR4, 0x1, URZ ;  /* 0x0000000104047890 */ /* 0x000fe2000fffe0ff */
[----:B------:R-:W-:Y:S01]  /*1b00*/  VIADD R6, R6, -UR14 ;  /* 0x8000000e06067c36 */ /* 0x000fe20008000000 */
[----:B------:R-:W-:Y:S01]  /*1b10*/  UIADD3.X UR8, UPT, UPT, UR15, UR8, URZ, UP0, !UPT ;  /* 0x000000080f087290 */ /* 0x000fe200087fe4ff */
[----:B------:R-:W-:Y:S01]  /*1b20*/  IMAD.WIDE R8, R5, 0x4, R8 ;  /* 0x0000000405087825 */ /* 0x000fe200078e0208 */
[----:B------:R-:W-:Y:S01]  /*1b30*/  ISETP.LT.U32.AND P0, PT, R24, UR7, PT ;  /* 0x0000000718007c0c */ /* 0x000fe2000bf01070 */
[----:B------:R-:W-:Y:S01]  /*1b40*/  UMOV UR9, UR5 ;  /* 0x0000000500097c82 */ /* 0x000fe20008000000 */
[----:B------:R-:W-:Y:S02]  /*1b50*/  UMOV UR10, UR6 ;  /* 0x00000006000a7c82 */ /* 0x000fe40008000000 */
[----:B------:R-:W-:-:S05]  /*1b60*/  IMAD.U32 R11, RZ, RZ, UR8 ;  /* 0x00000008ff0b7e24 */ /* 0x000fca000f8e00ff */
[----:B------:R-:W-:-:S13]  /*1b70*/  ISETP.GT.U32.AND.EX P0, PT, R11, R10, PT, P0 ;  /* 0x0000000a0b00720c */ /* 0x000fda0003f04100 */
[----:B------:R-:W-:Y:S05]  /*1b80*/  @!P0 BRA `(.L_x_18) ;  /* 0xfffffff800d48947 */ /* 0x000fea000383ffff */
[----:B------:R-:W-:-:S05]  /*1b90*/  UMOV UR6, UR14 ;  /* 0x0000000e00067c82 */ /* 0x000fca0008000000 */
.L_x_17:
[----:B------:R-:W0:Y:S01]  /*1ba0*/  S2R R5, SR_TID.X ;  /* 0x0000000000057919 */ /* 0x000e220000002100 */
[C---:B------:R-:W-:Y:S01]  /*1bb0*/  VIADD R2, R0.reuse, -UR7 ;  /* 0x8000000700027c36 */ /* 0x040fe20008000000 */
[----:B------:R-:W-:Y:S01]  /*1bc0*/  ISETP.LE.U32.AND P1, PT, R0, UR7, PT ;  /* 0x0000000700007c0c */ /* 0x000fe2000bf23070 */
[----:B------:R-:W-:Y:S01]  /*1bd0*/  IMAD.U32 R4, RZ, RZ, UR8 ;  /* 0x00000008ff047e24 */ /* 0x000fe2000f8e00ff */
[----:B------:R-:W-:Y:S02]  /*1be0*/  BSSY.RECONVERGENT B1, `(.L_x_16) ;  /* 0x000009b000017945 */ /* 0x000fe40003800200 */
[----:B0-----:R-:W-:-:S04]  /*1bf0*/  ISETP.GE.AND P0, PT, R5, R2, PT ;  /* 0x000000020500720c */ /* 0x001fc80003f06270 */
[----:B------:R-:W-:-:S13]  /*1c00*/  ISETP.GE.U32.OR.EX P0, PT, R4, R3, P0, P1 ;  /* 0x000000030400720c */ /* 0x000fda0000706510 */
[----:B------:R-:W-:Y:S05]  /*1c10*/  @P0 BRA `(.L_x_19) ;  /* 0x00000008005c0947 */ /* 0x000fea0003800000 */
[----:B------:R-:W-:Y:S01]  /*1c20*/  USHF.L.U32 UR5, UR18, 0xc, URZ ;  /* 0x0000000c12057899 */ /* 0x000fe200080006ff */
[----:B------:R-:W-:Y:S01]  /*1c30*/  LOP3.LUT R3, RZ, R5, RZ, 0x33, !PT ;  /* 0x00000005ff037212 */ /* 0x000fe200078e33ff */
[----:B------:R-:W-:Y:S01]  /*1c40*/  UIMAD UR14, UR4, UR11, URZ ;  /* 0x0000000b040e72a4 */ /* 0x000fe2000f8e02ff */
[----:B------:R-:W-:Y:S01]  /*1c50*/  BSSY.RECONVERGENT B2, `(.L_x_20) ;  /* 0x0000045000027945 */ /* 0x000fe20003800200 */
[----:B------:R-:W-:-:S04]  /*1c60*/  UIADD3 UR5, UPT, UPT, UR5, UR6, URZ ;  /* 0x0000000605057290 */ /* 0x000fc8000fffe0ff */
[----:B------:R-:W-:Y:S02]  /*1c70*/  IMAD.U32 R11, RZ, RZ, UR14 ;  /* 0x0000000eff0b7e24 */ /* 0x000fe4000f8e00ff */
[----:B------:R-:W-:-:S05]  /*1c80*/  IADD3 R0, PT, PT, R0, -UR5, R3 ;  /* 0x8000000500007c10 */ /* 0x000fca000fffe003 */
[----:B------:R-:W-:-:S05]  /*1c90*/  IMAD R0, R11, -0x1000, R0 ;  /* 0xfffff0000b007824 */ /* 0x000fca00078e0200 */
[C---:B------:R-:W-:Y:S02]  /*1ca0*/  ISETP.GE.U32.AND P0, PT, R0.reuse, 0xf00, PT ;  /* 0x00000f000000780c */ /* 0x040fe40003f06070 */
[----:B------:R-:W-:Y:S01]  /*1cb0*/  LEA.HI R21, R0, 0x1, RZ, 0x18 ;  /* 0x0000000100157811 */ /* 0x000fe200078fc0ff */
[----:B------:R-:W-:-:S03]  /*1cc0*/  IMAD.MOV.U32 R0, RZ, RZ, R5 ;  /* 0x000000ffff007224 */ /* 0x000fc600078e0005 */
[----:B------:R-:W-:-:S04]  /*1cd0*/  LOP3.LUT R23, R21, 0xf, RZ, 0xc0, !PT ;  /* 0x0000000f15177812 */ /* 0x000fc800078ec0ff */
[----:B------:R-:W-:-:S03]  /*1ce0*/  ISETP.NE.AND P1, PT, R23, RZ, PT ;  /* 0x000000ff1700720c */ /* 0x000fc60003f25270 */
[----:B------:R-:W-:Y:S10]  /*1cf0*/  @!P0 BRA `(.L_x_21) ;  /* 0x0000000000e88947 */ /* 0x000ff40003800000 */
[----:B------:R-:W-:-:S04]  /*1d00*/  LEA.HI R0, R6, 0x1, RZ, 0x18 ;  /* 0x0000000106007811 */ /* 0x000fc800078fc0ff */
[----:B------:R-:W-:Y:S01]  /*1d10*/  LOP3.LUT R2, R0, 0x1fffff0, RZ, 0xc0, !PT ;  /* 0x01fffff000027812 */ /* 0x000fe200078ec0ff */
[----:B------:R-:W-:-:S04]  /*1d20*/  IMAD.MOV.U32 R0, RZ, RZ, R5 ;  /* 0x000000ffff007224 */ /* 0x000fc800078e0005 */
[----:B------:R-:W-:-:S07]  /*1d30*/  IMAD.MOV R2, RZ, RZ, -R2 ;  /* 0x000000ffff027224 */ /* 0x000fce00078e0a02 */
.L_x_22:
        /* <DEDUP_REMOVED lines=21> */
[----:B--2---:R-:W-:Y:S02]  /*1e90*/  I2FP.F32.S32 R20, R19 ;  /* 0x0000001300147245 */ /* 0x004fe40000201400 */
        /* <DEDUP_REMOVED lines=32> */
.L_x_21:
[----:B------:R-:W-:Y:S05]  /*20a0*/  BSYNC.RECONVERGENT B2 ;  /* 0x0000000000027941 */ /* 0x000fea0003800200 */
.L_x_20:
[----:B------:R-:W-:Y:S05]  /*20b0*/  @!P1 BRA `(.L_x_19) ;  /* 0x0000000400349947 */ /* 0x000fea0003800000 */
[----:B------:R-:W-:Y:S01]  /*20c0*/  ISETP.GE.U32.AND P0, PT, R23, 0x8, PT ;  /* 0x000000081700780c */ /* 0x000fe20003f06070 */
[----:B------:R-:W-:Y:S01]  /*20d0*/  BSSY.RECONVERGENT B2, `(.L_x_23) ;  /* 0x0000021000027945 */ /* 0x000fe20003800200 */
[----:B------:R-:W-:-:S04]  /*20e0*/  LOP3.LUT R13, R21, 0x7, RZ, 0xc0, !PT ;  /* 0x00000007150d7812 */ /* 0x000fc800078ec0ff */
[----:B------:R-:W-:-:S07]  /*20f0*/  ISETP.NE.AND P1, PT, R13, RZ, PT ;  /* 0x000000ff0d00720c */ /* 0x000fce0003f25270 */
[----:B------:R-:W-:Y:S06]  /*2100*/  @!P0 BRA `(.L_x_24) ;  /* 0x0000000000748947 */ /* 0x000fec0003800000 */
[----:B------:R-:W-:-:S05]  /*2110*/  IADD3 R3, P0, PT, R0, UR7, RZ ;  /* 0x0000000700037c10 */ /* 0x000fca000ff1e0ff */
[----:B------:R-:W-:Y:S01]  /*2120*/  IMAD.X R4, RZ, RZ, UR8, P0 ;  /* 0x00000008ff047e24 */ /* 0x000fe200080e06ff */
[----:B------:R-:W-:-:S04]  /*2130*/  LEA R2, P0, R3, UR12, 0x2 ;  /* 0x0000000c03027c11 */ /* 0x000fc8000f8010ff */
        /* <DEDUP_REMOVED lines=8> */
[----:B------:R0:W5:Y:S01]  /*21c0*/  LDG.E R14, desc[UR16][R2.64+0x1c00] ;  /* 0x001c0010020e7981 */ /* 0x000162000c1e1900 */
        /* <DEDUP_REMOVED lines=12> */
[----:B0-----:R-:W-:-:S03]  /*2290*/  I2FP.F32.S32 R3, R12 ;  /* 0x0000000c00037245 */ /* 0x001fc60000201400 */
[----:B------:R-:W-:Y:S01]  /*22a0*/  FADD R4, R4, R11 ;  /* 0x0000000b04047221 */ /* 0x000fe20000000000 */
[----:B------:R-:W-:-:S03]  /*22b0*/  I2FP.F32.S32 R14, R14 ;  /* 0x0000000e000e7245 */ /* 0x000fc60000201400 */
[----:B------:R-:W-:-:S04]  /*22c0*/  FADD R3, R4, R3 ;  /* 0x0000000304037221 */ /* 0x000fc80000000000 */
[----:B------:R-:W-:-:S07]  /*22d0*/  FADD R7, R3, R14 ;  /* 0x0000000e03077221 */ /* 0x000fce0000000000 */
.L_x_24:
[----:B------:R-:W-:Y:S05]  /*22e0*/  BSYNC.RECONVERGENT B2 ;  /* 0x0000000000027941 */ /* 0x000fea0003800200 */
.L_x_23:
[----:B------:R-:W-:Y:S05]  /*22f0*/  @!P1 BRA `(.L_x_19) ;  /* 0x0000000000a49947 */ /* 0x000fea0003800000 */
[----:B------:R-:W-:Y:S01]  /*2300*/  ISETP.GE.U32.AND P0, PT, R13, 0x4, PT ;  /* 0x000000040d00780c */ /* 0x000fe20003f06070 */
[----:B------:R-:W-:Y:S01]  /*2310*/  BSSY.RECONVERGENT B2, `(.L_x_25) ;  /* 0x0000014000027945 */ /* 0x000fe20003800200 */
[----:B------:R-:W-:-:S11]  /*2320*/  LOP3.LUT P1, RZ, R21, 0x3, RZ, 0xc0, !PT ;  /* 0x0000000315ff7812 */ /* 0x000fd6000782c0ff */
[----:B------:R-:W-:Y:S05]  /*2330*/  @!P0 BRA `(.L_x_26) ;  /* 0x0000000000448947 */ /* 0x000fea0003800000 */
[----:B------:R-:W-:-:S05]  /*2340*/  IADD3 R3, P0, PT, R0, UR7, RZ ;  /* 0x0000000700037c10 */ /* 0x000fca000ff1e0ff */
[----:B------:R-:W-:Y:S01]  /*2350*/  IMAD.X R4, RZ, RZ, UR8, P0 ;  /* 0x00000008ff047e24 */ /* 0x000fe200080e06ff */
[----:B------:R-:W-:-:S04]  /*2360*/  LEA R2, P0, R3, UR12, 0x2 ;  /* 0x0000000c03027c11 */ /* 0x000fc8000f8010ff */
        /* <DEDUP_REMOVED lines=14> */
.L_x_26:
[----:B------:R-:W-:Y:S05]  /*2450*/  BSYNC.RECONVERGENT B2 ;  /* 0x0000000000027941 */ /* 0x000fea0003800200 */
.L_x_25:
[----:B------:R-:W-:Y:S05]  /*2460*/  @!P1 BRA `(.L_x_19) ;  /* 0x0000000000489947 */ /* 0x000fea0003800000 */
[----:B------:R-:W-:Y:S02]  /*2470*/  LOP3.LUT R6, R6, 0xffff, RZ, 0xc0, !PT ;  /* 0x0000ffff06067812 */ /* 0x000fe400078ec0ff */
[----:B------:R-:W-:Y:S02]  /*2480*/  IADD3 R2, P0, PT, R0, UR9, RZ ;  /* 0x0000000900027c10 */ /* 0x000fe4000ff1e0ff */
[----:B------:R-:W-:Y:S02]  /*2490*/  LEA.HI R0, R6, 0x1, RZ, 0x18 ;  /* 0x0000000106007811 */ /* 0x000fe400078fc0ff */
[----:B------:R-:W-:Y:S01]  /*24a0*/  LEA R5, P1, R2, UR12, 0x2 ;  /* 0x0000000c02057c11 */ /* 0x000fe2000f8210ff */
[----:B------:R-:W-:Y:S01]  /*24b0*/  IMAD.X R3, RZ, RZ, UR10, P0 ;  /* 0x0000000aff037e24 */ /* 0x000fe200080e06ff */
[----:B------:R-:W-:-:S04]  /*24c0*/  LOP3.LUT R0, R0, 0x3, RZ, 0xc0, !PT ;  /* 0x0000000300007812 */ /* 0x000fc800078ec0ff */
[----:B------:R-:W-:Y:S01]  /*24d0*/  LEA.HI.X R6, R2, UR13, R3, 0x2, P1 ;  /* 0x0000000d02067c11 */ /* 0x000fe200088f1403 */
[----:B------:R-:W-:-:S07]  /*24e0*/  IMAD.MOV R0, RZ, RZ, -R0 ;  /* 0x000000ffff007224 */ /* 0x000fce00078e0a00 */
.L_x_27:
[----:B------:R-:W-:Y:S02]  /*24f0*/  IMAD.MOV.U32 R2, RZ, RZ, R5 ;  /* 0x000000ffff027224 */ /* 0x000fe400078e0005 */
[----:B------:R-:W-:-:S05]  /*2500*/  IMAD.MOV.U32 R3, RZ, RZ, R6 ;  /* 0x000000ffff037224 */ /* 0x000fca00078e0006 */
[----:B------:R-:W2:Y:S01]  /*2510*/  LDG.E R2, desc[UR16][R2.64] ;  /* 0x0000001002027981 */ /* 0x000ea2000c1e1900 */
[----:B------:R-:W-:Y:S01]  /*2520*/  VIADD R0, R0, 0x1 ;  /* 0x0000000100007836 */ /* 0x000fe20000000000 */
[----:B------:R-:W-:-:S04]  /*2530*/  IADD3 R5, P1, PT, R5, 0x400, RZ ;  /* 0x0000040005057810 */ /* 0x000fc80007f3e0ff */
[----:B------:R-:W-:Y:S01]  /*2540*/  ISETP.NE.AND P0, PT, R0, RZ, PT ;  /* 0x000000ff0000720c */ /* 0x000fe20003f05270 */
[----:B------:R-:W-:Y:S01]  /*2550*/  IMAD.X R6, RZ, RZ, R6, P1 ;  /* 0x000000ffff067224 */ /* 0x000fe200008e0606 */
[----:B--2---:R-:W-:-:S05]  /*2560*/  I2FP.F32.S32 R4, R2 ;  /* 0x0000000200047245 */ /* 0x004fca0000201400 */
[----:B------:R-:W-:-:S06]  /*2570*/  FADD R7, R4, R7 ;  /* 0x0000000704077221 */ /* 0x000fcc0000000000 */
[----:B------:R-:W-:Y:S05]  /*2580*/  @P0 BRA `(.L_x_27) ;  /* 0xfffffffc00d80947 */ /* 0x000fea000383ffff */
.L_x_19:
[----:B------:R-:W-:Y:S05]  /*2590*/  BSYNC.RECONVERGENT B1 ;  /* 0x0000000000017941 */ /* 0x000fea0003800200 */
.L_x_16:
[----:B------:R-:W0:Y:S01]  /*25a0*/  S2R R6, SR_LANEID ;  /* 0x0000000000067919 */ /* 0x000e220000000000 */
[----:B------:R-:W1:Y:S01]  /*25b0*/  SHFL.DOWN PT, R0, R7, 0x1, 0x1f ;  /* 0x08201f0007007f89 */ /* 0x000e6200000e0000 */
[----:B------:R-:W2:Y:S01]  /*25c0*/  S2R R5, SR_TID.X ;  /* 0x0000000000057919 */ /* 0x000ea20000002100 */
[C---:B0-----:R-:W-:Y:S02]  /*25d0*/  ISETP.GT.AND P0, PT, R6.reuse, 0x1e, PT ;  /* 0x0000001e0600780c */ /* 0x041fe40003f04270 */
[----:B------:R-:W-:-:S11]  /*25e0*/  ISETP.NE.AND P1, PT, R6, RZ, PT ;  /* 0x000000ff0600720c */ /* 0x000fd60003f25270 */
[----:B-1----:R-:W-:Y:S01]  /*25f0*/  @!P0 FADD R7, R0, R7 ;  /* 0x0000000700078221 */ /* 0x002fe20000000000 */
[----:B------:R-:W-:Y:S01]  /*2600*/  ISETP.GT.AND P0, PT, R6, 0x1d, PT ;  /* 0x0000001d0600780c */ /* 0x000fe20003f04270 */
[----:B------:R-:W0:Y:S01]  /*2610*/  @!P1 S2R R4, SR_CgaCtaId ;  /* 0x0000000000049919 */ /* 0x000e220000008800 */
[----:B------:R-:W-:Y:S02]  /*2620*/  @!P1 MOV R3, 0x400 ;  /* 0x0000040000039802 */ /* 0x000fe40000000f00 */
[----:B--2---:R-:W-:Y:S01]  /*2630*/  @!P1 SHF.R.U32.HI R2, RZ, 0x3, R5 ;  /* 0x00000003ff029819 */ /* 0x004fe20000011605 */
[----:B------:R-:W1:Y:S03]  /*2640*/  SHFL.DOWN PT, R0, R7, 0x2, 0x1f ;  /* 0x08401f0007007f89 */ /* 0x000e6600000e0000 */
[----:B------:R-:W-:-:S05]  /*2650*/  @!P1 LOP3.LUT R2, R2, 0x7c, RZ, 0xc0, !PT ;  /* 0x0000007c02029812 */ /* 0x000fca00078ec0ff */
[----:B-1----:R-:W-:Y:S01]  /*2660*/  @!P0 FADD R7, R7, R0 ;  /* 0x0000000007078221 */ /* 0x002fe20000000000 */
[----:B------:R-:W-:Y:S02]  /*2670*/  ISETP.GT.AND P0, PT, R6, 0x1b, PT ;  /* 0x0000001b0600780c */ /* 0x000fe40003f04270 */
[----:B0-----:R-:W-:Y:S02]  /*2680*/  @!P1 LEA R3, R4, R3, 0x18 ;  /* 0x0000000304039211 */ /* 0x001fe400078ec0ff */
[----:B------:R-:W0:Y:S03]  /*2690*/  SHFL.DOWN PT, R0, R7, 0x4, 0x1f ;  /* 0x08801f0007007f89 */ /* 0x000e2600000e0000 */
[----:B------:R-:W-:-:S06]  /*26a0*/  @!P1 IMAD.IADD R3, R2, 0x1, R3 ;  /* 0x0000000102039824 */ /* 0x000fcc00078e0203 */
        /* <DEDUP_REMOVED lines=12> */
[----:B------:R-:W1:Y:S01]  /*2770*/  S2UR UR5, SR_CgaCtaId ;  /* 0x00000000000579c3 */ /* 0x000e620000008800 */
[----:B------:R-:W-:Y:S02]  /*2780*/  UMOV UR4, 0x400 ;  /* 0x0000040000047882 */ /* 0x000fe40000000000 */
[----:B-1----:R-:W-:-:S09]  /*2790*/  ULEA UR4, UR5, UR4, 0x18 ;  /* 0x0000000405047291 */ /* 0x002fd2000f8ec0ff */
[----:B0-----:R-:W0:Y:S04]  /*27a0*/  LDS R0, [UR4+0xc] ;  /* 0x00000c04ff007984 */ /* 0x001e280008000800 */
[----:B------:R-:W1:Y:S04]  /*27b0*/  LDS.128 R4, [UR4+0x10] ;  /* 0x00001004ff047984 */ /* 0x000e680008000c00 */
[----:B------:R-:W2:Y:S01]  /*27c0*/  LDS.64 R2, [UR4+0x20] ;  /* 0x00002004ff027984 */ /* 0x000ea20008000a00 */
[----:B0-----:R-:W-:-:S04]  /*27d0*/  FADD R9, R9, R0 ;  /* 0x0000000009097221 */ /* 0x001fc80000000000 */
[----:B-1----:R-:W-:-:S04]  /*27e0*/  FADD R4, R9, R4 ;  /* 0x0000000409047221 */ /* 0x002fc80000000000 */
[----:B------:R-:W-:-:S04]  /*27f0*/  FADD R5, R4, R5 ;  /* 0x0000000504057221 */ /* 0x000fc80000000000 */
[----:B------:R-:W-:-:S04]  /*2800*/  FADD R6, R5, R6 ;  /* 0x0000000605067221 */ /* 0x000fc80000000000 */
[----:B------:R-:W-:-:S04]  /*2810*/  FADD R7, R6, R7 ;  /* 0x0000000706077221 */ /* 0x000fc80000000000 */
[----:B--2---:R-:W-:-:S04]  /*2820*/  FADD R2, R7, R2 ;  /* 0x0000000207027221 */ /* 0x004fc80000000000 */
[----:B------:R-:W-:-:S07]  /*2830*/  FADD R9, R2, R3 ;  /* 0x0000000302097221 */ /* 0x000fce0000000000 */
.L_x_15:
[----:B------:R-:W-:Y:S05]  /*2840*/  BSYNC.RECONVERGENT B0 ;  /* 0x0000000000007941 */ /* 0x000fea0003800200 */
.L_x_0:
[----:B------:R-:W-:Y:S05]  /*2850*/  @P0 EXIT ;  /* 0x000000000000094d */ /* 0x000fea0003800000 */
[----:B------:R-:W3:Y:S02]  /*2860*/  LDCU.64 UR4, c[0x0][0x388] ;  /* 0x00007100ff0477ac */ /* 0x000ee40008000a00 */
[----:B---3--:R-:W-:-:S06]  /*2870*/  UIMAD.WIDE.U32 UR4, UR18, 0x4, UR4 ;  /* 0x00000004120478a5 */ /* 0x008fcc000f8e0004 */
[----:B-12---:R-:W-:Y:S02]  /*2880*/  IMAD.U32 R2, RZ, RZ, UR4 ;  /* 0x00000004ff027e24 */ /* 0x006fe4000f8e00ff */
[----:B0-----:R-:W-:-:S05]  /*2890*/  IMAD.U32 R3, RZ, RZ, UR5 ;  /* 0x00000005ff037e24 */ /* 0x001fca000f8e00ff */
[----:B------:R-:W-:Y:S01]  /*28a0*/  STG.E desc[UR16][R2.64], R9 ;  /* 0x0000000902007986 */ /* 0x000fe2000c101910 */
[----:B------:R-:W-:Y:S05]  /*28b0*/  EXIT ;  /* 0x000000000000794d */ /* 0x000fea0003800000 */
.L_x_28:
[----:B------:R-:W-:-:S00]  /*28c0*/  BRA `(.L_x_28) ;  /* 0xfffffffc00fc7947 */ /* 0x000fc0000383ffff */
[----:B------:R-:W-:-:S00]  /*28d0*/  NOP ;  /* 0x0000000000007918 */ /* 0x000fc00000000000 */
        /* <DEDUP_REMOVED lines=10> */
.L_x_478:


//--------------------- .text._ZN3cub18CUB_300001_SM_10006detail6reduce28DeviceReduceSingleTileKernelINS2_10policy_hubIfyN4cuda3std3__44plusIfEEE10Policy1000EN6thrust24THRUST_300001_SM_1000_NS6detail15normal_iteratorINSD_10device_ptrIiEEEEPfyS9_ffNS7_10__identityEEEvT0_T1_T2_T3_T4_T6_ --------------------------
	.section	.text._ZN3cub18CUB_300001_SM_10006detail6reduce28DeviceReduceSingleTileKernelINS2_10policy_hubIfyN4cuda3std3__44plusIfEEE10Policy1000EN6thrust24THRUST_300001_SM_1000_NS6detail15normal_iteratorINSD_10device_ptrIiEEEEPfyS9_ffNS7_10__identityEEEvT0_T1_T2_T3_T4_T6_,"ax",@progbits
	.align	128
        .global         _ZN3cub18CUB_300001_SM_10006detail6reduce28DeviceReduceSingleTileKernelINS2_10policy_hubIfyN4cuda3std3__44plusIfEEE10Policy1000EN6thrust24THRUST_300001_SM_1000_NS6detail15normal_iteratorINSD_10device_ptrIiEEEEPfyS9_ffNS7_10__identityEEEvT0_T1_T2_T3_T4_T6_
        .type           _ZN3cub18CUB_300001_SM_10006detail6reduce28DeviceReduceSingleTileKernelINS2_10policy_hubIfyN4cuda3std3__44plusIfEEE10Policy1000EN6thrust24THRUST_300001_SM_1000_NS6detail15normal_iteratorINSD_10device_ptrIiEEEEPfyS9_ffNS7_10__identityEEEvT0_T1_T2_T3_T4_T6_,@function
        .size           _ZN3cub18CUB_300001_SM_10006detail6reduce28DeviceReduceSingleTileKernelINS2_10policy_hubIfyN4cuda3std3__44plusIfEEE10Policy1000EN6thrust24THRUST_300001_SM_1000_NS6detail15normal_iteratorINSD_10device_ptrIiEEEEPfyS9_ffNS7_10__identityEEEvT0_T1_T2_T3_T4_T6_,(.L_x_479 - _ZN3cub18CUB_300001_SM_10006detail6reduce28DeviceReduceSingleTileKernelINS2_10policy_hubIfyN4cuda3std3__44plusIfEEE10Policy1000EN6thrust24THRUST_300001_SM_1000_NS6detail15normal_iteratorINSD_10device_ptrIiEEEEPfyS9_ffNS7_10__identityEEEvT0_T1_T2_T3_T4_T6_)
        .other          _ZN3cub18CUB_300001_SM_10006detail6reduce28DeviceReduceSingleTileKernelINS2_10policy_hubIfyN4cuda3std3__44plusIfEEE10Policy1000EN6thrust24THRUST_300001_SM_1000_NS6detail15normal_iteratorINSD_10device_ptrIiEEEEPfyS9_ffNS7_10__identityEEEvT0_T1_T2_T3_T4_T6_,@"STO_CUDA_ENTRY STV_DEFAULT"
_ZN3cub18CUB_300001_SM_10006detail6reduce28DeviceReduceSingleTileKernelINS2_10policy_hubIfyN4cuda3std3__44plusIfEEE10Policy1000EN6thrust24THRUST_300001_SM_1000_NS6detail15normal_iteratorINSD_10device_ptrIiEEEEPfyS9_ffNS7_10__identityEEEvT0_T1_T2_T3_T4_T6_:
.text._ZN3cub18CUB_300001_SM_10006detail6reduce28DeviceReduceSingleTileKernelINS2_10policy_hubIfyN4cuda3std3__44plusIfEEE10Policy1000EN6thrust24THRUST_300001_SM_1000_NS6detail15normal_iteratorINSD_10device_ptrIiEEEEPfyS9_ffNS7_10__identityEEEvT0_T1_T2_T3_T4_T6_:
[----:B------:R-:W-:Y:S01]  /*0000*/  LDC R1, c[0x0][0x37c] ;  /* 0x0000df00ff017b82 */ /* 0x000fe20000000800 */
[----:B------:R-:W0:Y:S01]  /*0010*/  LDCU.64 UR4, c[0x0][0x390] ;  /* 0x00007200ff0477ac */ /* 0x000e220008000a00 */
[----:B------:R-:W1:Y:S01]  /*0020*/  LDCU.64 UR6, c[0x0][0x358] ;  /* 0x00006b00ff0677ac */ /* 0x000e620008000a00 */
[----:B0-----:R-:W-:Y:S02]  /*0030*/  IMAD.U32 R4, RZ, RZ, UR4 ;  /* 0x00000004ff047e24 */ /* 0x001fe4000f8e00ff */
[----:B------:R-:W-:-:S03]  /*0040*/  IMAD.U32 R5, RZ, RZ, UR5 ;  /* 0x00000005ff057e24 */ /* 0x000fc6000f8e00ff */
[----:B------:R-:W-:-:S04]  /*0050*/  ISETP.NE.U32.AND P0, PT, R4, RZ, PT ;  /* 0x000000ff0400720c */ /* 0x000fc80003f05070 */
[----:B------:R-:W-:-:S13]  /*0060*/  ISETP.NE.AND.EX P0, PT, R5, RZ, PT, P0 ;  /* 0x000000ff0500720c */ /* 0x000fda0003f05300 */
[----:B-1----:R-:W-:Y:S05]  /*0070*/  @P0 BRA `(.L_x_29) ;  /* 0x00000000001c0947 */ /* 0x002fea0003800000 */
[----:B------:R-:W0:Y:S02]  /*0080*/  S2R R0, SR_TID.X ;  /* 0x0000000000007919 */ /* 0x000e240000002100 */
[----:B0-----:R-:W-:-:S13]  /*0090*/  ISETP.NE.AND P0, PT, R0, RZ, PT ;  /* 0x000000ff0000720c */ /* 0x001fda0003f05270 */
[----:B------:R-:W-:Y:S05]  /*00a0*/  @P0 EXIT ;  /* 0x000000000000094d */ /* 0x000fea0003800000 */
[----:B------:R-:W0:Y:S08]  /*00b0*/  LDC R5, c[0x0][0x39c] ;  /* 0x0000e700ff057b82 */ /* 0x000e300000000800 */
[----:B------:R-:W0:Y:S02]  /*00c0*/  LDC.64 R2, c[0x0][0x388] ;  /* 0x0000e200ff027b82 */ /* 0x000e240000000a00 */
[----:B0-----:R-:W-:Y:S01]  /*00d0*/  STG.E desc[UR6][R2.64], R5 ;  /* 0x0000000502007986 */ /* 0x001fe2000c101906 */
[----:B------:R-:W-:Y:S05]  /*00e0*/  EXIT ;  /* 0x000000000000794d */ /* 0x000fea0003800000 */
.L_x_29:
[----:B------:R-:W-:Y:S01]  /*00f0*/  ISETP.GT.U32.AND P0, PT, R4, 0xfff, PT ;  /* 0x00000fff0400780c */ /* 0x000fe20003f04070 */
[----:B------:R-:W-:Y:S03]  /*0100*/  BSSY.RECONVERGENT B0, `(.L_x_30) ;  /* 0x000024e000007945 */ /* 0x000fe60003800200 */
[----:B------:R-:W-:-:S13]  /*0110*/  ISETP.GT.U32.AND.EX P0, PT, R5, RZ, PT, P0 ;  /* 0x000000ff0500720c */ /* 0x000fda0003f04100 */
[----:B------:R-:W-:Y:S05]  /*0120*/  @P0 BRA `(.L_x_31) ;  /* 0x0000001000240947 */ /* 0x000fea0003800000 */
[----:B------:R-:W0:Y:S01]  /*0130*/  S2R R7, SR_TID.X ;  /* 0x0000000000077919 */ /* 0x000e220000002100 */
[----:B------:R-:W-:Y:S01]  /*0140*/  BSSY.RECONVERGENT B1, `(.L_x_32) ;  /* 0x000000a000017945 */ /* 0x000fe20003800200 */
[----:B------:R-:W-:Y:S01]  /*0150*/  IMAD.MOV.U32 R0, RZ, RZ, RZ ;  /* 0x000000ffff007224 */ /* 0x000fe200078e00ff */
[----:B0-----:R-:W-:Y:S01]  /*0160*/  ISETP.GE.U32.AND P0, PT, R7, R4, PT ;  /* 0x000000040700720c */ /* 0x001fe20003f06070 */
[----:B------:R-:W-:-:S12]  /*0170*/  IMAD.MOV.U32 R9, RZ, RZ, R7 ;  /* 0x000000ffff097224 */ /* 0x000fd800078e0007 */
[----:B------:R-:W-:Y:S05]  /*0180*/  @P0 BRA `(.L_x_33) ;  /* 0x0000000000140947 */ /* 0x000fea0003800000 */
[----:B------:R-:W0:Y:S02]  /*0190*/  LDC.64 R2, c[0x0][0x380] ;  /* 0x0000e000ff027b82 */ /* 0x000e240000000a00 */
[----:B0-----:R-:W-:-:S06]  /*01a0*/  IMAD.WIDE.U32 R2, R7, 0x4, R2 ;  /* 0x0000000407027825 */ /* 0x001fcc00078e0002 */
[----:B------:R-:W2:Y:S01]  /*01b0*/  LDG.E R2, desc[UR6][R2.64] ;  /* 0x0000000602027981 */ /* 0x000ea2000c1e1900 */
[----:B------:R-:W-:Y:S01]  /*01c0*/  VIADD R9, R7, 0x100 ;  /* 0x0000010007097836 */ /* 0x000fe20000000000 */
[----:B--2---:R-:W-:-:S07]  /*01d0*/  I2FP.F32.S32 R0, R2 ;  /* 0x0000000200007245 */ /* 0x004fce0000201400 */
.L_x_33:
[----:B------:R-:W-:Y:S05]  /*01e0*/  BSYNC.RECONVERGENT B1 ;  /* 0x0000000000017941 */ /* 0x000fea0003800200 */
.L_x_32:
[----:B------:R-:W-:Y:S01]  /*01f0*/  ISETP.GE.U32.AND P0, PT, R9, R4, PT ;  /* 0x000000040900720c */ /* 0x000fe20003f06070 */
[----:B------:R-:W-:-:S12]  /*0200*/  BSSY.RECONVERGENT B1, `(.L_x_34) ;  /* 0x000008a000017945 */ /* 0x000fd80003800200 */
[----:B------:R-:W-:Y:S05]  /*0210*/  @P0 BRA `(.L_x_35) ;  /* 0x0000000800200947 */ /* 0x000fea0003800000 */
[----:B------:R-:W-:Y:S01]  /*0220*/  LOP3.LUT R3, RZ, R9, RZ, 0x33, !PT ;  /* 0x00000009ff037212 */ /* 0x000fe200078e33ff */
[----:B------:R-:W-:Y:S04]  /*0230*/  BSSY.RECONVERGENT B2, `(.L_x_36) ;  /* 0x0000043000027945 */ /* 0x000fe80003800200 */
[----:B------:R-:W-:-:S05]  /*0240*/  IMAD.IADD R3, R3, 0x1, R4 ;  /* 0x0000000103037824 */ /* 0x000fca00078e0204 */
[C---:B------:R-:W-:Y:S02]  /*0250*/  ISETP.GE.U32.AND P0, PT, R3.reuse, 0xf00, PT ;  /* 0x00000f000300780c */ /* 0x040fe40003f06070 */
[----:B------:R-:W-:-:S04]  /*0260*/  LEA.HI R6, R3, 0x1, RZ, 0x18 ;  /* 0x0000000103067811 */ /* 0x000fc800078fc0ff */
[----:B------:R-:W-:-:S04]  /*0270*/  LOP3.LUT R23, R6, 0xf, RZ, 0xc0, !PT ;  /* 0x0000000f06177812 */ /* 0x000fc800078ec0ff */
[----:B------:R-:W-:-:S03]  /*0280*/  ISETP.NE.AND P1, PT, R23, RZ, PT ;  /* 0x000000ff1700720c */ /* 0x000fc60003f25270 */
[----:B------:R-:W-:Y:S10]  /*0290*/  @!P0 BRA `(.L_x_37) ;  /* 0x0000000000f08947 */ /* 0x000ff40003800000 */
[----:B------:R-:W0:Y:S01]  /*02a0*/  LDC.64 R2, c[0x0][0x380] ;  /* 0x0000e000ff027b82 */ /* 0x000e220000000a00 */
[----:B------:R-:W-:-:S05]  /*02b0*/  LOP3.LUT R8, R6, 0x1fffff0, RZ, 0xc0, !PT ;  /* 0x01fffff006087812 */ /* 0x000fca00078ec0ff */
[----:B------:R-:W-:Y:S02]  /*02c0*/  IMAD.MOV R8, RZ, RZ, -R8 ;  /* 0x000000ffff087224 */ /* 0x000fe400078e0a08 */
[----:B0-----:R-:W-:-:S03]  /*02d0*/  IMAD.WIDE.U32 R2, R9, 0x4, R2 ;  /* 0x0000000409027825 */ /* 0x001fc600078e0002 */
[----:B------:R-:W-:-:S05]  /*02e0*/  IADD3 R2, P0, PT, R2, 0x2000, RZ ;  /* 0x0000200002027810 */ /* 0x000fca0007f1e0ff */
[----:B------:R-:W-:-:S08]  /*02f0*/  IMAD.X R3, RZ, RZ, R3, P0 ;  /* 0x000000ffff037224 */ /* 0x000fd000000e0603 */
.L_x_38:
        /* <DEDUP_REMOVED lines=54> */
.L_x_37:
[----:B------:R-:W-:Y:S05]  /*0660*/  BSYNC.RECONVERGENT B2 ;  /* 0x0000000000027941 */ /* 0x000fea0003800200 */
.L_x_36:
[----:B------:R-:W-:Y:S05]  /*0670*/  @!P1 BRA `(.L_x_35) ;  /* 0x0000000400089947 */ /* 0x000fea0003800000 */
[----:B------:R-:W-:Y:S01]  /*0680*/  ISETP.GE.U32.AND P0, PT, R23, 0x8, PT ;  /* 0x000000081700780c */ /* 0x000fe20003f06070 */
[----:B------:R-:W-:Y:S01]  /*0690*/  BSSY.RECONVERGENT B2, `(.L_x_39) ;  /* 0x000001f000027945 */ /* 0x000fe20003800200 */
[----:B------:R-:W-:-:S04]  /*06a0*/  LOP3.LUT R17, R6, 0x7, RZ, 0xc0, !PT ;  /* 0x0000000706117812 */ /* 0x000fc800078ec0ff */
[----:B------:R-:W-:-:S07]  /*06b0*/  ISETP.NE.AND P1, PT, R17, RZ, PT ;  /* 0x000000ff1100720c */ /* 0x000fce0003f25270 */
[----:B------:R-:W-:Y:S06]  /*06c0*/  @!P0 BRA `(.L_x_40) ;  /* 0x00000000006c8947 */ /* 0x000fec0003800000 */
[----:B------:R-:W0:Y:S02]  /*06d0*/  LDC.64 R2, c[0x0][0x380] ;  /* 0x0000e000ff027b82 */ /* 0x000e240000000a00 */
[----:B0-----:R-:W-:-:S05]  /*06e0*/  IMAD.WIDE R2, R9, 0x4, R2 ;  /* 0x0000000409027825 */ /* 0x001fca00078e0202 */
        /* <DEDUP_REMOVED lines=25> */
.L_x_40:
[----:B------:R-:W-:Y:S05]  /*0880*/  BSYNC.RECONVERGENT B2 ;  /* 0x0000000000027941 */ /* 0x000fea0003800200 */
.L_x_39:
        /* <DEDUP_REMOVED lines=21> */
.L_x_42:
[----:B------:R-:W-:Y:S05]  /*09e0*/  BSYNC.RECONVERGENT B2 ;  /* 0x0000000000027941 */ /* 0x000fea0003800200 */
.L_x_41:
[----:B------:R-:W-:Y:S05]  /*09f0*/  @!P1 BRA `(.L_x_35) ;  /* 0x0000000000289947 */ /* 0x000fea0003800000 */
[----:B------:R-:W0:Y:S01]  /*0a00*/  LDC.64 R10, c[0x0][0x380] ;  /* 0x0000e000ff0a7b82 */ /* 0x000e220000000a00 */
[----:B------:R-:W-:-:S07]  /*0a10*/  IMAD.MOV R6, RZ, RZ, -R6 ;  /* 0x000000ffff067224 */ /* 0x000fce00078e0a06 */
.L_x_43:
[----:B0-----:R-:W-:-:S06]  /*0a20*/  IMAD.WIDE R2, R9, 0x4, R10 ;  /* 0x0000000409027825 */ /* 0x001fcc00078e020a */
[----:B------:R-:W2:Y:S01]  /*0a30*/  LDG.E R2, desc[UR6][R2.64] ;  /* 0x0000000602027981 */ /* 0x000ea2000c1e1900 */
[----:B------:R-:W-:Y:S02]  /*0a40*/  VIADD R6, R6, 0x1 ;  /* 0x0000000106067836 */ /* 0x000fe40000000000 */
[----:B------:R-:W-:-:S03]  /*0a50*/  VIADD R9, R9, 0x100 ;  /* 0x0000010009097836 */ /* 0x000fc60000000000 */
[----:B------:R-:W-:Y:S02]  /*0a60*/  ISETP.NE.AND P0, PT, R6, RZ, PT ;  /* 0x000000ff0600720c */ /* 0x000fe40003f05270 */
[----:B--2---:R-:W-:-:S05]  /*0a70*/  I2FP.F32.S32 R13, R2 ;  /* 0x00000002000d7245 */ /* 0x004fca0000201400 */
[----:B------:R-:W-:-:S06]  /*0a80*/  FADD R0, R13, R0 ;  /* 0x000000000d007221 */ /* 0x000fcc0000000000 */
[----:B------:R-:W-:Y:S05]  /*0a90*/  @P0 BRA `(.L_x_43) ;  /* 0xfffffffc00e00947 */ /* 0x000fea000383ffff */
.L_x_35:
[----:B------:R-:W-:Y:S05]  /*0aa0*/  BSYNC.RECONVERGENT B1 ;  /* 0x0000000000017941 */ /* 0x000fea0003800200 */
.L_x_34:
[----:B------:R-:W-:Y:S01]  /*0ab0*/  ISETP.GE.U32.AND P0, PT, R4, 0x100, PT ;  /* 0x000001000400780c */ /* 0x000fe20003f06070 */
[----:B------:R-:W-:-:S03]  /*0ac0*/  IMAD.MOV.U32 R11, RZ, RZ, R0 ;  /* 0x000000ffff0b7224 */ /* 0x000fc600078e0000 */
[----:B------:R-:W-:-:S13]  /*0ad0*/  ISETP.GE.U32.AND.EX P0, PT, R5, RZ, PT, P0 ;  /* 0x000000ff0500720c */ /* 0x000fda0003f06100 */
[----:B------:R-:W-:Y:S05]  /*0ae0*/  @!P0 BRA `(.L_x_44) ;  /* 0x0000000000ac8947 */ /* 0x000fea0003800000 */
[----:B------:R-:W0:Y:S01]  /*0af0*/  S2R R6, SR_LANEID ;  /* 0x0000000000067919 */ /* 0x000e220000000000 */
[----:B------:R-:W-:Y:S01]  /*0b00*/  ISETP.NE.AND P5, PT, R7, RZ, PT ;  /* 0x000000ff0700720c */ /* 0x000fe20003fa5270 */
[----:B------:R-:W1:Y:S02]  /*0b10*/  SHFL.DOWN PT, R0, R11, 0x1, 0x1f ;  /* 0x08201f000b007f89 */ /* 0x000e6400000e0000 */
[----:B-1----:R-:W-:Y:S01]  /*0b20*/  FADD R0, R0, R11 ;  /* 0x0000000b00007221 */ /* 0x002fe20000000000 */
[C---:B0-----:R-:W-:Y:S02]  /*0b30*/  ISETP.GT.AND P0, PT, R6.reuse, 0x1e, PT ;  /* 0x0000001e0600780c */ /* 0x041fe40003f04270 */
[C---:B------:R-:W-:Y:S02]  /*0b40*/  ISETP.NE.AND P1, PT, R6.reuse, RZ, PT ;  /* 0x000000ff0600720c */ /* 0x040fe40003f25270 */
        /* <DEDUP_REMOVED lines=16> */
[----:B------:R-:W-:-:S04]  /*0c50*/  ISETP.GT.AND P0, PT, R6, 0xf, PT ;  /* 0x0000000f0600780c */ /* 0x000fc80003f04270 */
[----:B------:R-:W0:Y:S02]  /*0c60*/  SHFL.DOWN PT, R3, R0, 0x10, 0x1f ;  /* 0x0a001f0000037f89 */ /* 0x000e2400000e0000 */
[----:B0-----:R-:W-:-:S05]  /*0c70*/  FADD R3, R0, R3 ;  /* 0x0000000300037221 */ /* 0x001fca0000000000 */
[----:B------:R1:W-:Y:S01]  /*0c80*/  @!P1 STS [R2+0x8], R3 ;  /* 0x0000080302009388 */ /* 0x0003e20000000800 */
[----:B------:R-:W-:Y:S01]  /*0c90*/  FSEL R0, R0, R3, P0 ;  /* 0x0000000300007208 */ /* 0x000fe20000000000 */
[----:B------:R-:W-:Y:S06]  /*0ca0*/  BAR.SYNC.DEFER_BLOCKING 0x0 ;  /* 0x0000000000007b1d */ /* 0x000fec0000010000 */
[----:B------:R-:W-:Y:S05]  /*0cb0*/  @P5 BRA `(.L_x_45) ;  /* 0x0000001800485947 */ /* 0x000fea0003800000 */
[----:B------:R-:W0:Y:S01]  /*0cc0*/  S2UR UR5, SR_CgaCtaId ;  /* 0x00000000000579c3 */ /* 0x000e220000008800 */
[----:B------:R-:W-:Y:S02]  /*0cd0*/  UMOV UR4, 0x400 ;  /* 0x0000040000047882 */ /* 0x000fe40000000000 */
[----:B0-----:R-:W-:-:S09]  /*0ce0*/  ULEA UR4, UR5, UR4, 0x18 ;  /* 0x0000000405047291 */ /* 0x001fd2000f8ec0ff */
[----:B-1----:R-:W0:Y:S04]  /*0cf0*/  LDS R3, [UR4+0xc] ;  /* 0x00000c04ff037984 */ /* 0x002e280008000800 */
        /* <DEDUP_REMOVED lines=10> */
.L_x_44:
[----:B------:R-:W0:Y:S01]  /*0da0*/  S2R R6, SR_LANEID ;  /* 0x0000000000067919 */ /* 0x000e220000000000 */
[C---:B------:R-:W-:Y:S02]  /*0db0*/  LOP3.LUT R0, R7.reuse, 0x3e0, RZ, 0xc0, !PT ;  /* 0x000003e007007812 */ /* 0x040fe400078ec0ff */
[----:B------:R-:W-:Y:S02]  /*0dc0*/  ISETP.NE.AND P5, PT, R7, RZ, PT ;  /* 0x000000ff0700720c */ /* 0x000fe40003fa5270 */
[----:B------:R-:W-:Y:S01]  /*0dd0*/  LOP3.LUT R9, RZ, R0, RZ, 0x33, !PT ;  /* 0x00000000ff097212 */ /* 0x000fe200078e33ff */
[----:B------:R-:W-:-:S04]  /*0de0*/  VIADD R3, R0, 0x20 ;  /* 0x0000002000037836 */ /* 0x000fc80000000000 */
[----:B------:R-:W-:Y:S01]  /*0df0*/  IMAD.IADD R9, R9, 0x1, R4 ;  /* 0x0000000109097824 */ /* 0x000fe200078e0204 */
[----:B------:R-:W-:-:S04]  /*0e00*/  ISETP.GT.U32.AND P0, PT, R3, R4, PT ;  /* 0x000000040300720c */ /* 0x000fc80003f04070 */
        /* <DEDUP_REMOVED lines=26> */
[----:B0-----:R-:W-:-:S04]  /*0fb0*/  @!P0 FADD R11, R11, R0 ;  /* 0x000000000b0b8221 */ /* 0x001fc80000000000 */
[----:B------:R-:W-:-:S05]  /*0fc0*/  IMAD.MOV.U32 R0, RZ, RZ, R11 ;  /* 0x000000ffff007224 */ /* 0x000fca00078e000b */
[----:B------:R0:W-:Y:S01]  /*0fd0*/  @!P1 STS [R3+0x8], R0 ;  /* 0x0000080003009388 */ /* 0x0001e20000000800 */
[----:B------:R-:W-:Y:S06]  /*0fe0*/  BAR.SYNC.DEFER_BLOCKING 0x0 ;  /* 0x0000000000007b1d */ /* 0x000fec0000010000 */
[----:B------:R-:W-:Y:S05]  /*0ff0*/  @P5 BRA `(.L_x_45) ;  /* 0x0000001400785947 */ /* 0x000fea0003800000 */
[----:B------:R-:W1:Y:S01]  /*1000*/  S2UR UR5, SR_CgaCtaId ;  /* 0x00000000000579c3 */ /* 0x000e620000008800 */
[----:B------:R-:W-:Y:S01]  /*1010*/  UMOV UR4, 0x400 ;  /* 0x0000040000047882 */ /* 0x000fe20000000000 */
[C---:B------:R-:W-:Y:S02]  /*1020*/  ISETP.GT.U32.AND P3, PT, R4.reuse, 0x20, PT ;  /* 0x000000200400780c */ /* 0x040fe40003f64070 */
[C---:B------:R-:W-:Y:S02]  /*1030*/  ISETP.GT.U32.AND P1, PT, R4.reuse, 0x40, PT ;  /* 0x000000400400780c */ /* 0x040fe40003f24070 */
[C---:B------:R-:W-:Y:S02]  /*1040*/  ISETP.GT.U32.AND.EX P3, PT, R5.reuse, RZ, PT, P3 ;  /* 0x000000ff0500720c */ /* 0x040fe40003f64130 */
[----:B------:R-:W-:Y:S02]  /*1050*/  ISETP.GT.U32.AND P0, PT, R4, 0x60, PT ;  /* 0x000000600400780c */ /* 0x000fe40003f04070 */
[----:B------:R-:W-:-:S02]  /*1060*/  ISETP.GT.U32.AND.EX P1, PT, R5, RZ, PT, P1 ;  /* 0x000000ff0500720c */ /* 0x000fc40003f24110 */
[C---:B------:R-:W-:Y:S02]  /*1070*/  ISETP.GT.U32.AND P2, PT, R4.reuse, 0x80, PT ;  /* 0x000000800400780c */ /* 0x040fe40003f44070 */
[C---:B------:R-:W-:Y:S02]  /*1080*/  ISETP.GT.U32.AND.EX P0, PT, R5.reuse, RZ, PT, P0 ;  /* 0x000000ff0500720c */ /* 0x040fe40003f04100 */
[----:B------:R-:W-:Y:S02]  /*1090*/  ISETP.GT.U32.AND P4, PT, R4, 0xa0, PT ;  /* 0x000000a00400780c */ /* 0x000fe40003f84070 */
[C---:B------:R-:W-:Y:S02]  /*10a0*/  ISETP.GT.U32.AND.EX P2, PT, R5.reuse, RZ, PT, P2 ;  /* 0x000000ff0500720c */ /* 0x040fe40003f44120 */
[----:B------:R-:W-:Y:S01]  /*10b0*/  ISETP.GT.U32.AND.EX P4, PT, R5, RZ, PT, P4 ;  /* 0x000000ff0500720c */ /* 0x000fe20003f84140 */
[----:B-1----:R-:W-:-:S09]  /*10c0*/  ULEA UR4, UR5, UR4, 0x18 ;  /* 0x0000000405047291 */ /* 0x002fd2000f8ec0ff */
[----:B0-----:R-:W0:Y:S04]  /*10d0*/  LDS R3, [UR4+0xc] ;  /* 0x00000c04ff037984 */ /* 0x001e280008000800 */
[----:B------:R-:W1:Y:S04]  /*10e0*/  LDS.128 R8, [UR4+0x10] ;  /* 0x00001004ff087984 */ /* 0x000e680008000c00 */
[----:B------:R-:W2:Y:S01]  /*10f0*/  LDS.64 R6, [UR4+0x20] ;  /* 0x00002004ff067984 */ /* 0x000ea20008000a00 */
[----:B0-----:R-:W-:Y:S01]  /*1100*/  @P3 FADD R0, R0, R3 ;  /* 0x0000000300003221 */ /* 0x001fe20000000000 */
[----:B------:R-:W-:-:S03]  /*1110*/  ISETP.GT.U32.AND P3, PT, R4, 0xc0, PT ;  /* 0x000000c00400780c */ /* 0x000fc60003f64070 */
[----:B-1----:R-:W-:Y:S01]  /*1120*/  @P1 FADD R0, R0, R8 ;  /* 0x0000000800001221 */ /* 0x002fe20000000000 */
[----:B------:R-:W-:Y:S02]  /*1130*/  ISETP.GT.U32.AND P1, PT, R4, 0xe0, PT ;  /* 0x000000e00400780c */ /* 0x000fe40003f24070 */
[C---:B------:R-:W-:Y:S01]  /*1140*/  ISETP.GT.U32.AND.EX P3, PT, R5.reuse, RZ, PT, P3 ;  /* 0x000000ff0500720c */ /* 0x040fe20003f64130 */
[----:B------:R-:W-:Y:S01]  /*1150*/  @P0 FADD R0, R0, R9 ;  /* 0x0000000900000221 */ /* 0x000fe20000000000 */
[----:B------:R-:W-:-:S03]  /*1160*/  ISETP.GT.U32.AND.EX P1, PT, R5, RZ, PT, P1 ;  /* 0x000000ff0500720c */ /* 0x000fc60003f24110 */
[----:B------:R-:W-:-:S04]  /*1170*/  @P2 FADD R0, R0, R10 ;  /* 0x0000000a00002221 */ /* 0x000fc80000000000 */
[----:B------:R-:W-:-:S04]  /*1180*/  @P4 FADD R0, R0, R11 ;  /* 0x0000000b00004221 */ /* 0x000fc80000000000 */
[----:B--2---:R-:W-:-:S04]  /*1190*/  @P3 FADD R0, R0, R6 ;  /* 0x0000000600003221 */ /* 0x004fc80000000000 */
[----:B------:R-:W-:Y:S01]  /*11a0*/  @P1 FADD R0, R0, R7 ;  /* 0x0000000700001221 */ /* 0x000fe20000000000 */
[----:B------:R-:W-:Y:S06]  /*11b0*/  BRA `(.L_x_45) ;  /* 0x0000001400087947 */ /* 0x000fec0003800000 */
.L_x_31:
[----:B------:R-:W0:Y:S01]  /*11c0*/  S2R R0, SR_TID.X ;  /* 0x0000000000007919 */ /* 0x000e220000002100 */
[----:B------:R-:W0:Y:S02]  /*11d0*/  LDC.64 R2, c[0x0][0x380] ;  /* 0x0000e000ff027b82 */ /* 0x000e240000000a00 */
[----:B0-----:R-:W-:-:S05]  /*11e0*/  IMAD.WIDE.U32 R2, R0, 0x4, R2 ;  /* 0x0000000400027825 */ /* 0x001fca00078e0002 */
        /* <DEDUP_REMOVED lines=16> */
[----:B--2---:R-:W-:-:S02]  /*12f0*/  I2FP.F32.S32 R16, R16 ;  /* 0x0000001000107245 */ /* 0x004fc40000201400 */
[----:B---3--:R-:W-:Y:S02]  /*1300*/  I2FP.F32.S32 R17, R17 ;  /* 0x0000001100117245 */ /* 0x008fe40000201400 */
[----:B----4-:R-:W-:-:S03]  /*1310*/  I2FP.F32.S32 R10, R10 ;  /* 0x0000000a000a7245 */ /* 0x010fc60000201400 */
[----:B------:R-:W-:Y:S01]  /*1320*/  FADD R17, R16, R17 ;  /* 0x0000001110117221 */ /* 0x000fe20000000000 */
[----:B-----5:R-:W-:Y:S02]  /*1330*/  I2FP.F32.S32 R11, R11 ;  /* 0x0000000b000b7245 */ /* 0x020fe40000201400 */
[----:B------:R-:W-:Y:S02]  /*1340*/  I2FP.F32.S32 R16, R12 ;  /* 0x0000000c00107245 */ /* 0x000fe40000201400 */
[----:B------:R-:W-:Y:S01]  /*1350*/  IADD3 R12, P1, PT, R4, -0x1000, RZ ;  /* 0xfffff000040c7810 */ /* 0x000fe20007f3e0ff */
[----:B------:R-:W-:Y:S01]  /*1360*/  FADD R10, R10, R11 ;  /* 0x0000000b0a0a7221 */ /* 0x000fe20000000000 */
[----:B------:R-:W-:Y:S02]  /*1370*/  I2FP.F32.S32 R14, R14 ;  /* 0x0000000e000e7245 */ /* 0x000fe40000201400 */
[----:B------:R-:W-:Y:S02]  /*1380*/  ISETP.GE.U32.AND P0, PT, R12, 0x1000, PT ;  /* 0x000010000c00780c */ /* 0x000fe40003f06070 */
[----:B------:R-:W-:-:S02]  /*1390*/  IADD3.X R11, PT, PT, R5, -0x1, RZ, P1, !PT ;  /* 0xffffffff050b7810 */ /* 0x000fc40000ffe4ff */
[----:B------:R-:W-:Y:S02]  /*13a0*/  I2FP.F32.S32 R15, R15 ;  /* 0x0000000f000f7245 */ /* 0x000fe40000201400 */
[----:B------:R-:W-:Y:S02]  /*13b0*/  I2FP.F32.S32 R18, R18 ;  /* 0x0000001200127245 */ /* 0x000fe40000201400 */
[----:B------:R-:W-:Y:S02]  /*13c0*/  ISETP.GE.U32.AND.EX P0, PT, R11, RZ, PT, P0 ;  /* 0x000000ff0b00720c */ /* 0x000fe40003f06100 */
[----:B------:R-:W-:Y:S02]  /*13d0*/  I2FP.F32.S32 R19, R19 ;  /* 0x0000001300137245 */ /* 0x000fe40000201400 */
[----:B------:R-:W-:Y:S02]  /*13e0*/  I2FP.F32.S32 R20, R20 ;  /* 0x0000001400147245 */ /* 0x000fe40000201400 */
[----:B------:R-:W-:-:S02]  /*13f0*/  I2FP.F32.S32 R21, R21 ;  /* 0x0000001500157245 */ /* 0x000fc40000201400 */
[----:B------:R-:W-:Y:S02]  /*1400*/  I2FP.F32.S32 R6, R6 ;  /* 0x0000000600067245 */ /* 0x000fe40000201400 */
[----:B------:R-:W-:Y:S02]  /*1410*/  I2FP.F32.S32 R7, R7 ;  /* 0x0000000700077245 */ /* 0x000fe40000201400 */
[----:B------:R-:W-:Y:S02]  /*1420*/  I2FP.F32.S32 R8, R8 ;  /* 0x0000000800087245 */ /* 0x000fe40000201400 */
[----:B------:R-:W-:Y:S02]  /*1430*/  I2FP.F32.S32 R9, R9 ;  /* 0x0000000900097245 */ /* 0x000fe40000201400 */
[----:B------:R-:W-:Y:S01]  /*1440*/  I2FP.F32.S32 R13, R13 ;  /* 0x0000000d000d7245 */ /* 0x000fe20000201400 */
[----:B------:R-:W-:Y:S01]  /*1450*/  FADD R14, R14, R15 ;  /* 0x0000000f0e0e7221 */ /* 0x000fe20000000000 */
        /* <DEDUP_REMOVED lines=8> */
[----:B------:R-:W-:-:S02]  /*14e0*/  FADD R13, R10, R13 ;  /* 0x0000000d0a0d7221 */ /* 0x000fc40000000000 */
[----:B------:R-:W-:Y:S02]  /*14f0*/  FADD R14, R14, R15 ;  /* 0x0000000f0e0e7221 */ /* 0x000fe40000000000 */
[----:B------:R-:W-:Y:S01]  /*1500*/  FADD R13, R6, R13 ;  /* 0x0000000d060d7221 */ /* 0x000fe20000000000 */
[----:B------:R-:W-:Y:S02]  /*1510*/  IMAD.MOV.U32 R9, RZ, RZ, 0x1000 ;  /* 0x00001000ff097424 */ /* 0x000fe400078e00ff */
[----:B------:R-:W-:Y:S02]  /*1520*/  IMAD.MOV.U32 R8, RZ, RZ, RZ ;  /* 0x000000ffff087224 */ /* 0x000fe400078e00ff */
[----:B------:R-:W-:Y:S01]  /*1530*/  FADD R10, R14, R13 ;  /* 0x0000000d0e0a7221 */ /* 0x000fe20000000000 */
[----:B------:R-:W-:Y:S06]  /*1540*/  @!P0 BRA `(.L_x_46) ;  /* 0x0000000000fc8947 */ /* 0x000fec0003800000 */
[----:B------:R-:W0:Y:S01]  /*1550*/  LDC.64 R4, c[0x0][0x390] ;  /* 0x0000e400ff047b82 */ /* 0x000e220000000a00 */
[----:B------:R-:W-:Y:S02]  /*1560*/  IMAD.MOV.U32 R9, RZ, RZ, 0x1000 ;  /* 0x00001000ff097424 */ /* 0x000fe400078e00ff */
[----:B------:R-:W-:-:S07]  /*1570*/  IMAD.MOV.U32 R8, RZ, RZ, RZ ;  /* 0x000000ffff087224 */ /* 0x000fce00078e00ff */
.L_x_48:
[----:B------:R-:W-:-:S04]  /*1580*/  LEA R6, P0, R9, R2, 0x2 ;  /* 0x0000000209067211 */ /* 0x000fc800078010ff */
[----:B------:R-:W-:-:S05]  /*1590*/  LEA.HI.X R7, R9, R3, R8, 0x2, P0 ;  /* 0x0000000309077211 */ /* 0x000fca00000f1408 */
        /* <DEDUP_REMOVED lines=16> */
[----:B--2---:R-:W-:-:S02]  /*16a0*/  I2FP.F32.S32 R27, R27 ;  /* 0x0000001b001b7245 */ /* 0x004fc40000201400 */
[----:B---3--:R-:W-:-:S03]  /*16b0*/  I2FP.F32.S32 R17, R17 ;  /* 0x0000001100117245 */ /* 0x008fc60000201400 */
[----:B------:R-:W-:Y:S01]  /*16c0*/  FADD R27, R27, R10 ;  /* 0x0000000a1b1b7221 */ /* 0x000fe20000000000 */
[----:B----4-:R-:W-:Y:S02]  /*16d0*/  I2FP.F32.S32 R10, R15 ;  /* 0x0000000f000a7245 */ /* 0x010fe40000201400 */
[----:B-----5:R-:W-:-:S03]  /*16e0*/  I2FP.F32.S32 R22, R22 ;  /* 0x0000001600167245 */ /* 0x020fc60000201400 */
[----:B------:R-:W-:Y:S01]  /*16f0*/  FADD R17, R17, R10 ;  /* 0x0000000a11117221 */ /* 0x000fe20000000000 */
[----:B0-----:R-:W-:Y:S02]  /*1700*/  IADD3 R10, P1, PT, -R9, R4, RZ ;  /* 0x00000004090a7210 */ /* 0x001fe40007f3e1ff */
[----:B------:R-:W-:Y:S02]  /*1710*/  I2FP.F32.S32 R23, R23 ;  /* 0x0000001700177245 */ /* 0x000fe40000201400 */
[----:B------:R-:W-:Y:S01]  /*1720*/  ISETP.GE.U32.AND P0, PT, R10, 0x1000, PT ;  /* 0x000010000a00780c */ /* 0x000fe20003f06070 */
[----:B------:R-:W-:Y:S01]  /*1730*/  IMAD.X R10, R5, 0x1, ~R8, P1 ;  /* 0x00000001050a7824 */ /* 0x000fe200008e0e08 */
[----:B------:R-:W-:Y:S01]  /*1740*/  I2FP.F32.S32 R25, R25 ;  /* 0x0000001900197245 */ /* 0x000fe20000201400 */
[----:B------:R-:W-:Y:S01]  /*1750*/  FADD R23, R22, R23 ;  /* 0x0000001716177221 */ /* 0x000fe20000000000 */
[----:B------:R-:W-:Y:S02]  /*1760*/  I2FP.F32.S32 R28, R28 ;  /* 0x0000001c001c7245 */ /* 0x000fe40000201400 */
[----:B------:R-:W-:-:S02]  /*1770*/  I2FP.F32.S32 R26, R26 ;  /* 0x0000001a001a7245 */ /* 0x000fc40000201400 */
[----:B------:R-:W-:Y:S02]  /*1780*/  I2FP.F32.S32 R29, R24 ;  /* 0x00000018001d7245 */ /* 0x000fe40000201400 */
[----:B------:R-:W-:Y:S02]  /*1790*/  I2FP.F32.S32 R21, R21 ;  /* 0x0000001500157245 */ /* 0x000fe40000201400 */
[----:B------:R-:W-:Y:S02]  /*17a0*/  I2FP.F32.S32 R20, R20 ;  /* 0x0000001400147245 */ /* 0x000fe40000201400 */
[----:B------:R-:W-:Y:S02]  /*17b0*/  I2FP.F32.S32 R13, R13 ;  /* 0x0000000d000d7245 */ /* 0x000fe40000201400 */
[----:B------:R-:W-:Y:S02]  /*17c0*/  I2FP.F32.S32 R22, R19 ;  /* 0x0000001300167245 */ /* 0x000fe40000201400 */
[----:B------:R-:W-:-:S02]  /*17d0*/  I2FP.F32.S32 R14, R14 ;  /* 0x0000000e000e7245 */ /* 0x000fc40000201400 */
[----:B------:R-:W-:Y:S01]  /*17e0*/  I2FP.F32.S32 R15, R18 ;  /* 0x00000012000f7245 */ /* 0x000fe20000201400 */
[----:B------:R-:W-:Y:S01]  /*17f0*/  FADD R28, R25, R28 ;  /* 0x0000001c191c7221 */ /* 0x000fe20000000000 */
[----:B------:R-:W-:Y:S01]  /*1800*/  FADD R26, R26, R29 ;  /* 0x0000001d1a1a7221 */ /* 0x000fe20000000000 */
[----:B------:R-:W-:Y:S01]  /*1810*/  FADD R20, R21, R20 ;  /* 0x0000001415147221 */ /* 0x000fe20000000000 */
[----:B------:R-:W-:Y:S01]  /*1820*/  FADD R13, R13, R22 ;  /* 0x000000160d0d7221 */ /* 0x000fe20000000000 */
[----:B------:R-:W-:Y:S01]  /*1830*/  FADD R14, R14, R15 ;  /* 0x0000000f0e0e7221 */ /* 0x000fe20000000000 */
[----:B------:R-:W-:Y:S01]  /*1840*/  ISETP.GE.U32.AND.EX P0, PT, R10, RZ, PT, P0 ;  /* 0x000000ff0a00720c */ /* 0x000fe20003f06100 */
[----:B-1----:R-:W-:Y:S01]  /*1850*/  FADD R7, R27, R28 ;  /* 0x0000001c1b077221 */ /* 0x002fe20000000000 */
[----:B------:R-:W-:Y:S01]  /*1860*/  FADD R6, R26, R23 ;  /* 0x000000171a067221 */ /* 0x000fe20000000000 */
[----:B------:R-:W-:Y:S01]  /*1870*/  FADD R17, R20, R17 ;  /* 0x0000001114117221 */ /* 0x000fe20000000000 */
[----:B------:R-:W-:-:S02]  /*1880*/  FADD R14, R13, R14 ;  /* 0x0000000e0d0e7221 */ /* 0x000fc40000000000 */
[----:B------:R-:W-:Y:S02]  /*1890*/  FADD R6, R7, R6 ;  /* 0x0000000607067221 */ /* 0x000fe40000000000 */
[----:B------:R-:W-:Y:S01]  /*18a0*/  FADD R17, R17, R14 ;  /* 0x0000000e11117221 */ /* 0x000fe20000000000 */
[----:B------:R-:W-:-:S03]  /*18b0*/  I2FP.F32.S32 R16, R16 ;  /* 0x0000001000107245 */ /* 0x000fc60000201400 */
[----:B------:R-:W-:-:S04]  /*18c0*/  FADD R17, R6, R17 ;  /* 0x0000001106117221 */ /* 0x000fc80000000000 */
[----:B------:R-:W-:Y:S01]  /*18d0*/  FADD R10, R16, R17 ;  /* 0x00000011100a7221 */ /* 0x000fe20000000000 */
[----:B------:R-:W-:Y:S06]  /*18e0*/  @!P0 BRA `(.L_x_47) ;  /* 0x0000000800948947 */ /* 0x000fec0003800000 */
[----:B------:R-:W-:-:S05]  /*18f0*/  IADD3 R9, P0, PT, R9, 0x1000, RZ ;  /* 0x0000100009097810 */ /* 0x000fca0007f1e0ff */
[----:B------:R-:W-:Y:S01]  /*1900*/  IMAD.X R8, RZ, RZ, R8, P0 ;  /* 0x000000ffff087224 */ /* 0x000fe200000e0608 */
[----:B------:R-:W-:-:S04]  /*1910*/  ISETP.GT.U32.AND P0, PT, R9, R12, PT ;  /* 0x0000000c0900720c */ /* 0x000fc80003f04070 */
[----:B------:R-:W-:-:S13]  /*1920*/  ISETP.GT.U32.AND.EX P0, PT, R8, R11, PT, P0 ;  /* 0x0000000b0800720c */ /* 0x000fda0003f04100 */
[----:B------:R-:W-:Y:S05]  /*1930*/  @!P0 BRA `(.L_x_48) ;  /* 0xfffffffc00108947 */ /* 0x000fea000383ffff */
.L_x_46:
[----:B------:R-:W-:Y:S01]  /*1940*/  IMAD.IADD R3, R4, 0x1, -R9 ;  /* 0x0000000104037824 */ /* 0x000fe200078e0a09 */
[----:B------:R-:W-:Y:S01]  /*1950*/  ISETP.GE.U32.AND P1, PT, R9, R4, PT ;  /* 0x000000040900720c */ /* 0x000fe20003f26070 */
[----:B------:R-:W-:Y:S03]  /*1960*/  BSSY.RECONVERGENT B1, `(.L_x_47) ;  /* 0x000009d000017945 */ /* 0x000fe60003800200 */
[----:B------:R-:W-:-:S04]  /*1970*/  ISETP.GE.AND P0, PT, R0, R3, PT ;  /* 0x000000030000720c */ /* 0x000fc80003f06270 */
[----:B------:R-:W-:-:S13]  /*1980*/  ISETP.GE.U32.OR.EX P0, PT, R8, R5, P0, P1 ;  /* 0x000000050800720c */ /* 0x000fda0000706510 */
[----:B------:R-:W-:Y:S05]  /*1990*/  @P0 BRA `(.L_x_49) ;  /* 0x0000000800640947 */ /* 0x000fea0003800000 */
[----:B------:R-:W-:Y:S01]  /*19a0*/  LOP3.LUT R2, RZ, R0, RZ, 0x33, !PT ;  /* 0x00000000ff027212 */ /* 0x000fe200078e33ff */
[----:B------:R-:W-:Y:S03]  /*19b0*/  BSSY.RECONVERGENT B2, `(.L_x_50) ;  /* 0x0000048000027945 */ /* 0x000fe60003800200 */
[----:B------:R-:W-:Y:S01]  /*19c0*/  IADD3 R2, PT, PT, -R9, R4, R2 ;  /* 0x0000000409027210 */ /* 0x000fe20007ffe102 */
[----:B------:R-:W-:-:S03]  /*19d0*/  IMAD.MOV.U32 R4, RZ, RZ, R0 ;  /* 0x000000ffff047224 */ /* 0x000fc600078e0000 */
[C---:B------:R-:W-:Y:S02]  /*19e0*/  ISETP.GE.U32.AND P1, PT, R2.reuse, 0xf00, PT ;  /* 0x00000f000200780c */ /* 0x040fe40003f26070 */
[----:B------:R-:W-:-:S04]  /*19f0*/  LEA.HI R5, R2, 0x1, RZ, 0x18 ;  /* 0x0000000102057811 */ /* 0x000fc800078fc0ff */
[----:B------:R-:W-:-:S04]  /*1a00*/  LOP3.LUT R25, R5, 0xf, RZ, 0xc0, !PT ;  /* 0x0000000f05197812 */ /* 0x000fc800078ec0ff */
[----:B------:R-:W-:-:S03]  /*1a10*/  ISETP.NE.AND P0, PT, R25, RZ, PT ;  /* 0x000000ff1900720c */ /* 0x000fc60003f05270 */
[----:B------:R-:W-:Y:S10]  /*1a20*/  @!P1 BRA `(.L_x_51) ;  /* 0x0000000400009947 */ /* 0x000ff40003800000 */
[----:B------:R-:W0:Y:S01]  /*1a30*/  LDCU.64 UR4, c[0x0][0x380] ;  /* 0x00007000ff0477ac */ /* 0x000e220008000a00 */
[----:B------:R-:W-:Y:S02]  /*1a40*/  IADD3 R3, P1, PT, R0, R9, RZ ;  /* 0x0000000900037210 */ /* 0x000fe40007f3e0ff */
[----:B------:R-:W-:-:S03]  /*1a50*/  LOP3.LUT R6, R5, 0x1fffff0, RZ, 0xc0, !PT ;  /* 0x01fffff005067812 */ /* 0x000fc600078ec0ff */
[----:B------:R-:W-:Y:S02]  /*1a60*/  IMAD.X R4, RZ, RZ, R8, P1 ;  /* 0x000000ffff047224 */ /* 0x000fe400008e0608 */
[----:B------:R-:W-:Y:S01]  /*1a70*/  IMAD.MOV R6, RZ, RZ, -R6 ;  /* 0x000000ffff067224 */ /* 0x000fe200078e0a06 */
[----:B0-----:R-:W-:-:S04]  /*1a80*/  LEA R2, P2, R3, UR4, 0x2 ;  /* 0x0000000403027c11 */ /* 0x001fc8000f8410ff */
[----:B------:R-:W-:Y:S02]  /*1a90*/  IADD3 R2, P1, PT, R2, 0x2000, RZ ;  /* 0x0000200002027810 */ /* 0x000fe40007f3e0ff */
[----:B------:R-:W-:Y:S01]  /*1aa0*/  LEA.HI.X R3, R3, UR5, R4, 0x2, P2 ;  /* 0x0000000503037c11 */ /* 0x000fe200090f1404 */
[----:B------:R-:W-:-:S04]  /*1ab0*/  IMAD.MOV.U32 R4, RZ, RZ, R0 ;  /* 0x000000ffff047224 */ /* 0x000fc800078e0000 */
[----:B------:R-:W-:-:S07]  /*1ac0*/  IMAD.X R3, RZ, RZ, R3, P1 ;  /* 0x000000ffff037224 */ /* 0x000fce00008e0603 */
.L_x_52:
        /* <DEDUP_REMOVED lines=54> */
.L_x_51:
[----:B------:R-:W-:Y:S05]  /*1e30*/  BSYNC.RECONVERGENT B2 ;  /* 0x0000000000027941 */ /* 0x000fea0003800200 */
.L_x_50:
[----:B------:R-:W-:Y:S05]  /*1e40*/  @!P0 BRA `(.L_x_49) ;  /* 0x0000000400388947 */ /* 0x000fea0003800000 */
[----:B------:R-:W-:Y:S01]  /*1e50*/  ISETP.GE.U32.AND P0, PT, R25, 0x8, PT ;  /* 0x000000081900780c */ /* 0x000fe20003f06070 */
[----:B------:R-:W-:Y:S01]  /*1e60*/  BSSY.RECONVERGENT B2, `(.L_x_53) ;  /* 0x0000022000027945 */ /* 0x000fe20003800200 */
[----:B------:R-:W-:-:S04]  /*1e70*/  LOP3.LUT R17, R5, 0x7, RZ, 0xc0, !PT ;  /* 0x0000000705117812 */ /* 0x000fc800078ec0ff */
[----:B------:R-:W-:-:S07]  /*1e80*/  ISETP.NE.AND P1, PT, R17, RZ, PT ;  /* 0x000000ff1100720c */ /* 0x000fce0003f25270 */
[----:B------:R-:W-:Y:S06]  /*1e90*/  @!P0 BRA `(.L_x_54) ;  /* 0x0000000000788947 */ /* 0x000fec0003800000 */
[----:B------:R-:W0:Y:S01]  /*1ea0*/  LDCU.64 UR4, c[0x0][0x380] ;  /* 0x00007000ff0477ac */ /* 0x000e220008000a00 */
[----:B------:R-:W-:-:S05]  /*1eb0*/  IADD3 R3, P0, PT, R4, R9, RZ ;  /* 0x0000000904037210 */ /* 0x000fca0007f1e0ff */
[----:B------:R-:W-:Y:S01]  /*1ec0*/  IMAD.X R6, RZ, RZ, R8, P0 ;  /* 0x000000ffff067224 */ /* 0x000fe200000e0608 */
        /* <DEDUP_REMOVED lines=27> */
.L_x_54:
[----:B------:R-:W-:Y:S05]  /*2080*/  BSYNC.RECONVERGENT B2 ;  /* 0x0000000000027941 */ /* 0x000fea0003800200 */
.L_x_53:
        /* <DEDUP_REMOVED lines=24> */
.L_x_56:
[----:B------:R-:W-:Y:S05]  /*2210*/  BSYNC.RECONVERGENT B2 ;  /* 0x0000000000027941 */ /* 0x000fea0003800200 */
.L_x_55:
[----:B------:R-:W-:Y:S05]  /*2220*/  @!P1 BRA `(.L_x_49) ;  /* 0x0000000000409947 */ /* 0x000fea0003800000 */
[----:B------:R-:W0:Y:S01]  /*2230*/  LDCU.64 UR4, c[0x0][0x380] ;  /* 0x00007000ff0477ac */ /* 0x000e220008000a00 */
[----:B------:R-:W-:Y:S01]  /*2240*/  IADD3 R7, P0, PT, R4, R9, RZ ;  /* 0x0000000904077210 */ /* 0x000fe20007f1e0ff */
[----:B------:R-:W-:-:S04]  /*2250*/  IMAD.MOV R4, RZ, RZ, -R5 ;  /* 0x000000ffff047224 */ /* 0x000fc800078e0a05 */
[----:B------:R-:W-:Y:S01]  /*2260*/  IMAD.X R8, RZ, RZ, R8, P0 ;  /* 0x000000ffff087224 */ /* 0x000fe200000e0608 */
[----:B0-----:R-:W-:-:S04]  /*2270*/  LEA R6, P1, R7, UR4, 0x2 ;  /* 0x0000000407067c11 */ /* 0x001fc8000f8210ff */
[----:B------:R-:W-:-:S09]  /*2280*/  LEA.HI.X R7, R7, UR5, R8, 0x2, P1 ;  /* 0x0000000507077c11 */ /* 0x000fd200088f1408 */
.L_x_57:
        /* <DEDUP_REMOVED lines=10> */
.L_x_49:
[----:B------:R-:W-:Y:S05]  /*2330*/  BSYNC.RECONVERGENT B1 ;  /* 0x0000000000017941 */ /* 0x000fea0003800200 */
.L_x_47:
[----:B------:R-:W0:Y:S01]  /*2340*/  S2R R7, SR_LANEID ;  /* 0x0000000000077919 */ /* 0x000e220000000000 */
[----:B------:R-:W-:Y:S01]  /*2350*/  IMAD.MOV.U32 R3, RZ, RZ, R10 ;  /* 0x000000ffff037224 */ /* 0x000fe200078e000a */
[----:B------:R-:W-:-:S04]  /*2360*/  ISETP.NE.AND P5, PT, R0, RZ, PT ;  /* 0x000000ff0000720c */ /* 0x000fc80003fa5270 */
[----:B------:R-:W1:Y:S01]  /*2370*/  SHFL.DOWN PT, R2, R3, 0x1, 0x1f ;  /* 0x08201f0003027f89 */ /* 0x000e6200000e0000 */
[C---:B0-----:R-:W-:Y:S02]  /*2380*/  ISETP.GT.AND P0, PT, R7.reuse, 0x1e, PT ;  /* 0x0000001e0700780c */ /* 0x041fe40003f04270 */
[----:B------:R-:W-:-:S11]  /*2390*/  ISETP.NE.AND P1, PT, R7, RZ, PT ;  /* 0x000000ff0700720c */ /* 0x000fd60003f25270 */
[----:B-1----:R-:W-:Y:S01]  /*23a0*/  @!P0 FADD R3, R2, R3 ;  /* 0x0000000302038221 */ /* 0x002fe20000000000 */
[----:B------:R-:W-:Y:S01]  /*23b0*/  ISETP.GT.AND P0, PT, R7, 0x1d, PT ;  /* 0x0000001d0700780c */ /* 0x000fe20003f04270 */
[----:B------:R-:W0:Y:S01]  /*23c0*/  @!P1 S2R R6, SR_CgaCtaId ;  /* 0x0000000000069919 */ /* 0x000e220000008800 */
[----:B------:R-:W-:Y:S02]  /*23d0*/  @!P1 MOV R5, 0x400 ;  /* 0x0000040000059802 */ /* 0x000fe40000000f00 */
[----:B------:R-:W-:Y:S01]  /*23e0*/  @!P1 SHF.R.U32.HI R4, RZ, 0x3, R0 ;  /* 0x00000003ff049819 */ /* 0x000fe20000011600 */
        /* <DEDUP_REMOVED lines=21> */
[----:B------:R-:W0:Y:S04]  /*2540*/  LDS R3, [UR4+0xc] ;  /* 0x00000c04ff037984 */ /* 0x000e280008000800 */
[----:B--2---:R-:W1:Y:S04]  /*2550*/  LDS.128 R4, [UR4+0x10] ;  /* 0x00001004ff047984 */ /* 0x004e680008000c00 */
        /* <DEDUP_REMOVED lines=8> */
.L_x_45:
[----:B------:R-:W-:Y:S05]  /*25e0*/  BSYNC.RECONVERGENT B0 ;  /* 0x0000000000007941 */ /* 0x000fea0003800200 */
.L_x_30:
[----:B------:R-:W-:Y:S05]  /*25f0*/  @P5 EXIT ;  /* 0x000000000000594d */ /* 0x000fea0003800000 */
[----:B012---:R-:W0:Y:S01]  /*2600*/  LDC.64 R2, c[0x0][0x388] ;  /* 0x0000e200ff027b82 */ /* 0x007e220000000a00 */
[----:B------:R-:W1:Y:S02]  /*2610*/  LDCU UR4, c[0x0][0x39c] ;  /* 0x00007380ff0477ac */ /* 0x000e640008000800 */
[----:B-1----:R-:W-:-:S05]  /*2620*/  FADD R5, R0, UR4 ;  /* 0x0000000400057e21 */ /* 0x002fca0008000000 */
[----:B0-----:R-:W-:Y:S01]  /*2630*/  STG.E desc[UR6][R2.64], R5 ;  /* 0x0000000502007986 */ /* 0x001fe2000c101906 */
[----:B------:R-:W-:Y:S05]  /*2640*/  EXIT ;  /* 0x000000000000794d */ /* 0x000fea0003800000 */
.L_x_58:
        /* <DEDUP_REMOVED lines=11> */
.L_x_479:


//--------------------- .text._ZN3cub18CUB_300001_SM_10006detail6reduce18DeviceReduceKernelINS2_10policy_hubIfjN4cuda3std3__44plusIfEEE10Policy1000EN6thrust24THRUST_300001_SM_1000_NS6detail15normal_iteratorINSD_10device_ptrIiEEEEjS9_fNS7_10__identityEEEvT0_PT3_T1_NS0_13GridEvenShareISN_EET2_T4_ --------------------------
	.section	.text._ZN3cub18CUB_300001_SM_10006detail6reduce18DeviceReduceKernelINS2_10policy_hubIfjN4cuda3std3__44plusIfEEE10Policy1000EN6thrust24THRUST_300001_SM_1000_NS6detail15normal_iteratorINSD_10device_ptrIiEEEEjS9_fNS7_10__identityEEEvT0_PT3_T1_NS0_13GridEvenShareISN_EET2_T4_,"ax",@progbits
	.align	128
        .global         _ZN3cub18CUB_300001_SM_10006detail6reduce18DeviceReduceKernelINS2_10policy_hubIfjN4cuda3std3__44plusIfEEE10Policy1000EN6thrust24THRUST_300001_SM_1000_NS6detail15normal_iteratorINSD_10device_ptrIiEEEEjS9_fNS7_10__identityEEEvT0_PT3_T1_NS0_13GridEvenShareISN_EET2_T4_
        .type           _ZN3cub18CUB_300001_SM_10006detail6reduce18DeviceReduceKernelINS2_10policy_hubIfjN4cuda3std3__44plusIfEEE10Policy1000EN6thrust24THRUST_300001_SM_1000_NS6detail15normal_iteratorINSD_10device_ptrIiEEEEjS9_fNS7_10__identityEEEvT0_PT3_T1_NS0_13GridEvenShareISN_EET2_T4_,@function
        .size           _ZN3cub18CUB_300001_SM_10006detail6reduce18DeviceReduceKernelINS2_10policy_hubIfjN4cuda3std3__44plusIfEEE10Policy1000EN6thrust24THRUST_300001_SM_1000_NS6detail15normal_iteratorINSD_10device_ptrIiEEEEjS9_fNS7_10__identityEEEvT0_PT3_T1_NS0_13GridEvenShareISN_EET2_T4_,(.L_x_480 - _ZN3cub18CUB_300001_SM_10006detail6reduce18DeviceReduceKernelINS2_10policy_hubIfjN4cuda3std3__44plusIfEEE10Policy1000EN6thrust24THRUST_300001_SM_1000_NS6detail15normal_iteratorINSD_10device_ptrIiEEEEjS9_fNS7_10__identityEEEvT0_PT3_T1_NS0_13GridEvenShareISN_EET2_T4_)
        .other          _ZN3cub18CUB_300001_SM_10006detail6reduce18DeviceReduceKernelINS2_10policy_hubIfjN4cuda3std3__44plusIfEEE10Policy1000EN6thrust24THRUST_300001_SM_1000_NS6detail15normal_iteratorINSD_10device_ptrIiEEEEjS9_fNS7_10__identityEEEvT0_PT3_T1_NS0_13GridEvenShareISN_EET2_T4_,@"STO_CUDA_ENTRY STV_DEFAULT"
_ZN3cub18CUB_300001_SM_10006detail6reduce18DeviceReduceKernelINS2_10policy_hubIfjN4cuda3std3__44plusIfEEE10Policy1000EN6thrust24THRUST_300001_SM_1000_NS6detail15normal_iteratorINSD_10device_ptrIiEEEEjS9_fNS7_10__identityEEEvT0_PT3_T1_NS0_13GridEvenShareISN_EET2_T4_:
.text._ZN3cub18CUB_300001_SM_10006detail6reduce18DeviceReduceKernelINS2_10policy_hubIfjN4cuda3std3__44plusIfEEE10Policy1000EN6thrust24THRUST_300001_SM_1000_NS6detail15normal_iteratorINSD_10device_ptrIiEEEEjS9_fNS7_10__identityEEEvT0_PT3_T1_NS0_13GridEvenShareISN_EET2_T4_:
[----:B------:R-:W-:Y:S01]  /*0000*/  LDC R1, c[0x0][0x37c] ;  /* 0x0000df00ff017b82 */ /* 0x000fe20000000800 */
[----:B------:R-:W0:Y:S07]  /*0010*/  S2R R3, SR_CTAID.X ;  /* 0x0000000000037919 */ /* 0x000e2e0000002500 */
[----:B------:R-:W1:Y:S01]  /*0020*/  LDC.64 R6, c[0x0][0x3a8] ;  /* 0x0000ea00ff067b82 */ /* 0x000e620000000a00 */
[----:B------:R-:W2:Y:S01]  /*0030*/  LDCU.64 UR6, c[0x0][0x358] ;  /* 0x00006b00ff0677ac */ /* 0x000ea20008000a00 */
[----:B------:R-:W-:Y:S01]  /*0040*/  BSSY.RECONVERGENT B0, `(.L_x_59) ;  /* 0x00002d6000007945 */ /* 0x000fe20003800200 */
[----:B-1----:R-:W-:Y:S01]  /*0050*/  SHF.L.U32 R13, R7, 0xd, RZ ;  /* 0x0000000d070d7819 */ /* 0x002fe200000006ff */
[----:B0-----:R-:W-:-:S05]  /*0060*/  IMAD R0, R3, -0x2000, R6 ;  /* 0xffffe00003007824 */ /* 0x001fca00078e0206 */
[----:B------:R-:W-:-:S13]  /*0070*/  ISETP.GT.U32.AND P0, PT, R0, 0x1fff, PT ;  /* 0x00001fff0000780c */ /* 0x000fda0003f04070 */
[----:B--2---:R-:W-:Y:S05]  /*0080*/  @P0 BRA `(.L_x_60) ;  /* 0x00000014004c0947 */ /* 0x004fea0003800000 */
[----:B------:R-:W0:Y:S01]  /*0090*/  S2R R2, SR_TID.X ;  /* 0x0000000000027919 */ /* 0x000e220000002100 */
[----:B------:R-:W-:Y:S01]  /*00a0*/  BSSY.RECONVERGENT B1, `(.L_x_61) ;  /* 0x000000b000017945 */ /* 0x000fe20003800200 */
[----:B------:R-:W-:Y:S01]  /*00b0*/  IMAD.MOV.U32 R17, RZ, RZ, RZ ;  /* 0x000000ffff117224 */ /* 0x000fe200078e00ff */
[----:B0-----:R-:W-:Y:S02]  /*00c0*/  ISETP.GE.U32.AND P0, PT, R2, R0, PT ;  /* 0x000000000200720c */ /* 0x001fe40003f06070 */
[----:B------:R-:W-:-:S11]  /*00d0*/  MOV R4, R2 ;  /* 0x0000000200047202 */ /* 0x000fd60000000f00 */
[----:B------:R-:W-:Y:S05]  /*00e0*/  @P0 BRA `(.L_x_62) ;  /* 0x0000000000180947 */ /* 0x000fea0003800000 */
[----:B------:R-:W0:Y:S01]  /*00f0*/  LDC.64 R8, c[0x0][0x380] ;  /* 0x0000e000ff087b82 */ /* 0x000e220000000a00 */
[----:B------:R-:W-:-:S04]  /*0100*/  IMAD R5, R3, 0x2000, R2 ;  /* 0x0000200003057824 */ /* 0x000fc800078e0202 */
[----:B0-----:R-:W-:-:S06]  /*0110*/  IMAD.WIDE.U32 R8, R5, 0x4, R8 ;  /* 0x0000000405087825 */ /* 0x001fcc00078e0008 */
[----:B------:R-:W2:Y:S01]  /*0120*/  LDG.E R8, desc[UR6][R8.64] ;  /* 0x0000000608087981 */ /* 0x000ea2000c1e1900 */
[----:B------:R-:W-:Y:S02]  /*0130*/  IADD3 R4, PT, PT, R2, 0x200, RZ ;  /* 0x0000020002047810 */ /* 0x000fe40007ffe0ff */
[----:B--2---:R-:W-:-:S07]  /*0140*/  I2FP.F32.S32 R17, R8 ;  /* 0x0000000800117245 */ /* 0x004fce0000201400 */
.L_x_62:
[----:B------:R-:W-:Y:S05]  /*0150*/  BSYNC.RECONVERGENT B1 ;  /* 0x0000000000017941 */ /* 0x000fea0003800200 */
.L_x_61:
[----:B------:R-:W-:Y:S01]  /*0160*/  ISETP.GE.U32.AND P0, PT, R4, R0, PT ;  /* 0x000000000400720c */ /* 0x000fe20003f06070 */
[----:B------:R-:W-:-:S12]  /*0170*/  BSSY.RECONVERGENT B1, `(.L_x_63) ;  /* 0x00000c2000017945 */ /* 0x000fd80003800200 */
[----:B------:R-:W-:Y:S05]  /*0180*/  @P0 BRA `(.L_x_64) ;  /* 0x0000000c00000947 */ /* 0x000fea0003800000 */
[----:B------:R-:W-:Y:S01]  /*0190*/  LOP3.LUT R5, RZ, R4, RZ, 0x33, !PT ;  /* 0x00000004ff057212 */ /* 0x000fe200078e33ff */
[----:B------:R-:W-:Y:S04]  /*01a0*/  BSSY.RECONVERGENT B2, `(.L_x_65) ;  /* 0x0000063000027945 */ /* 0x000fe80003800200 */
[----:B------:R-:W-:-:S04]  /*01b0*/  IMAD.IADD R6, R5, 0x1, R6 ;  /* 0x0000000105067824 */ /* 0x000fc800078e0206 */
[----:B------:R-:W-:-:S05]  /*01c0*/  IMAD R6, R3, -0x2000, R6 ;  /* 0xffffe00003067824 */ /* 0x000fca00078e0206 */
[C---:B------:R-:W-:Y:S02]  /*01d0*/  ISETP.GE.U32.AND P0, PT, R6.reuse, 0x1e00, PT ;  /* 0x00001e000600780c */ /* 0x040fe40003f06070 */
[----:B------:R-:W-:-:S04]  /*01e0*/  LEA.HI R5, R6, 0x1, RZ, 0x17 ;  /* 0x0000000106057811 */ /* 0x000fc800078fb8ff */
[----:B------:R-:W-:-:S07]  /*01f0*/  LOP3.LUT R6, R5, 0xf, RZ, 0xc0, !PT ;  /* 0x0000000f05067812 */ /* 0x000fce00078ec0ff */
[----:B------:R-:W-:Y:S05]  /*0200*/  @!P0 BRA `(.L_x_66) ;  /* 0x0000000400708947 */ /* 0x000fea0003800000 */
[----:B------:R-:W0:Y:S01]  /*0210*/  LDC.64 R12, c[0x0][0x380] ;  /* 0x0000e000ff0c7b82 */ /* 0x000e220000000a00 */
[----:B------:R-:W-:Y:S01]  /*0220*/  LOP3.LUT R10, R5, 0xfffff0, RZ, 0xc0, !PT ;  /* 0x00fffff0050a7812 */ /* 0x000fe200078ec0ff */
[----:B------:R-:W-:Y:S01]  /*0230*/  BSSY.RECONVERGENT B3, `(.L_x_67) ;  /* 0x0000058000037945 */ /* 0x000fe20003800200 */
[----:B------:R-:W-:Y:S02]  /*0240*/  LOP3.LUT R8, R4, 0x1000, RZ, 0xfc, !PT ;  /* 0x0000100004087812 */ /* 0x000fe400078efcff */
[----:B------:R-:W-:Y:S01]  /*0250*/  LEA R4, R3, R4, 0xd ;  /* 0x0000000403047211 */ /* 0x000fe200078e68ff */
[----:B------:R-:W-:-:S07]  /*0260*/  IMAD.MOV R10, RZ, RZ, -R10 ;  /* 0x000000ffff0a7224 */ /* 0x000fce00078e0a0a */
.L_x_68:
[C---:B0-----:R-:W-:Y:S01]  /*0270*/  IMAD.WIDE.U32 R20, R4.reuse, 0x4, R12 ;  /* 0x0000000404147825 */ /* 0x041fe200078e000c */
[----:B------:R-:W-:-:S05]  /*0280*/  IADD3 R19, PT, PT, R4, 0x200, RZ ;  /* 0x0000020004137810 */ /* 0x000fca0007ffe0ff */
[----:B------:R-:W2:Y:S01]  /*0290*/  LDG.E R20, desc[UR6][R20.64] ;  /* 0x0000000614147981 */ /* 0x000ea2000c1e1900 */
[----:B------:R-:W-:-:S05]  /*02a0*/  IMAD.WIDE.U32 R18, R19, 0x4, R12 ;  /* 0x0000000413127825 */ /* 0x000fca00078e000c */
[----:B------:R0:W3:Y:S01]  /*02b0*/  LDG.E R16, desc[UR6][R18.64] ;  /* 0x0000000612107981 */ /* 0x0000e2000c1e1900 */
[C---:B------:R-:W-:Y:S01]  /*02c0*/  VIADD R15, R4.reuse, 0x400 ;  /* 0x00000400040f7836 */ /* 0x040fe20000000000 */
[C---:B------:R-:W-:Y:S01]  /*02d0*/  IADD3 R29, PT, PT, R4.reuse, 0x600, RZ ;  /* 0x00000600041d7810 */ /* 0x040fe20007ffe0ff */
[C---:B------:R-:W-:Y:S02]  /*02e0*/  VIADD R27, R4.reuse, 0x800 ;  /* 0x00000800041b7836 */ /* 0x040fe40000000000 */
[----:B------:R-:W-:Y:S01]  /*02f0*/  IMAD.WIDE.U32 R14, R15, 0x4, R12 ;  /* 0x000000040f0e7825 */ /* 0x000fe200078e000c */
[----:B------:R-:W-:-:S03]  /*0300*/  IADD3 R23, PT, PT, R4, 0xa00, RZ ;  /* 0x00000a0004177810 */ /* 0x000fc60007ffe0ff */
[--C-:B------:R-:W-:Y:S01]  /*0310*/  IMAD.WIDE.U32 R28, R29, 0x4, R12.reuse ;  /* 0x000000041d1c7825 */ /* 0x100fe200078e000c */
[----:B------:R-:W4:Y:S03]  /*0320*/  LDG.E R9, desc[UR6][R14.64] ;  /* 0x000000060e097981 */ /* 0x000f26000c1e1900 */
[--C-:B------:R-:W-:Y:S01]  /*0330*/  IMAD.WIDE.U32 R26, R27, 0x4, R12.reuse ;  /* 0x000000041b1a7825 */ /* 0x100fe200078e000c */
[----:B------:R1:W5:Y:S03]  /*0340*/  LDG.E R11, desc[UR6][R28.64] ;  /* 0x000000061c0b7981 */ /* 0x000366000c1e1900 */
[----:B0-----:R-:W-:Y:S01]  /*0350*/  IMAD.WIDE.U32 R18, R23, 0x4, R12 ;  /* 0x0000000417127825 */ /* 0x001fe200078e000c */
[----:B------:R-:W5:Y:S01]  /*0360*/  LDG.E R7, desc[UR6][R26.64] ;  /* 0x000000061a077981 */ /* 0x000f62000c1e1900 */
[----:B------:R-:W-:-:S02]  /*0370*/  IADD3 R25, PT, PT, R4, 0xe00, RZ ;  /* 0x00000e0004197810 */ /* 0x000fc40007ffe0ff */
[C---:B------:R-:W-:Y:S02]  /*0380*/  VIADD R23, R4.reuse, 0xc00 ;  /* 0x00000c0004177836 */ /* 0x040fe40000000000 */
[----:B------:R-:W5:Y:S01]  /*0390*/  LDG.E R18, desc[UR6][R18.64] ;  /* 0x0000000612127981 */ /* 0x000f62000c1e1900 */
[C---:B------:R-:W-:Y:S02]  /*03a0*/  VIADD R21, R4.reuse, 0x1000 ;  /* 0x0000100004157836 */ /* 0x040fe40000000000 */
[----:B------:R-:W-:Y:S01]  /*03b0*/  IMAD.WIDE.U32 R22, R23, 0x4, R12 ;  /* 0x0000000417167825 */ /* 0x000fe200078e000c */
[----:B-1----:R-:W-:-:S03]  /*03c0*/  IADD3 R29, PT, PT, R4, 0x1200, RZ ;  /* 0x00001200041d7810 */ /* 0x002fc60007ffe0ff */
[--C-:B------:R-:W-:Y:S01]  /*03d0*/  IMAD.WIDE.U32 R24, R25, 0x4, R12.reuse ;  /* 0x0000000419187825 */ /* 0x100fe200078e000c */
[----:B------:R0:W5:Y:S03]  /*03e0*/  LDG.E R27, desc[UR6][R22.64] ;  /* 0x00000006161b7981 */ /* 0x000166000c1e1900 */
[--C-:B------:R-:W-:Y:S01]  /*03f0*/  IMAD.WIDE.U32 R14, R21, 0x4, R12.reuse ;  /* 0x00000004150e7825 */ /* 0x100fe200078e000c */
[----:B------:R1:W5:Y:S03]  /*0400*/  LDG.E R26, desc[UR6][R24.64] ;  /* 0x00000006181a7981 */ /* 0x000366000c1e1900 */
[----:B------:R-:W-:Y:S01]  /*0410*/  VIADD R21, R4, 0x1400 ;  /* 0x0000140004157836 */ /* 0x000fe20000000000 */
[----:B------:R1:W5:Y:S01]  /*0420*/  LDG.E R19, desc[UR6][R14.64] ;  /* 0x000000060e137981 */ /* 0x000362000c1e1900 */
[----:B------:R-:W-:-:S04]  /*0430*/  IMAD.WIDE.U32 R28, R29, 0x4, R12 ;  /* 0x000000041d1c7825 */ /* 0x000fc800078e000c */
[----:B0-----:R-:W-:Y:S01]  /*0440*/  IMAD.WIDE.U32 R22, R21, 0x4, R12 ;  /* 0x0000000415167825 */ /* 0x001fe200078e000c */
[C---:B------:R-:W-:Y:S01]  /*0450*/  IADD3 R21, PT, PT, R4.reuse, 0x1600, RZ ;  /* 0x0000160004157810 */ /* 0x040fe20007ffe0ff */
[----:B------:R-:W5:Y:S02]  /*0460*/  LDG.E R28, desc[UR6][R28.64] ;  /* 0x000000061c1c7981 */ /* 0x000f64000c1e1900 */
[C---:B-1----:R-:W-:Y:S01]  /*0470*/  VIADD R25, R4.reuse, 0x1800 ;  /* 0x0000180004197836 */ /* 0x042fe20000000000 */
[----:B------:R-:W-:-:S03]  /*0480*/  IADD3 R24, PT, PT, R4, 0x1a00, RZ ;  /* 0x00001a0004187810 */ /* 0x000fc60007ffe0ff */
[--C-:B------:R-:W-:Y:S01]  /*0490*/  IMAD.WIDE.U32 R14, R25, 0x4, R12.reuse ;  /* 0x00000004190e7825 */ /* 0x100fe200078e000c */
[----:B------:R0:W5:Y:S03]  /*04a0*/  LDG.E R29, desc[UR6][R22.64] ;  /* 0x00000006161d7981 */ /* 0x000166000c1e1900 */
[C---:B------:R-:W-:Y:S02]  /*04b0*/  VIADD R25, R4.reuse, 0x1c00 ;  /* 0x00001c0004197836 */ /* 0x040fe40000000000 */
[----:B------:R-:W5:Y:S02]  /*04c0*/  LDG.E R14, desc[UR6][R14.64] ;  /* 0x000000060e0e7981 */ /* 0x000f64000c1e1900 */
[----:B0-----:R-:W-:Y:S01]  /*04d0*/  IMAD.WIDE.U32 R22, R25, 0x4, R12 ;  /* 0x0000000419167825 */ /* 0x001fe200078e000c */
[----:B------:R-:W-:-:S05]  /*04e0*/  IADD3 R25, PT, PT, R4, 0x1e00, RZ ;  /* 0x00001e0004197810 */ /* 0x000fca0007ffe0ff */
[----:B------:R-:W5:Y:S01]  /*04f0*/  LDG.E R22, desc[UR6][R22.64] ;  /* 0x0000000616167981 */ /* 0x000f62000c1e1900 */
[----:B--2---:R-:W-:-:S05]  /*0500*/  I2FP.F32.S32 R20, R20 ;  /* 0x0000001400147245 */ /* 0x004fca0000201400 */
[----:B------:R-:W-:Y:S01]  /*0510*/  FADD R17, R20, R17 ;  /* 0x0000001114117221 */ /* 0x000fe20000000000 */
[----:B------:R-:W-:Y:S01]  /*0520*/  IMAD.WIDE.U32 R20, R21, 0x4, R12 ;  /* 0x0000000415147825 */ /* 0x000fe200078e000c */
[----:B---3--:R-:W-:-:S05]  /*0530*/  I2FP.F32.S32 R16, R16 ;  /* 0x0000001000107245 */ /* 0x008fca0000201400 */
[----:B------:R0:W2:Y:S02]  /*0540*/  LDG.E R21, desc[UR6][R20.64] ;  /* 0x0000000614157981 */ /* 0x0000a4000c1e1900 */
[----:B0-----:R-:W-:Y:S01]  /*0550*/  FADD R20, R17, R16 ;  /* 0x0000001011147221 */ /* 0x001fe20000000000 */
[----:B------:R-:W-:-:S04]  /*0560*/  IMAD.WIDE.U32 R16, R24, 0x4, R12 ;  /* 0x0000000418107825 */ /* 0x000fc800078e000c */
[----:B------:R-:W-:Y:S02]  /*0570*/  IMAD.WIDE.U32 R24, R25, 0x4, R12 ;  /* 0x0000000419187825 */ /* 0x000fe400078e000c */
[----:B------:R-:W3:Y:S04]  /*0580*/  LDG.E R16, desc[UR6][R16.64] ;  /* 0x0000000610107981 */ /* 0x000ee8000c1e1900 */
[----:B------:R-:W3:Y:S01]  /*0590*/  LDG.E R24, desc[UR6][R24.64] ;  /* 0x0000000618187981 */ /* 0x000ee2000c1e1900 */
[----:B----4-:R-:W-:-:S05]  /*05a0*/  I2FP.F32.S32 R9, R9 ;  /* 0x0000000900097245 */ /* 0x010fca0000201400 */
[----:B------:R-:W-:Y:S01]  /*05b0*/  FADD R9, R20, R9 ;  /* 0x0000000914097221 */ /* 0x000fe20000000000 */
[----:B-----5:R-:W-:Y:S02]  /*05c0*/  I2FP.F32.S32 R20, R11 ;  /* 0x0000000b00147245 */ /* 0x020fe40000201400 */
        /* <DEDUP_REMOVED lines=14> */
[----:B------:R-:W-:-:S03]  /*06b0*/  VIADD R10, R10, 0x10 ;  /* 0x000000100a0a7836 */ /* 0x000fc60000000000 */
[----:B------:R-:W-:Y:S01]  /*06c0*/  FADD R7, R7, R18 ;  /* 0x0000001207077221 */ /* 0x000fe20000000000 */
[----:B------:R-:W-:Y:S02]  /*06d0*/  I2FP.F32.S32 R14, R14 ;  /* 0x0000000e000e7245 */ /* 0x000fe40000201400 */
[----:B------:R-:W-:Y:S02]  /*06e0*/  ISETP.NE.AND P0, PT, R10, RZ, PT ;  /* 0x000000ff0a00720c */ /* 0x000fe40003f05270 */
[----:B------:R-:W-:Y:S01]  /*06f0*/  I2FP.F32.S32 R22, R22 ;  /* 0x0000001600167245 */ /* 0x000fe20000201400 */
[----:B------:R-:W-:Y:S01]  /*0700*/  VIADD R4, R4, 0x2000 ;  /* 0x0000200004047836 */ /* 0x000fe20000000000 */
[----:B------:R-:W-:Y:S02]  /*0710*/  IADD3 R8, PT, PT, R8, 0x2000, RZ ;  /* 0x0000200008087810 */ /* 0x000fe40007ffe0ff */
[----:B--2---:R-:W-:-:S05]  /*0720*/  I2FP.F32.S32 R20, R21 ;  /* 0x0000001500147245 */ /* 0x004fca0000201400 */
[----:B------:R-:W-:-:S04]  /*0730*/  FADD R7, R7, R20 ;  /* 0x0000001407077221 */ /* 0x000fc80000000000 */
[----:B------:R-:W-:Y:S01]  /*0740*/  FADD R7, R7, R14 ;  /* 0x0000000e07077221 */ /* 0x000fe20000000000 */
[----:B---3--:R-:W-:-:S05]  /*0750*/  I2FP.F32.S32 R16, R16 ;  /* 0x0000001000107245 */ /* 0x008fca0000201400 */
[----:B------:R-:W-:Y:S01]  /*0760*/  FADD R7, R7, R16 ;  /* 0x0000001007077221 */ /* 0x000fe20000000000 */
[----:B------:R-:W-:-:S03]  /*0770*/  I2FP.F32.S32 R24, R24 ;  /* 0x0000001800187245 */ /* 0x000fc60000201400 */
[----:B------:R-:W-:-:S04]  /*0780*/  FADD R7, R7, R22 ;  /* 0x0000001607077221 */ /* 0x000fc80000000000 */
[----:B------:R-:W-:Y:S01]  /*0790*/  FADD R17, R7, R24 ;  /* 0x0000001807117221 */ /* 0x000fe20000000000 */
[----:B------:R-:W-:Y:S06]  /*07a0*/  @P0 BRA `(.L_x_68) ;  /* 0xfffffff800b00947 */ /* 0x000fec000383ffff */
[----:B------:R-:W-:Y:S05]  /*07b0*/  BSYNC.RECONVERGENT B3 ;  /* 0x0000000000037941 */ /* 0x000fea0003800200 */
.L_x_67:
[----:B------:R-:W-:-:S07]  /*07c0*/  IADD3 R4, PT, PT, R8, -0x1000, RZ ;  /* 0xfffff00008047810 */ /* 0x000fce0007ffe0ff */
.L_x_66:
[----:B------:R-:W-:Y:S05]  /*07d0*/  BSYNC.RECONVERGENT B2 ;  /* 0x0000000000027941 */ /* 0x000fea0003800200 */
.L_x_65:
[----:B------:R-:W-:-:S13]  /*07e0*/  ISETP.NE.AND P0, PT, R6, RZ, PT ;  /* 0x000000ff0600720c */ /* 0x000fda0003f05270 */
[----:B------:R-:W-:Y:S05]  /*07f0*/  @!P0 BRA `(.L_x_64) ;  /* 0x0000000400648947 */ /* 0x000fea0003800000 */
[----:B------:R-:W-:Y:S01]  /*0800*/  ISETP.GE.U32.AND P0, PT, R6, 0x8, PT ;  /* 0x000000080600780c */ /* 0x000fe20003f06070 */
[----:B------:R-:W-:Y:S01]  /*0810*/  BSSY.RECONVERGENT B2, `(.L_x_69) ;  /* 0x000002e000027945 */ /* 0x000fe20003800200 */
[----:B------:R-:W-:-:S04]  /*0820*/  LOP3.LUT R22, R5, 0x7, RZ, 0xc0, !PT ;  /* 0x0000000705167812 */ /* 0x000fc800078ec0ff */
[----:B------:R-:W-:-:S07]  /*0830*/  ISETP.NE.AND P1, PT, R22, RZ, PT ;  /* 0x000000ff1600720c */ /* 0x000fce0003f25270 */
[----:B------:R-:W-:Y:S06]  /*0840*/  @!P0 BRA `(.L_x_70) ;  /* 0x0000000000a88947 */ /* 0x000fec0003800000 */
[----:B------:R-:W0:Y:S01]  /*0850*/  LDC.64 R6, c[0x0][0x380] ;  /* 0x0000e000ff067b82 */ /* 0x000e220000000a00 */
[----:B------:R-:W-:-:S04]  /*0860*/  IMAD R19, R3, 0x2000, R4 ;  /* 0x0000200003137824 */ /* 0x000fc800078e0204 */
[C---:B------:R-:W-:Y:S01]  /*0870*/  VIADD R21, R19.reuse, 0x400 ;  /* 0x0000040013157836 */ /* 0x040fe20000000000 */
[C---:B------:R-:W-:Y:S02]  /*0880*/  IADD3 R15, PT, PT, R19.reuse, 0x200, RZ ;  /* 0x00000200130f7810 */ /* 0x040fe40007ffe0ff */
[C---:B------:R-:W-:Y:S01]  /*0890*/  IADD3 R13, PT, PT, R19.reuse, 0x600, RZ ;  /* 0x00000600130d7810 */ /* 0x040fe20007ffe0ff */
[C---:B------:R-:W-:Y:S01]  /*08a0*/  VIADD R9, R19.reuse, 0x800 ;  /* 0x0000080013097836 */ /* 0x040fe20000000000 */
[C---:B------:R-:W-:Y:S01]  /*08b0*/  IADD3 R23, PT, PT, R19.reuse, 0xa00, RZ ;  /* 0x00000a0013177810 */ /* 0x040fe20007ffe0ff */
[----:B0-----:R-:W-:-:S04]  /*08c0*/  IMAD.WIDE.U32 R10, R19, 0x4, R6 ;  /* 0x00000004130a7825 */ /* 0x001fc800078e0006 */
[--C-:B------:R-:W-:Y:S01]  /*08d0*/  IMAD.WIDE.U32 R14, R15, 0x4, R6.reuse ;  /* 0x000000040f0e7825 */ /* 0x100fe200078e0006 */
[----:B------:R0:W2:Y:S03]  /*08e0*/  LDG.E R16, desc[UR6][R10.64] ;  /* 0x000000060a107981 */ /* 0x0000a6000c1e1900 */
[--C-:B------:R-:W-:Y:S01]  /*08f0*/  IMAD.WIDE.U32 R20, R21, 0x4, R6.reuse ;  /* 0x0000000415147825 */ /* 0x100fe200078e0006 */
[----:B------:R1:W3:Y:S03]  /*0900*/  LDG.E R18, desc[UR6][R14.64] ;  /* 0x000000060e127981 */ /* 0x0002e6000c1e1900 */
[--C-:B------:R-:W-:Y:S02]  /*0910*/  IMAD.WIDE.U32 R12, R13, 0x4, R6.reuse ;  /* 0x000000040d0c7825 */ /* 0x100fe400078e0006 */
[----:B------:R-:W4:Y:S02]  /*0920*/  LDG.E R20, desc[UR6][R20.64] ;  /* 0x0000000614147981 */ /* 0x000f24000c1e1900 */
[----:B------:R-:W-:-:S02]  /*0930*/  IMAD.WIDE.U32 R8, R9, 0x4, R6 ;  /* 0x0000000409087825 */ /* 0x000fc400078e0006 */
[----:B------:R3:W5:Y:S02]  /*0940*/  LDG.E R12, desc[UR6][R12.64] ;  /* 0x000000060c0c7981 */ /* 0x000764000c1e1900 */
[----:B------:R-:W-:Y:S02]  /*0950*/  VIADD R25, R19, 0xc00 ;  /* 0x00000c0013197836 */ /* 0x000fe40000000000 */
[--C-:B0-----:R-:W-:Y:S01]  /*0960*/  IMAD.WIDE.U32 R10, R23, 0x4, R6.reuse ;  /* 0x00000004170a7825 */ /* 0x101fe200078e0006 */
[----:B------:R-:W5:Y:S01]  /*0970*/  LDG.E R8, desc[UR6][R8.64] ;  /* 0x0000000608087981 */ /* 0x000f62000c1e1900 */
[----:B------:R-:W-:Y:S02]  /*0980*/  IADD3 R19, PT, PT, R19, 0xe00, RZ ;  /* 0x00000e0013137810 */ /* 0x000fe40007ffe0ff */
[--C-:B-1----:R-:W-:Y:S02]  /*0990*/  IMAD.WIDE.U32 R14, R25, 0x4, R6.reuse ;  /* 0x00000004190e7825 */ /* 0x102fe400078e0006 */
[----:B------:R-:W5:Y:S02]  /*09a0*/  LDG.E R10, desc[UR6][R10.64] ;  /* 0x000000060a0a7981 */ /* 0x000f64000c1e1900 */
[----:B------:R-:W-:-:S02]  /*09b0*/  IMAD.WIDE.U32 R6, R19, 0x4, R6 ;  /* 0x0000000413067825 */ /* 0x000fc400078e0006 */
[----:B------:R-:W5:Y:S04]  /*09c0*/  LDG.E R14, desc[UR6][R14.64] ;  /* 0x000000060e0e7981 */ /* 0x000f68000c1e1900 */
[----:B------:R-:W5:Y:S01]  /*09d0*/  LDG.E R6, desc[UR6][R6.64] ;  /* 0x0000000606067981 */ /* 0x000f62000c1e1900 */
[----:B------:R-:W-:Y:S01]  /*09e0*/  VIADD R4, R4, 0x1000 ;  /* 0x0000100004047836 */ /* 0x000fe20000000000 */
        /* <DEDUP_REMOVED lines=16> */
.L_x_70:
[----:B------:R-:W-:Y:S05]  /*0af0*/  BSYNC.RECONVERGENT B2 ;  /* 0x0000000000027941 */ /* 0x000fea0003800200 */
.L_x_69:
[----:B------:R-:W-:Y:S05]  /*0b00*/  @!P1 BRA `(.L_x_64) ;  /* 0x0000000000a09947 */ /* 0x000fea0003800000 */
[----:B------:R-:W-:Y:S01]  /*0b10*/  ISETP.GE.U32.AND P0, PT, R22, 0x4, PT ;  /* 0x000000041600780c */ /* 0x000fe20003f06070 */
[----:B------:R-:W-:Y:S01]  /*0b20*/  BSSY.RECONVERGENT B2, `(.L_x_71) ;  /* 0x000001a000027945 */ /* 0x000fe20003800200 */
[----:B------:R-:W-:-:S04]  /*0b30*/  LOP3.LUT R5, R5, 0x3, RZ, 0xc0, !PT ;  /* 0x0000000305057812 */ /* 0x000fc800078ec0ff */
[----:B------:R-:W-:-:S07]  /*0b40*/  ISETP.NE.AND P1, PT, R5, RZ, PT ;  /* 0x000000ff0500720c */ /* 0x000fce0003f25270 */
[----:B------:R-:W-:Y:S06]  /*0b50*/  @!P0 BRA `(.L_x_72) ;  /* 0x0000000000588947 */ /* 0x000fec0003800000 */
[----:B------:R-:W0:Y:S01]  /*0b60*/  LDC.64 R6, c[0x0][0x380] ;  /* 0x0000e000ff067b82 */ /* 0x000e220000000a00 */
[----:B------:R-:W-:-:S04]  /*0b70*/  LEA R13, R3, R4, 0xd ;  /* 0x00000004030d7211 */ /* 0x000fc800078e68ff */
[C---:B------:R-:W-:Y:S01]  /*0b80*/  IADD3 R15, PT, PT, R13.reuse, 0x400, RZ ;  /* 0x000004000d0f7810 */ /* 0x040fe20007ffe0ff */
[C---:B------:R-:W-:Y:S02]  /*0b90*/  VIADD R11, R13.reuse, 0x200 ;  /* 0x000002000d0b7836 */ /* 0x040fe40000000000 */
[C---:B------:R-:W-:Y:S02]  /*0ba0*/  VIADD R19, R13.reuse, 0x600 ;  /* 0x000006000d137836 */ /* 0x040fe40000000000 */
[----:B0-----:R-:W-:-:S04]  /*0bb0*/  IMAD.WIDE.U32 R8, R13, 0x4, R6 ;  /* 0x000000040d087825 */ /* 0x001fc800078e0006 */
[--C-:B------:R-:W-:Y:S02]  /*0bc0*/  IMAD.WIDE.U32 R10, R11, 0x4, R6.reuse ;  /* 0x000000040b0a7825 */ /* 0x100fe400078e0006 */
[----:B------:R-:W2:Y:S02]  /*0bd0*/  LDG.E R8, desc[UR6][R8.64] ;  /* 0x0000000608087981 */ /* 0x000ea4000c1e1900 */
[--C-:B------:R-:W-:Y:S02]  /*0be0*/  IMAD.WIDE.U32 R12, R15, 0x4, R6.reuse ;  /* 0x000000040f0c7825 */ /* 0x100fe400078e0006 */
[----:B------:R-:W3:Y:S02]  /*0bf0*/  LDG.E R10, desc[UR6][R10.64] ;  /* 0x000000060a0a7981 */ /* 0x000ee4000c1e1900 */
[----:B------:R-:W-:Y:S02]  /*0c00*/  IMAD.WIDE.U32 R6, R19, 0x4, R6 ;  /* 0x0000000413067825 */ /* 0x000fe400078e0006 */
[----:B------:R-:W4:Y:S04]  /*0c10*/  LDG.E R12, desc[UR6][R12.64] ;  /* 0x000000060c0c7981 */ /* 0x000f28000c1e1900 */
[----:B------:R-:W5:Y:S01]  /*0c20*/  LDG.E R6, desc[UR6][R6.64] ;  /* 0x0000000606067981 */ /* 0x000f62000c1e1900 */
[----:B------:R-:W-:-:S02]  /*0c30*/  IADD3 R4, PT, PT, R4, 0x800, RZ ;  /* 0x0000080004047810 */ /* 0x000fc40007ffe0ff */
[----:B--2---:R-:W-:Y:S02]  /*0c40*/  I2FP.F32.S32 R14, R8 ;  /* 0x00000008000e7245 */ /* 0x004fe40000201400 */
[----:B---3--:R-:W-:-:S03]  /*0c50*/  I2FP.F32.S32 R15, R10 ;  /* 0x0000000a000f7245 */ /* 0x008fc60000201400 */
[----:B------:R-:W-:Y:S01]  /*0c60*/  FADD R14, R17, R14 ;  /* 0x0000000e110e7221 */ /* 0x000fe20000000000 */
[----:B----4-:R-:W-:-:S03]  /*0c70*/  I2FP.F32.S32 R17, R12 ;  /* 0x0000000c00117245 */ /* 0x010fc60000201400 */
[----:B------:R-:W-:Y:S01]  /*0c80*/  FADD R14, R14, R15 ;  /* 0x0000000f0e0e7221 */ /* 0x000fe20000000000 */
[----:B-----5:R-:W-:-:S03]  /*0c90*/  I2FP.F32.S32 R8, R6 ;  /* 0x0000000600087245 */ /* 0x020fc60000201400 */
[----:B------:R-:W-:-:S04]  /*0ca0*/  FADD R17, R14, R17 ;  /* 0x000000110e117221 */ /* 0x000fc80000000000 */
[----:B------:R-:W-:-:S07]  /*0cb0*/  FADD R17, R17, R8 ;  /* 0x0000000811117221 */ /* 0x000fce0000000000 */
.L_x_72:
[----:B------:R-:W-:Y:S05]  /*0cc0*/  BSYNC.RECONVERGENT B2 ;  /* 0x0000000000027941 */ /* 0x000fea0003800200 */
.L_x_71:
[----:B------:R-:W-:Y:S05]  /*0cd0*/  @!P1 BRA `(.L_x_64) ;  /* 0x00000000002c9947 */ /* 0x000fea0003800000 */
[----:B------:R-:W0:Y:S01]  /*0ce0*/  LDC.64 R6, c[0x0][0x380] ;  /* 0x0000e000ff067b82 */ /* 0x000e220000000a00 */
[----:B------:R-:W-:Y:S01]  /*0cf0*/  IMAD R9, R3, 0x2000, R4 ;  /* 0x0000200003097824 */ /* 0x000fe200078e0204 */
[----:B------:R-:W-:-:S07]  /*0d00*/  IADD3 R8, PT, PT, -R5, RZ, RZ ;  /* 0x000000ff05087210 */ /* 0x000fce0007ffe1ff */
.L_x_73:
[----:B0-----:R-:W-:-:S06]  /*0d10*/  IMAD.WIDE.U32 R4, R9, 0x4, R6 ;  /* 0x0000000409047825 */ /* 0x001fcc00078e0006 */
[----:B------:R-:W2:Y:S01]  /*0d20*/  LDG.E R4, desc[UR6][R4.64] ;  /* 0x0000000604047981 */ /* 0x000ea2000c1e1900 */
[----:B------:R-:W-:Y:S01]  /*0d30*/  VIADD R8, R8, 0x1 ;  /* 0x0000000108087836 */ /* 0x000fe20000000000 */
[----:B------:R-:W-:-:S04]  /*0d40*/  IADD3 R9, PT, PT, R9, 0x200, RZ ;  /* 0x0000020009097810 */ /* 0x000fc80007ffe0ff */
[----:B------:R-:W-:Y:S02]  /*0d50*/  ISETP.NE.AND P0, PT, R8, RZ, PT ;  /* 0x000000ff0800720c */ /* 0x000fe40003f05270 */
[----:B--2---:R-:W-:-:S05]  /*0d60*/  I2FP.F32.S32 R10, R4 ;  /* 0x00000004000a7245 */ /* 0x004fca0000201400 */
[----:B------:R-:W-:-:S06]  /*0d70*/  FADD R17, R10, R17 ;  /* 0x000000110a117221 */ /* 0x000fcc0000000000 */
[----:B------:R-:W-:Y:S05]  /*0d80*/  @P0 BRA `(.L_x_73) ;  /* 0xfffffffc00e00947 */ /* 0x000fea000383ffff */
.L_x_64:
[----:B------:R-:W-:Y:S05]  /*0d90*/  BSYNC.RECONVERGENT B1 ;  /* 0x0000000000017941 */ /* 0x000fea0003800200 */
.L_x_63:
[----:B------:R-:W-:-:S13]  /*0da0*/  ISETP.GE.U32.AND P0, PT, R0, 0x200, PT ;  /* 0x000002000000780c */ /* 0x000fda0003f06070 */
[----:B------:R-:W-:Y:S05]  /*0db0*/  @!P0 BRA `(.L_x_74) ;  /* 0x0000000000d08947 */ /* 0x000fea0003800000 */
[----:B------:R-:W0:Y:S01]  /*0dc0*/  S2R R8, SR_LANEID ;  /* 0x0000000000087919 */ /* 0x000e220000000000 */
        /* <DEDUP_REMOVED lines=14> */
[----:B-1----:R-:W-:-:S04]  /*0eb0*/  @!P1 LEA R7, R7, R6, 0x18 ;  /* 0x0000000607079211 */ /* 0x002fc800078ec0ff */
[----:B------:R-:W-:-:S04]  /*0ec0*/  @!P1 IADD3 R4, PT, PT, R4, R7, RZ ;  /* 0x0000000704049210 */ /* 0x000fc80007ffe0ff */
        /* <DEDUP_REMOVED lines=15> */
[----:B------:R-:W0:Y:S04]  /*0fc0*/  LDS.128 R12, [UR4+0x10] ;  /* 0x00001004ff0c7984 */ /* 0x000e280008000c00 */
[----:B------:R-:W2:Y:S04]  /*0fd0*/  LDS.128 R8, [UR4+0x20] ;  /* 0x00002004ff087984 */ /* 0x000ea80008000c00 */
[----:B-1----:R-:W1:Y:S04]  /*0fe0*/  LDS.128 R4, [UR4+0x30] ;  /* 0x00003004ff047984 */ /* 0x002e680008000c00 */
[----:B------:R-:W3:Y:S01]  /*0ff0*/  LDS.128 R16, [UR4+0x40] ;  /* 0x00004004ff107984 */ /* 0x000ee20008000c00 */
[----:B0-----:R-:W-:-:S04]  /*1000*/  FADD R13, R20, R13 ;  /* 0x0000000d140d7221 */ /* 0x001fc80000000000 */
[----:B------:R-:W-:-:S04]  /*1010*/  FADD R14, R13, R14 ;  /* 0x0000000e0d0e7221 */ /* 0x000fc80000000000 */
[----:B------:R-:W-:-:S04]  /*1020*/  FADD R15, R14, R15 ;  /* 0x0000000f0e0f7221 */ /* 0x000fc80000000000 */
[----:B--2---:R-:W-:-:S04]  /*1030*/  FADD R8, R15, R8 ;  /* 0x000000080f087221 */ /* 0x004fc80000000000 */
[----:B------:R-:W-:-:S04]  /*1040*/  FADD R9, R8, R9 ;  /* 0x0000000908097221 */ /* 0x000fc80000000000 */
[----:B------:R-:W-:-:S04]  /*1050*/  FADD R10, R9, R10 ;  /* 0x0000000a090a7221 */ /* 0x000fc80000000000 */
[----:B------:R-:W-:-:S04]  /*1060*/  FADD R11, R10, R11 ;  /* 0x0000000b0a0b7221 */ /* 0x000fc80000000000 */
[----:B-1----:R-:W-:-:S04]  /*1070*/  FADD R4, R11, R4 ;  /* 0x000000040b047221 */ /* 0x002fc80000000000 */
[----:B------:R-:W-:-:S04]  /*1080*/  FADD R5, R4, R5 ;  /* 0x0000000504057221 */ /* 0x000fc80000000000 */
[----:B------:R-:W-:-:S04]  /*1090*/  FADD R6, R5, R6 ;  /* 0x0000000605067221 */ /* 0x000fc80000000000 */
[----:B------:R-:W-:-:S04]  /*10a0*/  FADD R7, R6, R7 ;  /* 0x0000000706077221 */ /* 0x000fc80000000000 */
[----:B---3--:R-:W-:-:S04]  /*10b0*/  FADD R16, R7, R16 ;  /* 0x0000001007107221 */ /* 0x008fc80000000000 */
[----:B------:R-:W-:-:S04]  /*10c0*/  FADD R17, R16, R17 ;  /* 0x0000001110117221 */ /* 0x000fc80000000000 */
[----:B------:R-:W-:-:S04]  /*10d0*/  FADD R18, R17, R18 ;  /* 0x0000001211127221 */ /* 0x000fc80000000000 */
[----:B------:R-:W-:Y:S01]  /*10e0*/  FADD R20, R18, R19 ;  /* 0x0000001312147221 */ /* 0x000fe20000000000 */
[----:B------:R-:W-:Y:S06]  /*10f0*/  BRA `(.L_x_75) ;  /* 0x0000001c00287947 */ /* 0x000fec0003800000 */
.L_x_74:
[----:B------:R-:W0:Y:S01]  /*1100*/  S2R R8, SR_LANEID ;  /* 0x0000000000087919 */ /* 0x000e220000000000 */
[----:B------:R-:W-:-:S04]  /*1110*/  LOP3.LUT R4, R2, 0x3e0, RZ, 0xc0, !PT ;  /* 0x000003e002047812 */ /* 0x000fc800078ec0ff */
[----:B------:R-:W-:Y:S01]  /*1120*/  LOP3.LUT R7, RZ, R4, RZ, 0x33, !PT ;  /* 0x00000004ff077212 */ /* 0x000fe200078e33ff */
[----:B------:R-:W-:-:S03]  /*1130*/  VIADD R5, R4, 0x20 ;  /* 0x0000002004057836 */ /* 0x000fc60000000000 */
[----:B------:R-:W-:Y:S02]  /*1140*/  IADD3 R7, PT, PT, R0, R7, RZ ;  /* 0x0000000700077210 */ /* 0x000fe40007ffe0ff */
[----:B------:R-:W-:-:S04]  /*1150*/  ISETP.GT.U32.AND P0, PT, R5, R0, PT ;  /* 0x000000000500720c */ /* 0x000fc80003f04070 */
[----:B------:R-:W-:-:S05]  /*1160*/  SEL R7, R7, 0x1f, P0 ;  /* 0x0000001f07077807 */ /* 0x000fca0000000000 */
[----:B------:R-:W1:Y:S01]  /*1170*/  SHFL.DOWN PT, R4, R17, 0x1, R7 ;  /* 0x0820000011047989 */ /* 0x000e6200000e0007 */
[C---:B0-----:R-:W-:Y:S02]  /*1180*/  ISETP.GE.AND P0, PT, R8.reuse, R7, PT ;  /* 0x000000070800720c */ /* 0x041fe40003f06270 */
[C---:B------:R-:W-:Y:S02]  /*1190*/  IADD3 R6, PT, PT, R8.reuse, 0x2, RZ ;  /* 0x0000000208067810 */ /* 0x040fe40007ffe0ff */
[----:B------:R-:W-:-:S09]  /*11a0*/  ISETP.NE.AND P1, PT, R8, RZ, PT ;  /* 0x000000ff0800720c */ /* 0x000fd20003f25270 */
[----:B-1----:R-:W-:Y:S01]  /*11b0*/  @!P0 FADD R17, R4, R17 ;  /* 0x0000001104118221 */ /* 0x002fe20000000000 */
[----:B------:R-:W-:Y:S01]  /*11c0*/  ISETP.GT.AND P0, PT, R6, R7, PT ;  /* 0x000000070600720c */ /* 0x000fe20003f04270 */
[----:B------:R-:W-:Y:S02]  /*11d0*/  VIADD R6, R8, 0x4 ;  /* 0x0000000408067836 */ /* 0x000fe40000000000 */
[----:B------:R-:W0:Y:S01]  /*11e0*/  @!P1 S2R R9, SR_CgaCtaId ;  /* 0x0000000000099919 */ /* 0x000e220000008800 */
[----:B------:R-:W-:Y:S01]  /*11f0*/  @!P1 SHF.R.U32.HI R5, RZ, 0x3, R2 ;  /* 0x00000003ff059819 */ /* 0x000fe20000011602 */
[----:B------:R-:W1:Y:S03]  /*1200*/  SHFL.DOWN PT, R4, R17, 0x2, R7 ;  /* 0x0840000011047989 */ /* 0x000e6600000e0007 */
[----:B------:R-:W-:-:S05]  /*1210*/  @!P1 LOP3.LUT R5, R5, 0x7c, RZ, 0xc0, !PT ;  /* 0x0000007c05059812 */ /* 0x000fca00078ec0ff */
[----:B-1----:R-:W-:Y:S01]  /*1220*/  @!P0 FADD R17, R17, R4 ;  /* 0x0000000411118221 */ /* 0x002fe20000000000 */
[-C--:B------:R-:W-:Y:S02]  /*1230*/  ISETP.GT.AND P0, PT, R6, R7.reuse, PT ;  /* 0x000000070600720c */ /* 0x080fe40003f04270 */
[----:B------:R-:W-:Y:S02]  /*1240*/  IADD3 R6, PT, PT, R8, 0x8, RZ ;  /* 0x0000000808067810 */ /* 0x000fe40007ffe0ff */
[----:B------:R-:W1:Y:S09]  /*1250*/  SHFL.DOWN PT, R4, R17, 0x4, R7 ;  /* 0x0880000011047989 */ /* 0x000e7200000e0007 */
[----:B-1----:R-:W-:Y:S01]  /*1260*/  @!P0 FADD R17, R17, R4 ;  /* 0x0000000411118221 */ /* 0x002fe20000000000 */
[----:B------:R-:W-:-:S02]  /*1270*/  ISETP.GT.AND P0, PT, R6, R7, PT ;  /* 0x000000070600720c */ /* 0x000fc40003f04270 */
[----:B------:R-:W-:Y:S02]  /*1280*/  IADD3 R6, PT, PT, R8, 0x10, RZ ;  /* 0x0000001008067810 */ /* 0x000fe40007ffe0ff */
[----:B------:R-:W1:Y:S09]  /*1290*/  SHFL.DOWN PT, R4, R17, 0x8, R7 ;  /* 0x0900000011047989 */ /* 0x000e7200000e0007 */
[----:B-1----:R-:W-:Y:S01]  /*12a0*/  @!P0 FADD R17, R17, R4 ;  /* 0x0000000411118221 */ /* 0x002fe20000000000 */
[----:B------:R-:W-:-:S02]  /*12b0*/  ISETP.GT.AND P0, PT, R6, R7, PT ;  /* 0x000000070600720c */ /* 0x000fc40003f04270 */
[----:B------:R-:W-:Y:S02]  /*12c0*/  @!P1 MOV R6, 0x400 ;  /* 0x0000040000069802 */ /* 0x000fe40000000f00 */
[----:B------:R-:W1:Y:S02]  /*12d0*/  SHFL.DOWN PT, R4, R17, 0x10, R7 ;  /* 0x0a00000011047989 */ /* 0x000e6400000e0007 */
[----:B0-----:R-:W-:-:S05]  /*12e0*/  @!P1 LEA R6, R9, R6, 0x18 ;  /* 0x0000000609069211 */ /* 0x001fca00078ec0ff */
[----:B------:R-:W-:Y:S02]  /*12f0*/  @!P1 IMAD.IADD R5, R5, 0x1, R6 ;  /* 0x0000000105059824 */ /* 0x000fe400078e0206 */
[----:B-1----:R-:W-:Y:S01]  /*1300*/  @!P0 FADD R17, R17, R4 ;  /* 0x0000000411118221 */ /* 0x002fe20000000000 */
[----:B------:R-:W-:-:S04]  /*1310*/  ISETP.NE.AND P0, PT, R2, RZ, PT ;  /* 0x000000ff0200720c */ /* 0x000fc80003f05270 */
[----:B------:R-:W-:-:S05]  /*1320*/  MOV R20, R17 ;  /* 0x0000001100147202 */ /* 0x000fca0000000f00 */
[----:B------:R0:W-:Y:S01]  /*1330*/  @!P1 STS [R5+0x10], R20 ;  /* 0x0000101405009388 */ /* 0x0001e20000000800 */
[----:B------:R-:W-:Y:S06]  /*1340*/  BAR.SYNC.DEFER_BLOCKING 0x0 ;  /* 0x0000000000007b1d */ /* 0x000fec0000010000 */
[----:B------:R-:W-:Y:S05]  /*1350*/  @P0 BRA `(.L_x_75) ;  /* 0x0000001800900947 */ /* 0x000fea0003800000 */
[----:B------:R-:W1:Y:S01]  /*1360*/  S2UR UR5, SR_CgaCtaId ;  /* 0x00000000000579c3 */ /* 0x000e620000008800 */
[----:B------:R-:W-:Y:S01]  /*1370*/  UMOV UR4, 0x400 ;  /* 0x0000040000047882 */ /* 0x000fe20000000000 */
[C---:B------:R-:W-:Y:S02]  /*1380*/  ISETP.GT.U32.AND P2, PT, R0.reuse, 0x20, PT ;  /* 0x000000200000780c */ /* 0x040fe40003f44070 */
[C---:B------:R-:W-:Y:S02]  /*1390*/  ISETP.GT.U32.AND P3, PT, R0.reuse, 0x40, PT ;  /* 0x000000400000780c */ /* 0x040fe40003f64070 */
[C---:B------:R-:W-:Y:S02]  /*13a0*/  ISETP.GT.U32.AND P1, PT, R0.reuse, 0x60, PT ;  /* 0x000000600000780c */ /* 0x040fe40003f24070 */
[----:B------:R-:W-:Y:S01]  /*13b0*/  ISETP.GT.U32.AND P4, PT, R0, 0xc0, PT ;  /* 0x000000c00000780c */ /* 0x000fe20003f84070 */
[----:B-1----:R-:W-:-:S09]  /*13c0*/  ULEA UR4, UR5, UR4, 0x18 ;  /* 0x0000000405047291 */ /* 0x002fd2000f8ec0ff */
[----:B0-----:R-:W0:Y:S04]  /*13d0*/  LDS.128 R4, [UR4+0x10] ;  /* 0x00001004ff047984 */ /* 0x001e280008000c00 */
[----:B------:R-:W1:Y:S04]  /*13e0*/  LDS.128 R8, [UR4+0x20] ;  /* 0x00002004ff087984 */ /* 0x000e680008000c00 */
[----:B------:R-:W2:Y:S04]  /*13f0*/  LDS.128 R12, [UR4+0x30] ;  /* 0x00003004ff0c7984 */ /* 0x000ea80008000c00 */
[----:B------:R-:W3:Y:S01]  /*1400*/  LDS.128 R16, [UR4+0x40] ;  /* 0x00004004ff107984 */ /* 0x000ee20008000c00 */
[----:B0-----:R-:W-:Y:S01]  /*1410*/  @P2 FADD R20, R20, R5 ;  /* 0x0000000514142221 */ /* 0x001fe20000000000 */
[----:B------:R-:W-:-:S03]  /*1420*/  ISETP.GT.U32.AND P2, PT, R0, 0x80, PT ;  /* 0x000000800000780c */ /* 0x000fc60003f44070 */
[----:B------:R-:W-:Y:S01]  /*1430*/  @P3 FADD R20, R20, R6 ;  /* 0x0000000614143221 */ /* 0x000fe20000000000 */
[----:B------:R-:W-:-:S03]  /*1440*/  ISETP.GT.U32.AND P3, PT, R0, 0xa0, PT ;  /* 0x000000a00000780c */ /* 0x000fc60003f64070 */
[----:B------:R-:W-:Y:S01]  /*1450*/  @P1 FADD R20, R20, R7 ;  /* 0x0000000714141221 */ /* 0x000fe20000000000 */
[----:B------:R-:W-:-:S05]  /*1460*/  ISETP.GT.U32.AND P1, PT, R0, 0xe0, PT ;  /* 0x000000e00000780c */ /* 0x000fca0003f24070 */
[----:B-1----:R-:W-:Y:S01]  /*1470*/  @P2 FADD R20, R20, R8 ;  /* 0x0000000814142221 */ /* 0x002fe20000000000 */
[----:B------:R-:W-:-:S03]  /*1480*/  ISETP.GT.U32.AND P2, PT, R0, 0x100, PT ;  /* 0x000001000000780c */ /* 0x000fc60003f44070 */
[----:B------:R-:W-:Y:S01]  /*1490*/  @P3 FADD R20, R20, R9 ;  /* 0x0000000914143221 */ /* 0x000fe20000000000 */
[----:B------:R-:W-:-:S03]  /*14a0*/  ISETP.GT.U32.AND P3, PT, R0, 0x120, PT ;  /* 0x000001200000780c */ /* 0x000fc60003f64070 */
[----:B------:R-:W-:Y:S01]  /*14b0*/  @P4 FADD R20, R20, R10 ;  /* 0x0000000a14144221 */ /* 0x000fe20000000000 */
[----:B------:R-:W-:-:S03]  /*14c0*/  ISETP.GT.U32.AND P4, PT, R0, 0x140, PT ;  /* 0x000001400000780c */ /* 0x000fc60003f84070 */
[----:B------:R-:W-:Y:S01]  /*14d0*/  @P1 FADD R20, R20, R11 ;  /* 0x0000000b14141221 */ /* 0x000fe20000000000 */
[----:B------:R-:W-:-:S03]  /*14e0*/  ISETP.GT.U32.AND P1, PT, R0, 0x160, PT ;  /* 0x000001600000780c */ /* 0x000fc60003f24070 */
[----:B--2---:R-:W-:Y:S01]  /*14f0*/  @P2 FADD R20, R20, R12 ;  /* 0x0000000c14142221 */ /* 0x004fe20000000000 */
[----:B------:R-:W-:-:S03]  /*1500*/  ISETP.GT.U32.AND P2, PT, R0, 0x180, PT ;  /* 0x000001800000780c */ /* 0x000fc60003f44070 */
[----:B------:R-:W-:Y:S01]  /*1510*/  @P3 FADD R20, R20, R13 ;  /* 0x0000000d14143221 */ /* 0x000fe20000000000 */
[----:B------:R-:W-:-:S03]  /*1520*/  ISETP.GT.U32.AND P3, PT, R0, 0x1a0, PT ;  /* 0x000001a00000780c */ /* 0x000fc60003f64070 */
[----:B------:R-:W-:Y:S01]  /*1530*/  @P4 FADD R20, R20, R14 ;  /* 0x0000000e14144221 */ /* 0x000fe20000000000 */
[----:B------:R-:W-:-:S03]  /*1540*/  ISETP.GT.U32.AND P4, PT, R0, 0x1c0, PT ;  /* 0x000001c00000780c */ /* 0x000fc60003f84070 */
[----:B------:R-:W-:Y:S01]  /*1550*/  @P1 FADD R20, R20, R15 ;  /* 0x0000000f14141221 */ /* 0x000fe20000000000 */
[----:B------:R-:W-:-:S03]  /*1560*/  ISETP.GT.U32.AND P1, PT, R0, 0x1e0, PT ;  /* 0x000001e00000780c */ /* 0x000fc60003f24070 */
[----:B---3--:R-:W-:-:S04]  /*1570*/  @P2 FADD R20, R20, R16 ;  /* 0x0000001014142221 */ /* 0x008fc80000000000 */
[----:B------:R-:W-:-:S04]  /*1580*/  @P3 FADD R20, R20, R17 ;  /* 0x0000001114143221 */ /* 0x000fc80000000000 */
[----:B------:R-:W-:-:S04]  /*1590*/  @P4 FADD R20, R20, R18 ;  /* 0x0000001214144221 */ /* 0x000fc80000000000 */
[----:B------:R-:W-:Y:S01]  /*15a0*/  @P1 FADD R20, R20, R19 ;  /* 0x0000001314141221 */ /* 0x000fe20000000000 */
[----:B------:R-:W-:Y:S06]  /*15b0*/  BRA `(.L_x_75) ;  /* 0x0000001400f87947 */ /* 0x000fec0003800000 */
.L_x_60:
[----:B------:R-:W0:Y:S01]  /*15c0*/  S2R R2, SR_TID.X ;  /* 0x0000000000027919 */ /* 0x000e220000002100 */
[----:B------:R-:W1:Y:S02]  /*15d0*/  LDCU.64 UR4, c[0x0][0x380] ;  /* 0x00007000ff0477ac */ /* 0x000e640008000a00 */
[----:B-1----:R-:W-:Y:S01]  /*15e0*/  MOV R5, UR5 ;  /* 0x0000000500057c02 */ /* 0x002fe20008000f00 */
[----:B------:R-:W-:Y:S01]  /*15f0*/  IMAD.U32 R4, RZ, RZ, UR4 ;  /* 0x00000004ff047e24 */ /* 0x000fe2000f8e00ff */
[----:B0-----:R-:W-:-:S05]  /*1600*/  LEA R9, R3, R2, 0xd ;  /* 0x0000000203097211 */ /* 0x001fca00078e68ff */
[----:B------:R-:W-:-:S05]  /*1610*/  IMAD.WIDE.U32 R8, R9, 0x4, R4 ;  /* 0x0000000409087825 */ /* 0x000fca00078e0004 */
        /* <DEDUP_REMOVED lines=16> */
[----:B------:R-:W-:-:S02]  /*1720*/  ISETP.GE.U32.AND P0, PT, R0, R13, PT ;  /* 0x0000000d0000720c */ /* 0x000fc40003f06070 */
[----:B--2---:R-:W-:Y:S02]  /*1730*/  I2FP.F32.S32 R21, R21 ;  /* 0x0000001500157245 */ /* 0x004fe40000201400 */
[----:B---3--:R-:W-:Y:S02]  /*1740*/  I2FP.F32.S32 R22, R22 ;  /* 0x0000001600167245 */ /* 0x008fe40000201400 */
[----:B----4-:R-:W-:Y:S02]  /*1750*/  I2FP.F32.S32 R23, R23 ;  /* 0x0000001700177245 */ /* 0x010fe40000201400 */
[----:B-----5:R-:W-:Y:S02]  /*1760*/  I2FP.F32.S32 R24, R24 ;  /* 0x0000001800187245 */ /* 0x020fe40000201400 */
[----:B------:R-:W-:Y:S02]  /*1770*/  I2FP.F32.S32 R25, R25 ;  /* 0x0000001900197245 */ /* 0x000fe40000201400 */
[----:B------:R-:W-:Y:S01]  /*1780*/  I2FP.F32.S32 R26, R20 ;  /* 0x00000014001a7245 */ /* 0x000fe20000201400 */
[----:B------:R-:W-:Y:S01]  /*1790*/  FADD R20, R21, R22 ;  /* 0x0000001615147221 */ /* 0x000fe20000000000 */
[----:B------:R-:W-:Y:S01]  /*17a0*/  FADD R21, R23, R24 ;  /* 0x0000001817157221 */ /* 0x000fe20000000000 */
[----:B------:R-:W-:-:S02]  /*17b0*/  I2FP.F32.S32 R7, R7 ;  /* 0x0000000700077245 */ /* 0x000fc40000201400 */
[----:B------:R-:W-:Y:S01]  /*17c0*/  FADD R22, R25, R26 ;  /* 0x0000001a19167221 */ /* 0x000fe20000000000 */
        /* <DEDUP_REMOVED lines=22> */
[----:B------:R-:W-:Y:S01]  /*1930*/  VIADD R8, R6, 0xffffe000 ;  /* 0xffffe00006087836 */ /* 0x000fe20000000000 */
[----:B------:R-:W-:Y:S01]  /*1940*/  LEA R9, R3, R13, 0xd ;  /* 0x0000000d03097211 */ /* 0x000fe200078e68ff */
[----:B------:R-:W-:Y:S01]  /*1950*/  UMOV UR4, URZ ;  /* 0x000000ff00047c82 */ /* 0x000fe20008000000 */
[----:B------:R-:W-:Y:S02]  /*1960*/  LOP3.LUT R0, RZ, R2, RZ, 0x33, !PT ;  /* 0x00000002ff007212 */ /* 0x000fe400078e33ff */
[----:B------:R-:W-:Y:S02]  /*1970*/  ISETP.GT.U32.AND P0, PT, R9, R8, PT ;  /* 0x000000080900720c */ /* 0x000fe40003f04070 */
[----:B------:R-:W-:Y:S02]  /*1980*/  IADD3 R10, PT, PT, -R13, R6, R0 ;  /* 0x000000060d0a7210 */ /* 0x000fe40007ffe100 */
[----:B------:R-:W-:Y:S02]  /*1990*/  IADD3 R7, PT, PT, R9, 0x1000, R2 ;  /* 0x0000100009077810 */ /* 0x000fe40007ffe002 */
[----:B------:R-:W-:Y:S01]  /*19a0*/  MOV R0, R9 ;  /* 0x0000000900007202 */ /* 0x000fe20000000f00 */
[----:B------:R-:W-:-:S06]  /*19b0*/  IMAD R2, R3, -0x2000, R10 ;  /* 0xffffe00003027824 */ /* 0x000fcc00078e020a */
[----:B------:R-:W-:Y:S05]  /*19c0*/  @P0 BRA `(.L_x_77) ;  /* 0x0000000000fc0947 */ /* 0x000fea0003800000 */
[----:B------:R-:W0:Y:S08]  /*19d0*/  LDC R6, c[0x0][0x3a8] ;  /* 0x0000ea00ff067b82 */ /* 0x000e300000000800 */
[----:B------:R-:W1:Y:S02]  /*19e0*/  LDC.64 R4, c[0x0][0x380] ;  /* 0x0000e000ff047b82 */ /* 0x000e640000000a00 */
.L_x_78:
[----:B------:R-:W2:Y:S02]  /*19f0*/  S2R R10, SR_TID.X ;  /* 0x00000000000a7919 */ /* 0x000ea40000002100 */
[----:B--2---:R-:W-:-:S05]  /*1a00*/  IADD3 R11, PT, PT, R10, R9, RZ ;  /* 0x000000090a0b7210 */ /* 0x004fca0007ffe0ff */
        /* <DEDUP_REMOVED lines=15> */
[----:B------:R-:W-:Y:S02]  /*1b00*/  FADD R17, R14, R17 ;  /* 0x000000110e117221 */ /* 0x000fe40000000000 */
[----:B------:R-:W2:Y:S01]  /*1b10*/  LDG.E R14, desc[UR6][R10.64+0x6800] ;  /* 0x006800060a0e7981 */ /* 0x000ea2000c1e1900 */
[----:B-----5:R-:W-:Y:S01]  /*1b20*/  I2FP.F32.S32 R16, R18 ;  /* 0x0000001200107245 */ /* 0x020fe20000201400 */
[----:B------:R-:W-:Y:S02]  /*1b30*/  FADD R12, R15, R28 ;  /* 0x0000001c0f0c7221 */ /* 0x000fe40000000000 */
[----:B------:R-:W3:Y:S01]  /*1b40*/  LDG.E R15, desc[UR6][R10.64+0x5800] ;  /* 0x005800060a0f7981 */ /* 0x000ee2000c1e1900 */
[----:B------:R-:W-:Y:S01]  /*1b50*/  I2FP.F32.S32 R19, R19 ;  /* 0x0000001300137245 */ /* 0x000fe20000201400 */
[----:B------:R-:W-:Y:S02]  /*1b60*/  FADD R12, R12, R17 ;  /* 0x000000110c0c7221 */ /* 0x000fe40000000000 */
[----:B------:R-:W4:Y:S02]  /*1b70*/  LDG.E R18, desc[UR6][R10.64+0x6000] ;  /* 0x006000060a127981 */ /* 0x000f24000c1e1900 */
[----:B------:R-:W-:-:S02]  /*1b80*/  FADD R16, R16, R19 ;  /* 0x0000001310107221 */ /* 0x000fc40000000000 */
[----:B------:R-:W5:Y:S04]  /*1b90*/  LDG.E R19, desc[UR6][R10.64+0x5000] ;  /* 0x005000060a137981 */ /* 0x000f68000c1e1900 */
[----:B------:R0:W5:Y:S01]  /*1ba0*/  LDG.E R17, desc[UR6][R10.64+0x7000] ;  /* 0x007000060a117981 */ /* 0x000162000c1e1900 */
[----:B------:R-:W-:Y:S02]  /*1bb0*/  I2FP.F32.S32 R22, R22 ;  /* 0x0000001600167245 */ /* 0x000fe40000201400 */
[----:B------:R-:W-:Y:S02]  /*1bc0*/  I2FP.F32.S32 R23, R23 ;  /* 0x0000001700177245 */ /* 0x000fe40000201400 */
[----:B------:R-:W-:Y:S02]  /*1bd0*/  I2FP.F32.S32 R25, R25 ;  /* 0x0000001900197245 */ /* 0x000fe40000201400 */
[----:B------:R-:W-:-:S02]  /*1be0*/  I2FP.F32.S32 R24, R24 ;  /* 0x0000001800187245 */ /* 0x000fc40000201400 */
[----:B------:R-:W-:Y:S01]  /*1bf0*/  I2FP.F32.S32 R20, R20 ;  /* 0x0000001400147245 */ /* 0x000fe20000201400 */
[----:B0-----:R-:W-:Y:S02]  /*1c00*/  IMAD.IADD R10, R6, 0x1, -R9 ;  /* 0x00000001060a7824 */ /* 0x001fe400078e0a09 */
[----:B------:R-:W-:Y:S01]  /*1c10*/  FADD R23, R22, R23 ;  /* 0x0000001716177221 */ /* 0x000fe20000000000 */
[----:B------:R-:W-:Y:S02]  /*1c20*/  FADD R24, R25, R24 ;  /* 0x0000001819187221 */ /* 0x000fe40000000000 */
[----:B------:R-:W-:Y:S01]  /*1c30*/  ISETP.GE.U32.AND P0, PT, R10, R13, PT ;  /* 0x0000000d0a00720c */ /* 0x000fe20003f06070 */
[----:B------:R-:W-:Y:S01]  /*1c40*/  FADD R23, R16, R23 ;  /* 0x0000001710177221 */ /* 0x000fe20000000000 */
[----:B------:R-:W-:-:S03]  /*1c50*/  I2FP.F32.S32 R21, R21 ;  /* 0x0000001500157245 */ /* 0x000fc60000201400 */
[----:B------:R-:W-:Y:S01]  /*1c60*/  FADD R12, R12, R23 ;  /* 0x000000170c0c7221 */ /* 0x000fe20000000000 */
[----:B--2---:R-:W-:Y:S02]  /*1c70*/  I2FP.F32.S32 R14, R14 ;  /* 0x0000000e000e7245 */ /* 0x004fe40000201400 */
[----:B---3--:R-:W-:Y:S02]  /*1c80*/  I2FP.F32.S32 R15, R15 ;  /* 0x0000000f000f7245 */ /* 0x008fe40000201400 */
[----:B----4-:R-:W-:Y:S02]  /*1c90*/  I2FP.F32.S32 R18, R18 ;  /* 0x0000001200127245 */ /* 0x010fe40000201400 */
[----:B-----5:R-:W-:Y:S02]  /*1ca0*/  I2FP.F32.S32 R19, R19 ;  /* 0x0000001300137245 */ /* 0x020fe40000201400 */
[----:B------:R-:W-:-:S03]  /*1cb0*/  I2FP.F32.S32 R17, R17 ;  /* 0x0000001100117245 */ /* 0x000fc60000201400 */
[----:B------:R-:W-:Y:S01]  /*1cc0*/  FADD R19, R20, R19 ;  /* 0x0000001314137221 */ /* 0x000fe20000000000 */
[----:B------:R-:W-:Y:S01]  /*1cd0*/  FADD R15, R15, R18 ;  /* 0x000000120f0f7221 */ /* 0x000fe20000000000 */
[----:B------:R-:W-:Y:S02]  /*1ce0*/  FADD R14, R14, R17 ;  /* 0x000000110e0e7221 */ /* 0x000fe40000000000 */
[----:B------:R-:W-:Y:S02]  /*1cf0*/  FADD R19, R24, R19 ;  /* 0x0000001318137221 */ /* 0x000fe40000000000 */
[----:B------:R-:W-:-:S04]  /*1d00*/  FADD R14, R15, R14 ;  /* 0x0000000e0f0e7221 */ /* 0x000fc80000000000 */
[----:B------:R-:W-:-:S04]  /*1d10*/  FADD R19, R19, R14 ;  /* 0x0000000e13137221 */ /* 0x000fc80000000000 */
[----:B------:R-:W-:-:S04]  /*1d20*/  FADD R12, R12, R19 ;  /* 0x000000130c0c7221 */ /* 0x000fc80000000000 */
[----:B------:R-:W-:Y:S01]  /*1d30*/  FADD R28, R21, R12 ;  /* 0x0000000c151c7221 */ /* 0x000fe20000000000 */
[----:B------:R-:W-:Y:S06]  /*1d40*/  @!P0 BRA `(.L_x_76) ;  /* 0x0000000c00448947 */ /* 0x000fec0003800000 */
[C---:B------:R-:W-:Y:S01]  /*1d50*/  IADD3 R9, PT, PT, R13.reuse, R9, RZ ;  /* 0x000000090d097210 */ /* 0x040fe20007ffe0ff */
[----:B------:R-:W-:Y:S01]  /*1d60*/  UIADD3 UR4, UPT, UPT, UR4, 0x1, URZ ;  /* 0x0000000104047890 */ /* 0x000fe2000fffe0ff */
[----:B------:R-:W-:Y:S01]  /*1d70*/  IADD3 R0, PT, PT, R13, R0, RZ ;  /* 0x000000000d007210 */ /* 0x000fe20007ffe0ff */
[----:B------:R-:W-:Y:S01]  /*1d80*/  IMAD.IADD R2, R2, 0x1, -R13 ;  /* 0x0000000102027824 */ /* 0x000fe200078e0a0d */
[----:B------:R-:W-:Y:S02]  /*1d90*/  ISETP.GT.U32.AND P0, PT, R9, R8, PT ;  /* 0x000000080900720c */ /* 0x000fe40003f04070 */
[----:B------:R-:W-:-:S11]  /*1da0*/  IADD3 R7, PT, PT, R13, R7, RZ ;  /* 0x000000070d077210 */ /* 0x000fd60007ffe0ff */
[----:B------:R-:W-:Y:S05]  /*1db0*/  @!P0 BRA `(.L_x_78) ;  /* 0xfffffffc000c8947 */ /* 0x000fea000383ffff */
.L_x_77:
[----:B------:R-:W0:Y:S01]  /*1dc0*/  S2R R20, SR_TID.X ;  /* 0x0000000000147919 */ /* 0x000e220000002100 */
[----:B------:R-:W-:Y:S01]  /*1dd0*/  IADD3 R8, PT, PT, -R9, R6, RZ ;  /* 0x0000000609087210 */ /* 0x000fe20007ffe1ff */
[----:B------:R-:W-:Y:S03]  /*1de0*/  BSSY.RECONVERGENT B1, `(.L_x_76) ;  /* 0x00000c7000017945 */ /* 0x000fe60003800200 */
[----:B0-----:R-:W-:-:S04]  /*1df0*/  ISETP.GE.AND P0, PT, R20, R8, PT ;  /* 0x000000081400720c */ /* 0x001fc80003f06270 */
[----:B------:R-:W-:-:S13]  /*1e00*/  ISETP.GE.U32.OR P0, PT, R9, R6, P0 ;  /* 0x000000060900720c */ /* 0x000fda0000706470 */
[----:B------:R-:W-:Y:S05]  /*1e10*/  @P0 BRA `(.L_x_79) ;  /* 0x0000000c000c0947 */ /* 0x000fea0003800000 */
[----:B------:R-:W0:Y:S01]  /*1e20*/  LDC R10, c[0x0][0x3ac] ;  /* 0x0000eb00ff0a7b82 */ /* 0x000e220000000800 */
[----:B------:R-:W-:Y:S01]  /*1e30*/  LOP3.LUT R11, RZ, R20, RZ, 0x33, !PT ;  /* 0x00000014ff0b7212 */ /* 0x000fe200078e33ff */
[----:B------:R-:W-:Y:S06]  /*1e40*/  BSSY.RECONVERGENT B2, `(.L_x_80) ;  /* 0x0000066000027945 */ /* 0x000fec0003800200 */
[----:B------:R-:W1:Y:S01]  /*1e50*/  LDC R8, c[0x0][0x3ac] ;  /* 0x0000eb00ff087b82 */ /* 0x000e620000000800 */
[----:B0-----:R-:W-:-:S05]  /*1e60*/  IMAD.SHL.U32 R10, R10, 0x2000, RZ ;  /* 0x000020000a0a7824 */ /* 0x001fca00078e00ff */
[----:B------:R-:W-:-:S04]  /*1e70*/  LEA R10, R3, R10, 0xd ;  /* 0x0000000a030a7211 */ /* 0x000fc800078e68ff */
[----:B------:R-:W-:Y:S01]  /*1e80*/  IADD3 R6, PT, PT, -R10, R6, R11 ;  /* 0x000000060a067210 */ /* 0x000fe20007ffe10b */
[----:B-1----:R-:W-:-:S04]  /*1e90*/  IMAD R11, R8, UR4, RZ ;  /* 0x00000004080b7c24 */ /* 0x002fc8000f8e02ff */
[----:B------:R-:W-:-:S05]  /*1ea0*/  IMAD R6, R11, -0x2000, R6 ;  /* 0xffffe0000b067824 */ /* 0x000fca00078e0206 */
[C---:B------:R-:W-:Y:S02]  /*1eb0*/  ISETP.GE.U32.AND P0, PT, R6.reuse, 0x1e00, PT ;  /* 0x00001e000600780c */ /* 0x040fe40003f06070 */
[----:B------:R-:W-:-:S04]  /*1ec0*/  LEA.HI R6, R6, 0x1, RZ, 0x17 ;  /* 0x0000000106067811 */ /* 0x000fc800078fb8ff */
[----:B------:R-:W-:-:S07]  /*1ed0*/  LOP3.LUT R8, R6, 0xf, RZ, 0xc0, !PT ;  /* 0x0000000f06087812 */ /* 0x000fce00078ec0ff */
[----:B------:R-:W-:Y:S05]  /*1ee0*/  @!P0 BRA `(.L_x_81) ;  /* 0x00000004006c8947 */ /* 0x000fea0003800000 */
[----:B------:R-:W-:Y:S01]  /*1ef0*/  LEA.HI R10, R2, 0x1, RZ, 0x17 ;  /* 0x00000001020a7811 */ /* 0x000fe200078fb8ff */
[----:B------:R-:W-:Y:S01]  /*1f00*/  BSSY.RECONVERGENT B3, `(.L_x_82) ;  /* 0x0000058000037945 */ /* 0x000fe20003800200 */
[----:B------:R-:W-:Y:S02]  /*1f10*/  LOP3.LUT R11, R20, 0x1000, RZ, 0xfc, !PT ;  /* 0x00001000140b7812 */ /* 0x000fe400078efcff */
[----:B------:R-:W-:-:S04]  /*1f20*/  LOP3.LUT R10, R10, 0xfffff0, RZ, 0xc0, !PT ;  /* 0x00fffff00a0a7812 */ /* 0x000fc800078ec0ff */
[----:B------:R-:W-:-:S07]  /*1f30*/  IADD3 R13, PT, PT, -R10, RZ, RZ ;  /* 0x000000ff0a0d7210 */ /* 0x000fce0007ffe1ff */
.L_x_83:
[C---:B------:R-:W-:Y:S01]  /*1f40*/  VIADD R19, R7.reuse, 0xfffff000 ;  /* 0xfffff00007137836 */ /* 0x040fe20000000000 */
[----:B------:R-:W-:-:S03]  /*1f50*/  IADD3 R25, PT, PT, R7, -0xe00, RZ ;  /* 0xfffff20007197810 */ /* 0x000fc60007ffe0ff */
[----:B------:R-:W-:Y:S01]  /*1f60*/  IMAD.WIDE.U32 R18, R19, 0x4, R4 ;  /* 0x0000000413127825 */ /* 0x000fe200078e0004 */
[----:B------:R-:W-:-:S04]  /*1f70*/  IADD3 R15, PT, PT, R7, -0xc00, RZ ;  /* 0xfffff400070f7810 */ /* 0x000fc80007ffe0ff */
[----:B------:R-:W2:Y:S01]  /*1f80*/  LDG.E R27, desc[UR6][R18.64] ;  /* 0x00000006121b7981 */ /* 0x000ea2000c1e1900 */
[----:B------:R-:W-:-:S04]  /*1f90*/  IMAD.WIDE.U32 R24, R25, 0x4, R4 ;  /* 0x0000000419187825 */ /* 0x000fc800078e0004 */
[----:B------:R-:W-:Y:S01]  /*1fa0*/  IMAD.WIDE.U32 R14, R15, 0x4, R4 ;  /* 0x000000040f0e7825 */ /* 0x000fe200078e0004 */
[----:B------:R-:W3:Y:S04]  /*1fb0*/  LDG.E R17, desc[UR6][R24.64] ;  /* 0x0000000618117981 */ /* 0x000ee8000c1e1900 */
[----:B------:R0:W4:Y:S01]  /*1fc0*/  LDG.E R16, desc[UR6][R14.64] ;  /* 0x000000060e107981 */ /* 0x000122000c1e1900 */
[C---:B------:R-:W-:Y:S01]  /*1fd0*/  VIADD R21, R7.reuse, 0xfffff600 ;  /* 0xfffff60007157836 */ /* 0x040fe20000000000 */
[----:B------:R-:W-:-:S03]  /*1fe0*/  IADD3 R29, PT, PT, R7, -0x600, RZ ;  /* 0xfffffa00071d7810 */ /* 0x000fc60007ffe0ff */
[----:B0-----:R-:W-:Y:S01]  /*1ff0*/  IMAD.WIDE.U32 R14, R21, 0x4, R4 ;  /* 0x00000004150e7825 */ /* 0x001fe200078e0004 */
[----:B------:R-:W-:-:S04]  /*2000*/  IADD3 R21, PT, PT, R7, -0x800, RZ ;  /* 0xfffff80007157810 */ /* 0x000fc80007ffe0ff */
[----:B------:R0:W5:Y:S01]  /*2010*/  LDG.E R12, desc[UR6][R14.64] ;  /* 0x000000060e0c7981 */ /* 0x000162000c1e1900 */
[----:B------:R-:W-:-:S04]  /*2020*/  IMAD.WIDE.U32 R18, R21, 0x4, R4 ;  /* 0x0000000415127825 */ /* 0x000fc800078e0004 */
[--C-:B------:R-:W-:Y:S01]  /*2030*/  IMAD.WIDE.U32 R20, R29, 0x4, R4.reuse ;  /* 0x000000041d147825 */ /* 0x100fe200078e0004 */
[C---:B------:R-:W-:Y:S01]  /*2040*/  IADD3 R29, PT, PT, R7.reuse, -0x200, RZ ;  /* 0xfffffe00071d7810 */ /* 0x040fe20007ffe0ff */
[----:B------:R-:W5:Y:S02]  /*2050*/  LDG.E R18, desc[UR6][R18.64] ;  /* 0x0000000612127981 */ /* 0x000f64000c1e1900 */
[C---:B------:R-:W-:Y:S02]  /*2060*/  VIADD R25, R7.reuse, 0xfffffc00 ;  /* 0xfffffc0007197836 */ /* 0x040fe40000000000 */
[----:B------:R1:W5:Y:S01]  /*2070*/  LDG.E R10, desc[UR6][R20.64] ;  /* 0x00000006140a7981 */ /* 0x000362000c1e1900 */
[----:B------:R-:W-:-:S04]  /*2080*/  IMAD.WIDE.U32 R22, R7, 0x4, R4 ;  /* 0x0000000407167825 */ /* 0x000fc800078e0004 */
[--C-:B------:R-:W-:Y:S01]  /*2090*/  IMAD.WIDE.U32 R24, R25, 0x4, R4.reuse ;  /* 0x0000000419187825 */ /* 0x100fe200078e0004 */
[----:B------:R1:W5:Y:S03]  /*20a0*/  LDG.E R26, desc[UR6][R22.64] ;  /* 0x00000006161a7981 */ /* 0x000366000c1e1900 */
[----:B0-----:R-:W-:Y:S01]  /*20b0*/  IMAD.WIDE.U32 R14, R29, 0x4, R4 ;  /* 0x000000041d0e7825 */ /* 0x001fe200078e0004 */
[C---:B-1----:R-:W-:Y:S01]  /*20c0*/  IADD3 R21, PT, PT, R7.reuse, 0x200, RZ ;  /* 0x0000020007157810 */ /* 0x042fe20007ffe0ff */
[----:B------:R0:W5:Y:S02]  /*20d0*/  LDG.E R19, desc[UR6][R24.64] ;  /* 0x0000000618137981 */ /* 0x000164000c1e1900 */
[----:B------:R-:W-:-:S04]  /*20e0*/  VIADD R23, R7, 0x400 ;  /* 0x0000040007177836 */ /* 0x000fc80000000000 */
[----:B------:R-:W-:-:S04]  /*20f0*/  IMAD.WIDE.U32 R22, R23, 0x4, R4 ;  /* 0x0000000417167825 */ /* 0x000fc800078e0004 */
[----:B0-----:R-:W-:Y:S01]  /*2100*/  VIADD R25, R7, 0xa00 ;  /* 0x00000a0007197836 */ /* 0x001fe20000000000 */
[----:B--2---:R-:W-:Y:S02]  /*2110*/  I2FP.F32.S32 R29, R27 ;  /* 0x0000001b001d7245 */ /* 0x004fe40000201400 */
[----:B------:R0:W2:Y:S01]  /*2120*/  LDG.E R27, desc[UR6][R14.64] ;  /* 0x000000060e1b7981 */ /* 0x0000a2000c1e1900 */
[----:B---3--:R-:W-:Y:S02]  /*2130*/  I2FP.F32.S32 R17, R17 ;  /* 0x0000001100117245 */ /* 0x008fe40000201400 */
[----:B0-----:R-:W-:Y:S01]  /*2140*/  FADD R14, R29, R28 ;  /* 0x0000001c1d0e7221 */ /* 0x001fe20000000000 */
[----:B------:R-:W-:Y:S01]  /*2150*/  IMAD.WIDE.U32 R28, R21, 0x4, R4 ;  /* 0x00000004151c7825 */ /* 0x000fe200078e0004 */
[----:B------:R-:W-:Y:S02]  /*2160*/  IADD3 R21, PT, PT, R7, 0x600, RZ ;  /* 0x0000060007157810 */ /* 0x000fe40007ffe0ff */
[----:B----4-:R-:W-:-:S03]  /*2170*/  I2FP.F32.S32 R16, R16 ;  /* 0x0000001000107245 */ /* 0x010fc60000201400 */
[----:B------:R-:W-:Y:S01]  /*2180*/  IMAD.WIDE.U32 R20, R21, 0x4, R4 ;  /* 0x0000000415147825 */ /* 0x000fe200078e0004 */
[----:B------:R-:W3:Y:S03]  /*2190*/  LDG.E R28, desc[UR6][R28.64] ;  /* 0x000000061c1c7981 */ /* 0x000ee6000c1e1900 */
[----:B------:R-:W-:Y:S01]  /*21a0*/  FADD R17, R14, R17 ;  /* 0x000000110e117221 */ /* 0x000fe20000000000 */
[----:B------:R-:W-:Y:S01]  /*21b0*/  IADD3 R15, PT, PT, R7, 0x800, RZ ;  /* 0x00000800070f7810 */ /* 0x000fe20007ffe0ff */
[----:B------:R0:W4:Y:S04]  /*21c0*/  LDG.E R21, desc[UR6][R20.64] ;  /* 0x0000000614157981 */ /* 0x000128000c1e1900 */
[----:B------:R-:W-:Y:S01]  /*21d0*/  IMAD.WIDE.U32 R14, R15, 0x4, R4 ;  /* 0x000000040f0e7825 */ /* 0x000fe200078e0004 */
[----:B------:R1:W4:Y:S05]  /*21e0*/  LDG.E R29, desc[UR6][R22.64] ;  /* 0x00000006161d7981 */ /* 0x00032a000c1e1900 */
[----:B------:R5:W4:Y:S01]  /*21f0*/  LDG.E R14, desc[UR6][R14.64] ;  /* 0x000000060e0e7981 */ /* 0x000b22000c1e1900 */
[----:B0-----:R-:W-:Y:S01]  /*2200*/  FADD R20, R17, R16 ;  /* 0x0000001011147221 */ /* 0x001fe20000000000 */
[----:B------:R-:W-:Y:S01]  /*2210*/  IMAD.WIDE.U32 R16, R25, 0x4, R4 ;  /* 0x0000000419107825 */ /* 0x000fe200078e0004 */
[----:B------:R-:W-:-:S05]  /*2220*/  IADD3 R25, PT, PT, R7, 0xc00, RZ ;  /* 0x00000c0007197810 */ /* 0x000fca0007ffe0ff */
[--C-:B-1----:R-:W-:Y:S01]  /*2230*/  IMAD.WIDE.U32 R22, R25, 0x4, R4.reuse ;  /* 0x0000000419167825 */ /* 0x102fe200078e0004 */
[----:B------:R-:W-:Y:S01]  /*2240*/  IADD3 R25, PT, PT, R7, 0xe00, RZ ;  /* 0x00000e0007197810 */ /* 0x000fe20007ffe0ff */
[----:B------:R3:W4:Y:S04]  /*2250*/  LDG.E R16, desc[UR6][R16.64] ;  /* 0x0000000610107981 */ /* 0x000728000c1e1900 */
[----:B------:R-:W-:Y:S01]  /*2260*/  IMAD.WIDE.U32 R24, R25, 0x4, R4 ;  /* 0x0000000419187825 */ /* 0x000fe200078e0004 */
[----:B------:R-:W4:Y:S05]  /*2270*/  LDG.E R22, desc[UR6][R22.64] ;  /* 0x0000000616167981 */ /* 0x000f2a000c1e1900 */
[----:B------:R-:W4:Y:S01]  /*2280*/  LDG.E R24, desc[UR6][R24.64] ;  /* 0x0000000618187981 */ /* 0x000f22000c1e1900 */
[----:B-----5:R-:W-:-:S02]  /*2290*/  I2FP.F32.S32 R12, R12 ;  /* 0x0000000c000c7245 */ /* 0x020fc40000201400 */
        /* <DEDUP_REMOVED lines=8> */
[----:B------:R-:W-:-:S05]  /*2320*/  VIADD R13, R13, 0x10 ;  /* 0x000000100d0d7836 */ /* 0x000fca0000000000 */
[----:B------:R-:W-:Y:S02]  /*2330*/  ISETP.NE.AND P0, PT, R13, RZ, PT ;  /* 0x000000ff0d00720c */ /* 0x000fe40003f05270 */
[----:B------:R-:W-:Y:S02]  /*2340*/  IADD3 R11, PT, PT, R11, 0x2000, RZ ;  /* 0x000020000b0b7810 */ /* 0x000fe40007ffe0ff */
[----:B------:R-:W-:Y:S02]  /*2350*/  IADD3 R7, PT, PT, R7, 0x2000, RZ ;  /* 0x0000200007077810 */ /* 0x000fe40007ffe0ff */
[----:B--2---:R-:W-:-:S05]  /*2360*/  I2FP.F32.S32 R27, R27 ;  /* 0x0000001b001b7245 */ /* 0x004fca0000201400 */
[----:B------:R-:W-:-:S04]  /*2370*/  FADD R10, R10, R27 ;  /* 0x0000001b0a0a7221 */ /* 0x000fc80000000000 */
[----:B------:R-:W-:Y:S01]  /*2380*/  FADD R10, R10, R15 ;  /* 0x0000000f0a0a7221 */ /* 0x000fe20000000000 */
[----:B---3--:R-:W-:-:S05]  /*2390*/  I2FP.F32.S32 R17, R28 ;  /* 0x0000001c00117245 */ /* 0x008fca0000201400 */
[----:B------:R-:W-:Y:S01]  /*23a0*/  FADD R10, R10, R17 ;  /* 0x000000110a0a7221 */ /* 0x000fe20000000000 */
[----:B----4-:R-:W-:Y:S02]  /*23b0*/  I2FP.F32.S32 R21, R21 ;  /* 0x0000001500157245 */ /* 0x010fe40000201400 */
[----:B------:R-:W-:-:S05]  /*23c0*/  I2FP.F32.S32 R29, R29 ;  /* 0x0000001d001d7245 */ /* 0x000fca0000201400 */
[----:B------:R-:W-:Y:S01]  /*23d0*/  FADD R10, R10, R29 ;  /* 0x0000001d0a0a7221 */ /* 0x000fe20000000000 */
[----:B------:R-:W-:-:S03]  /*23e0*/  I2FP.F32.S32 R15, R14 ;  /* 0x0000000e000f7245 */ /* 0x000fc60000201400 */
[----:B------:R-:W-:-:S04]  /*23f0*/  FADD R10, R10, R21 ;  /* 0x000000150a0a7221 */ /* 0x000fc80000000000 */
[----:B------:R-:W-:Y:S01]  /*2400*/  FADD R10, R10, R15 ;  /* 0x0000000f0a0a7221 */ /* 0x000fe20000000000 */
[----:B------:R-:W-:Y:S02]  /*2410*/  I2FP.F32.S32 R17, R16 ;  /* 0x0000001000117245 */ /* 0x000fe40000201400 */
[----:B------:R-:W-:-:S03]  /*2420*/  I2FP.F32.S32 R15, R22 ;  /* 0x00000016000f7245 */ /* 0x000fc60000201400 */
[----:B------:R-:W-:Y:S01]  /*2430*/  FADD R10, R10, R17 ;  /* 0x000000110a0a7221 */ /* 0x000fe20000000000 */
[----:B------:R-:W-:-:S03]  /*2440*/  I2FP.F32.S32 R17, R24 ;  /* 0x0000001800117245 */ /* 0x000fc60000201400 */
[----:B------:R-:W-:-:S04]  /*2450*/  FADD R10, R10, R15 ;  /* 0x0000000f0a0a7221 */ /* 0x000fc80000000000 */
[----:B------:R-:W-:Y:S01]  /*2460*/  FADD R28, R10, R17 ;  /* 0x000000110a1c7221 */ /* 0x000fe20000000000 */
[----:B------:R-:W-:Y:S06]  /*2470*/  @P0 BRA `(.L_x_83) ;  /* 0xfffffff800b00947 */ /* 0x000fec000383ffff */
[----:B------:R-:W-:Y:S05]  /*2480*/  BSYNC.RECONVERGENT B3 ;  /* 0x0000000000037941 */ /* 0x000fea0003800200 */
.L_x_82:
[----:B------:R-:W-:-:S07]  /*2490*/  VIADD R20, R11, 0xfffff000 ;  /* 0xfffff0000b147836 */ /* 0x000fce0000000000 */
.L_x_81:
[----:B------:R-:W-:Y:S05]  /*24a0*/  BSYNC.RECONVERGENT B2 ;  /* 0x0000000000027941 */ /* 0x000fea0003800200 */
.L_x_80:
[----:B------:R-:W-:-:S13]  /*24b0*/  ISETP.NE.AND P0, PT, R8, RZ, PT ;  /* 0x000000ff0800720c */ /* 0x000fda0003f05270 */
[----:B------:R-:W-:Y:S05]  /*24c0*/  @!P0 BRA `(.L_x_79) ;  /* 0x0000000400608947 */ /* 0x000fea0003800000 */
[----:B------:R-:W-:Y:S01]  /*24d0*/  ISETP.GE.U32.AND P0, PT, R8, 0x8, PT ;  /* 0x000000080800780c */ /* 0x000fe20003f06070 */
[----:B------:R-:W-:Y:S01]  /*24e0*/  BSSY.RECONVERGENT B2, `(.L_x_84) ;  /* 0x000002d000027945 */ /* 0x000fe20003800200 */
[----:B------:R-:W-:-:S04]  /*24f0*/  LOP3.LUT R21, R6, 0x7, RZ, 0xc0, !PT ;  /* 0x0000000706157812 */ /* 0x000fc800078ec0ff */
[----:B------:R-:W-:-:S07]  /*2500*/  ISETP.NE.AND P1, PT, R21, RZ, PT ;  /* 0x000000ff1500720c */ /* 0x000fce0003f25270 */
[----:B------:R-:W-:Y:S06]  /*2510*/  @!P0 BRA `(.L_x_85) ;  /* 0x0000000000a48947 */ /* 0x000fec0003800000 */
[----:B------:R-:W-:-:S04]  /*2520*/  IADD3 R15, PT, PT, R20, R9, RZ ;  /* 0x00000009140f7210 */ /* 0x000fc80007ffe0ff */
[C---:B------:R-:W-:Y:S01]  /*2530*/  IADD3 R19, PT, PT, R15.reuse, 0x200, RZ ;  /* 0x000002000f137810 */ /* 0x040fe20007ffe0ff */
[C---:B------:R-:W-:Y:S01]  /*2540*/  IMAD.WIDE.U32 R12, R15.reuse, 0x4, R4 ;  /* 0x000000040f0c7825 */ /* 0x040fe200078e0004 */
[----:B------:R-:W-:-:S03]  /*2550*/  IADD3 R17, PT, PT, R15, 0x600, RZ ;  /* 0x000006000f117810 */ /* 0x000fc60007ffe0ff */
[----:B------:R-:W-:Y:S01]  /*2560*/  VIADD R23, R15, 0x400 ;  /* 0x000004000f177836 */ /* 0x000fe20000000000 */
[----:B------:R0:W2:Y:S01]  /*2570*/  LDG.E R7, desc[UR6][R12.64] ;  /* 0x000000060c077981 */ /* 0x0000a2000c1e1900 */
[----:B------:R-:W-:Y:S01]  /*2580*/  IMAD.WIDE.U32 R18, R19, 0x4, R4 ;  /* 0x0000000413127825 */ /* 0x000fe200078e0004 */
[----:B------:R-:W-:-:S03]  /*2590*/  IADD3 R11, PT, PT, R15, 0x800, RZ ;  /* 0x000008000f0b7810 */ /* 0x000fc60007ffe0ff */
[--C-:B------:R-:W-:Y:S01]  /*25a0*/  IMAD.WIDE.U32 R22, R23, 0x4, R4.reuse ;  /* 0x0000000417167825 */ /* 0x100fe200078e0004 */
[----:B------:R1:W3:Y:S03]  /*25b0*/  LDG.E R8, desc[UR6][R18.64] ;  /* 0x0000000612087981 */ /* 0x0002e6000c1e1900 */
[--C-:B------:R-:W-:Y:S02]  /*25c0*/  IMAD.WIDE.U32 R16, R17, 0x4, R4.reuse ;  /* 0x0000000411107825 */ /* 0x100fe400078e0004 */
[----:B------:R-:W4:Y:S02]  /*25d0*/  LDG.E R22, desc[UR6][R22.64] ;  /* 0x0000000616167981 */ /* 0x000f24000c1e1900 */
[----:B------:R-:W-:Y:S02]  /*25e0*/  VIADD R25, R15, 0xa00 ;  /* 0x00000a000f197836 */ /* 0x000fe40000000000 */
[----:B------:R-:W-:Y:S01]  /*25f0*/  IMAD.WIDE.U32 R10, R11, 0x4, R4 ;  /* 0x000000040b0a7825 */ /* 0x000fe200078e0004 */
[----:B------:R-:W5:Y:S01]  /*2600*/  LDG.E R16, desc[UR6][R16.64] ;  /* 0x0000000610107981 */ /* 0x000f62000c1e1900 */
[----:B------:R-:W-:-:S02]  /*2610*/  IADD3 R27, PT, PT, R15, 0xc00, RZ ;  /* 0x00000c000f1b7810 */ /* 0x000fc40007ffe0ff */
[--C-:B0-----:R-:W-:Y:S01]  /*2620*/  IMAD.WIDE.U32 R12, R25, 0x4, R4.reuse ;  /* 0x00000004190c7825 */ /* 0x101fe200078e0004 */
[----:B------:R-:W-:Y:S01]  /*2630*/  IADD3 R25, PT, PT, R15, 0xe00, RZ ;  /* 0x00000e000f197810 */ /* 0x000fe20007ffe0ff */
[----:B------:R-:W5:Y:S02]  /*2640*/  LDG.E R10, desc[UR6][R10.64] ;  /* 0x000000060a0a7981 */ /* 0x000f64000c1e1900 */
[--C-:B------:R-:W-:Y:S02]  /*2650*/  IMAD.WIDE.U32 R14, R27, 0x4, R4.reuse ;  /* 0x000000041b0e7825 */ /* 0x100fe400078e0004 */
[----:B------:R-:W5:Y:S02]  /*2660*/  LDG.E R12, desc[UR6][R12.64] ;  /* 0x000000060c0c7981 */ /* 0x000f64000c1e1900 */
[----:B-1----:R-:W-:Y:S02]  /*2670*/  IMAD.WIDE.U32 R18, R25, 0x4, R4 ;  /* 0x0000000419127825 */ /* 0x002fe400078e0004 */
[----:B------:R-:W5:Y:S04]  /*2680*/  LDG.E R14, desc[UR6][R14.64] ;  /* 0x000000060e0e7981 */ /* 0x000f68000c1e1900 */
[----:B------:R-:W5:Y:S01]  /*2690*/  LDG.E R18, desc[UR6][R18.64] ;  /* 0x0000000612127981 */ /* 0x000f62000c1e1900 */
[----:B------:R-:W-:Y:S01]  /*26a0*/  VIADD R20, R20, 0x1000 ;  /* 0x0000100014147836 */ /* 0x000fe20000000000 */
        /* <DEDUP_REMOVED lines=16> */
.L_x_85:
[----:B------:R-:W-:Y:S05]  /*27b0*/  BSYNC.RECONVERGENT B2 ;  /* 0x0000000000027941 */ /* 0x000fea0003800200 */
.L_x_84:
[----:B------:R-:W-:Y:S05]  /*27c0*/  @!P1 BRA `(.L_x_79) ;  /* 0x0000000000a09947 */ /* 0x000fea0003800000 */
[----:B------:R-:W-:Y:S01]  /*27d0*/  ISETP.GE.U32.AND P0, PT, R21, 0x4, PT ;  /* 0x000000041500780c */ /* 0x000fe20003f06070 */
[----:B------:R-:W-:Y:S01]  /*27e0*/  BSSY.RECONVERGENT B2, `(.L_x_86) ;  /* 0x0000018000027945 */ /* 0x000fe20003800200 */
[----:B------:R-:W-:-:S11]  /*27f0*/  LOP3.LUT P1, RZ, R6, 0x3, RZ, 0xc0, !PT ;  /* 0x0000000306ff7812 */ /* 0x000fd6000782c0ff */
[----:B------:R-:W-:Y:S05]  /*2800*/  @!P0 BRA `(.L_x_87) ;  /* 0x0000000000548947 */ /* 0x000fea0003800000 */
[----:B------:R-:W-:-:S04]  /*2810*/  IADD3 R11, PT, PT, R20, R9, RZ ;  /* 0x00000009140b7210 */ /* 0x000fc80007ffe0ff */
[C---:B------:R-:W-:Y:S01]  /*2820*/  IADD3 R9, PT, PT, R11.reuse, 0x200, RZ ;  /* 0x000002000b097810 */ /* 0x040fe20007ffe0ff */
[C---:B------:R-:W-:Y:S01]  /*2830*/  IMAD.WIDE.U32 R6, R11.reuse, 0x4, R4 ;  /* 0x000000040b067825 */ /* 0x040fe200078e0004 */
[----:B------:R-:W-:-:S03]  /*2840*/  IADD3 R15, PT, PT, R11, 0x600, RZ ;  /* 0x000006000b0f7810 */ /* 0x000fc60007ffe0ff */
[----:B------:R-:W-:Y:S02]  /*2850*/  VIADD R13, R11, 0x400 ;  /* 0x000004000b0d7836 */ /* 0x000fe40000000000 */
[--C-:B------:R-:W-:Y:S01]  /*2860*/  IMAD.WIDE.U32 R8, R9, 0x4, R4.reuse ;  /* 0x0000000409087825 */ /* 0x100fe200078e0004 */
[----:B------:R-:W2:Y:S03]  /*2870*/  LDG.E R6, desc[UR6][R6.64] ;  /* 0x0000000606067981 */ /* 0x000ea6000c1e1900 */
[--C-:B------:R-:W-:Y:S02]  /*2880*/  IMAD.WIDE.U32 R10, R13, 0x4, R4.reuse ;  /* 0x000000040d0a7825 */ /* 0x100fe400078e0004 */
[----:B------:R-:W3:Y:S02]  /*2890*/  LDG.E R8, desc[UR6][R8.64] ;  /* 0x0000000608087981 */ /* 0x000ee4000c1e1900 */
[----:B------:R-:W-:-:S02]  /*28a0*/  IMAD.WIDE.U32 R12, R15, 0x4, R4 ;  /* 0x000000040f0c7825 */ /* 0x000fc400078e0004 */
[----:B------:R-:W4:Y:S04]  /*28b0*/  LDG.E R10, desc[UR6][R10.64] ;  /* 0x000000060a0a7981 */ /* 0x000f28000c1e1900 */
[----:B------:R-:W5:Y:S01]  /*28c0*/  LDG.E R12, desc[UR6][R12.64] ;  /* 0x000000060c0c7981 */ /* 0x000f62000c1e1900 */
[----:B------:R-:W-:Y:S02]  /*28d0*/  IADD3 R20, PT, PT, R20, 0x800, RZ ;  /* 0x0000080014147810 */ /* 0x000fe40007ffe0ff */
        /* <DEDUP_REMOVED lines=8> */
.L_x_87:
[----:B------:R-:W-:Y:S05]  /*2960*/  BSYNC.RECONVERGENT B2 ;  /* 0x0000000000027941 */ /* 0x000fea0003800200 */
.L_x_86:
[----:B------:R-:W-:Y:S05]  /*2970*/  @!P1 BRA `(.L_x_79) ;  /* 0x0000000000349947 */ /* 0x000fea0003800000 */
[----:B------:R-:W-:Y:S01]  /*2980*/  LOP3.LUT R2, R2, 0xffff, RZ, 0xc0, !PT ;  /* 0x0000ffff02027812 */ /* 0x000fe200078ec0ff */
[----:B------:R-:W-:-:S03]  /*2990*/  IMAD.IADD R9, R20, 0x1, R0 ;  /* 0x0000000114097824 */ /* 0x000fc600078e0200 */
[----:B------:R-:W-:-:S04]  /*29a0*/  LEA.HI R2, R2, 0x1, RZ, 0x17 ;  /* 0x0000000102027811 */ /* 0x000fc800078fb8ff */
[----:B------:R-:W-:-:S04]  /*29b0*/  LOP3.LUT R2, R2, 0x3, RZ, 0xc0, !PT ;  /* 0x0000000302027812 */ /* 0x000fc800078ec0ff */
[----:B------:R-:W-:-:S07]  /*29c0*/  IADD3 R2, PT, PT, -R2, RZ, RZ ;  /* 0x000000ff02027210 */ /* 0x000fce0007ffe1ff */
.L_x_88:
[----:B------:R-:W-:-:S06]  /*29d0*/  IMAD.WIDE.U32 R6, R9, 0x4, R4 ;  /* 0x0000000409067825 */ /* 0x000fcc00078e0004 */
[----:B------:R-:W2:Y:S01]  /*29e0*/  LDG.E R6, desc[UR6][R6.64] ;  /* 0x0000000606067981 */ /* 0x000ea2000c1e1900 */
[----:B------:R-:W-:Y:S01]  /*29f0*/  IADD3 R2, PT, PT, R2, 0x1, RZ ;  /* 0x0000000102027810 */ /* 0x000fe20007ffe0ff */
[----:B------:R-:W-:-:S03]  /*2a00*/  VIADD R9, R9, 0x200 ;  /* 0x0000020009097836 */ /* 0x000fc60000000000 */
[----:B------:R-:W-:Y:S02]  /*2a10*/  ISETP.NE.AND P0, PT, R2, RZ, PT ;  /* 0x000000ff0200720c */ /* 0x000fe40003f05270 */
[----:B--2---:R-:W-:-:S05]  /*2a20*/  I2FP.F32.S32 R11, R6 ;  /* 0x00000006000b7245 */ /* 0x004fca0000201400 */
[----:B------:R-:W-:-:S06]  /*2a30*/  FADD R28, R11, R28 ;  /* 0x0000001c0b1c7221 */ /* 0x000fcc0000000000 */
[----:B------:R-:W-:Y:S05]  /*2a40*/  @P0 BRA `(.L_x_88) ;  /* 0xfffffffc00e00947 */ /* 0x000fea000383ffff */
.L_x_79:
[----:B------:R-:W-:Y:S05]  /*2a50*/  BSYNC.RECONVERGENT B1 ;  /* 0x0000000000017941 */ /* 0x000fea0003800200 */
.L_x_76:
[----:B------:R-:W0:Y:S01]  /*2a60*/  S2R R8, SR_LANEID ;  /* 0x0000000000087919 */ /* 0x000e220000000000 */
[----:B------:R-:W-:Y:S01]  /*2a70*/  MOV R5, R28 ;  /* 0x0000001c00057202 */ /* 0x000fe20000000f00 */
[----:B------:R-:W1:Y:S04]  /*2a80*/  S2R R6, SR_TID.X ;  /* 0x0000000000067919 */ /* 0x000e680000002100 */
[----:B------:R-:W2:Y:S01]  /*2a90*/  SHFL.DOWN PT, R0, R5, 0x1, 0x1f ;  /* 0x08201f0005007f89 */ /* 0x000ea200000e0000 */
[C---:B0-----:R-:W-:Y:S02]  /*2aa0*/  ISETP.GT.AND P0, PT, R8.reuse, 0x1e, PT ;  /* 0x0000001e0800780c */ /* 0x041fe40003f04270 */
[----:B------:R-:W-:-:S11]  /*2ab0*/  ISETP.NE.AND P1, PT, R8, RZ, PT ;  /* 0x000000ff0800720c */ /* 0x000fd60003f25270 */
[----:B--2---:R-:W-:Y:S01]  /*2ac0*/  @!P0 FADD R5, R0, R5 ;  /* 0x0000000500058221 */ /* 0x004fe20000000000 */
[----:B------:R-:W-:Y:S01]  /*2ad0*/  ISETP.GT.AND P0, PT, R8, 0x1d, PT ;  /* 0x0000001d0800780c */ /* 0x000fe20003f04270 */
[----:B------:R-:W0:Y:S01]  /*2ae0*/  @!P1 S2R R7, SR_CgaCtaId ;  /* 0x0000000000079919 */ /* 0x000e220000008800 */
[----:B------:R-:W-:Y:S02]  /*2af0*/  @!P1 MOV R4, 0x400 ;  /* 0x0000040000049802 */ /* 0x000fe40000000f00 */
[----:B-1----:R-:W-:Y:S01]  /*2b00*/  @!P1 SHF.R.U32.HI R2, RZ, 0x3, R6 ;  /* 0x00000003ff029819 */ /* 0x002fe20000011606 */
[----:B------:R-:W1:Y:S03]  /*2b10*/  SHFL.DOWN PT, R0, R5, 0x2, 0x1f ;  /* 0x08401f0005007f89 */ /* 0x000e6600000e0000 */
[----:B------:R-:W-:-:S05]  /*2b20*/  @!P1 LOP3.LUT R2, R2, 0x7c, RZ, 0xc0, !PT ;  /* 0x0000007c02029812 */ /* 0x000fca00078ec0ff */
[----:B-1----:R-:W-:Y:S01]  /*2b30*/  @!P0 FADD R5, R5, R0 ;  /* 0x0000000005058221 */ /* 0x002fe20000000000 */
[----:B------:R-:W-:Y:S02]  /*2b40*/  ISETP.GT.AND P0, PT, R8, 0x1b, PT ;  /* 0x0000001b0800780c */ /* 0x000fe40003f04270 */
[----:B0-----:R-:W-:Y:S02]  /*2b50*/  @!P1 LEA R7, R7, R4, 0x18 ;  /* 0x0000000407079211 */ /* 0x001fe400078ec0ff */
[----:B------:R-:W0:Y:S02]  /*2b60*/  SHFL.DOWN PT, R0, R5, 0x4, 0x1f ;  /* 0x08801f0005007f89 */ /* 0x000e2400000e0000 */
[----:B------:R-:W-:-:S07]  /*2b70*/  @!P1 IADD3 R7, PT, PT, R2, R7, RZ ;  /* 0x0000000702079210 */ /* 0x000fce0007ffe0ff */
        /* <DEDUP_REMOVED lines=16> */
[----:B------:R-:W1:Y:S04]  /*2c80*/  LDS.128 R8, [UR4+0x20] ;  /* 0x00002004ff087984 */ /* 0x000e680008000c00 */
[----:B--2---:R-:W2:Y:S04]  /*2c90*/  LDS.128 R4, [UR4+0x30] ;  /* 0x00003004ff047984 */ /* 0x004ea80008000c00 */
[----:B------:R-:W3:Y:S01]  /*2ca0*/  LDS.128 R16, [UR4+0x40] ;  /* 0x00004004ff107984 */ /* 0x000ee20008000c00 */
[----:B0-----:R-:W-:-:S04]  /*2cb0*/  FADD R13, R20, R13 ;  /* 0x0000000d140d7221 */ /* 0x001fc80000000000 */
[----:B------:R-:W-:-:S04]  /*2cc0*/  FADD R14, R13, R14 ;  /* 0x0000000e0d0e7221 */ /* 0x000fc80000000000 */
[----:B------:R-:W-:-:S04]  /*2cd0*/  FADD R15, R14, R15 ;  /* 0x0000000f0e0f7221 */ /* 0x000fc80000000000 */
[----:B-1----:R-:W-:-:S04]  /*2ce0*/  FADD R8, R15, R8 ;  /* 0x000000080f087221 */ /* 0x002fc80000000000 */
[----:B------:R-:W-:-:S04]  /*2cf0*/  FADD R9, R8, R9 ;  /* 0x0000000908097221 */ /* 0x000fc80000000000 */
[----:B------:R-:W-:-:S04]  /*2d00*/  FADD R10, R9, R10 ;  /* 0x0000000a090a7221 */ /* 0x000fc80000000000 */
[----:B------:R-:W-:-:S04]  /*2d10*/  FADD R11, R10, R11 ;  /* 0x0000000b0a0b7221 */ /* 0x000fc80000000000 */
[----:B--2---:R-:W-:-:S04]  /*2d20*/  FADD R4, R11, R4 ;  /* 0x000000040b047221 */ /* 0x004fc80000000000 */
[----:B------:R-:W-:-:S04]  /*2d30*/  FADD R5, R4, R5 ;  /* 0x0000000504057221 */ /* 0x000fc80000000000 */
[----:B------:R-:W-:-:S04]  /*2d40*/  FADD R6, R5, R6 ;  /* 0x0000000605067221 */ /* 0x000fc80000000000 */
[----:B------:R-:W-:-:S04]  /*2d50*/  FADD R7, R6, R7 ;  /* 0x0000000706077221 */ /* 0x000fc80000000000 */
[----:B---3--:R-:W-:-:S04]  /*2d60*/  FADD R16, R7, R16 ;  /* 0x0000001007107221 */ /* 0x008fc80000000000 */
[----:B------:R-:W-:-:S04]  /*2d70*/  FADD R17, R16, R17 ;  /* 0x0000001110117221 */ /* 0x000fc80000000000 */
[----:B------:R-:W-:-:S04]  /*2d80*/  FADD R18, R17, R18 ;  /* 0x0000001211127221 */ /* 0x000fc80000000000 */
[----:B------:R-:W-:-:S07]  /*2d90*/  FADD R20, R18, R19 ;  /* 0x0000001312147221 */ /* 0x000fce0000000000 */
.L_x_75:
[----:B------:R-:W-:Y:S05]  /*2da0*/  BSYNC.RECONVERGENT B0 ;  /* 0x0000000000007941 */ /* 0x000fea0003800200 */
.L_x_59:
[----:B------:R-:W-:Y:S05]  /*2db0*/  @P0 EXIT ;  /* 0x000000000000094d */ /* 0x000fea0003800000 */
[----:B01----:R-:W0:Y:S02]  /*2dc0*/  LDC.64 R4, c[0x0][0x388] ;  /* 0x0000e200ff047b82 */ /* 0x003e240000000a00 */
[----:B0-----:R-:W-:-:S05]  /*2dd0*/  IMAD.WIDE.U32 R2, R3, 0x4, R4 ;  /* 0x0000000403027825 */ /* 0x001fca00078e0004 */
[----:B------:R-:W-:Y:S01]  /*2de0*/  STG.E desc[UR6][R2.64], R20 ;  /* 0x0000001402007986 */ /* 0x000fe2000c101906 */
[----:B------:R-:W-:Y:S05]  /*2df0*/  EXIT ;  /* 0x000000000000794d */ /* 0x000fea0003800000 */
.L_x_89:
        /* <DEDUP_REMOVED lines=16> */
.L_x_480:


//--------------------- .text._ZN3cub18CUB_300001_SM_10006detail6reduce28DeviceReduceSingleTileKernelINS2_10policy_hubIfjN4cuda3std3__44plusIfEEE10Policy1000EN6thrust24THRUST_300001_SM_1000_NS6detail15normal_iteratorINSD_10device_ptrIiEEEEPfjS9_ffNS7_10__identityEEEvT0_T1_T2_T3_T4_T6_ --------------------------
	.section	.text._ZN3cub18CUB_300001_SM_10006detail6reduce28DeviceReduceSingleTileKernelINS2_10policy_hubIfjN4cuda3std3__44plusIfEEE10Policy1000EN6thrust24THRUST_300001_SM_1000_NS6detail15normal_iteratorINSD_10device_ptrIiEEEEPfjS9_ffNS7_10__identityEEEvT0_T1_T2_T3_T4_T6_,"ax",@progbits
	.align	128
        .global         _ZN3cub18CUB_300001_SM_10006detail6reduce28DeviceReduceSingleTileKernelINS2_10policy_hubIfjN4cuda3std3__44plusIfEEE10Policy1000EN6thrust24THRUST_300001_SM_1000_NS6detail15normal_iteratorINSD_10device_ptrIiEEEEPfjS9_ffNS7_10__identityEEEvT0_T1_T2_T3_T4_T6_
        .type           _ZN3cub18CUB_300001_SM_10006detail6reduce28DeviceReduceSingleTileKernelINS2_10policy_hubIfjN4cuda3std3__44plusIfEEE10Policy1000EN6thrust24THRUST_300001_SM_1000_NS6detail15normal_iteratorINSD_10device_ptrIiEEEEPfjS9_ffNS7_10__identityEEEvT0_T1_T2_T3_T4_T6_,@function
        .size           _ZN3cub18CUB_300001_SM_10006detail6reduce28DeviceReduceSingleTileKernelINS2_10policy_hubIfjN4cuda3std3__44plusIfEEE10Policy1000EN6thrust24THRUST_300001_SM_1000_NS6detail15normal_iteratorINSD_10device_ptrIiEEEEPfjS9_ffNS7_10__identityEEEvT0_T1_T2_T3_T4_T6_,(.L_x_481 - _ZN3cub18CUB_300001_SM_10006detail6reduce28DeviceReduceSingleTileKernelINS2_10policy_hubIfjN4cuda3std3__44plusIfEEE10Policy1000EN6thrust24THRUST_300001_SM_1000_NS6detail15normal_iteratorINSD_10device_ptrIiEEEEPfjS9_ffNS7_10__identityEEEvT0_T1_T2_T3_T4_T6_)
        .other          _ZN3cub18CUB_300001_SM_10006detail6reduce28DeviceReduceSingleTileKernelINS2_10policy_hubIfjN4cuda3std3__44plusIfEEE10Policy1000EN6thrust24THRUST_300001_SM_1000_NS6detail15normal_iteratorINSD_10device_ptrIiEEEEPfjS9_ffNS7_10__identityEEEvT0_T1_T2_T3_T4_T6_,@"STO_CUDA_ENTRY STV_DEFAULT"
_ZN3cub18CUB_300001_SM_10006detail6reduce28DeviceReduceSingleTileKernelINS2_10policy_hubIfjN4cuda3std3__44plusIfEEE10Policy1000EN6thrust24THRUST_300001_SM_1000_NS6detail15normal_iteratorINSD_10device_ptrIiEEEEPfjS9_ffNS7_10__identityEEEvT0_T1_T2_T3_T4_T6_:
.text._ZN3cub18CUB_300001_SM_10006detail6reduce28DeviceReduceSingleTileKernelINS2_10policy_hubIfjN4cuda3std3__44plusIfEEE10Policy1000EN6thrust24THRUST_300001_SM_1000_NS6detail15normal_iteratorINSD_10device_ptrIiEEEEPfjS9_ffNS7_10__identityEEEvT0_T1_T2_T3_T4_T6_:
[----:B------:R-:W-:Y:S01]  /*0000*/  LDC R1, c[0x0][0x37c] ;  /* 0x0000df00ff017b82 */ /* 0x000fe20000000800 */
[----:B------:R-:W0:Y:S01]  /*0010*/  LDCU UR4, c[0x0][0x390] ;  /* 0x00007200ff0477ac */ /* 0x000e220008000800 */
[----:B------:R-:W1:Y:S01]  /*0020*/  LDCU.64 UR6, c[0x0][0x358] ;  /* 0x00006b00ff0677ac */ /* 0x000e620008000a00 */
[----:B0-----:R-:W-:-:S05]  /*0030*/  IMAD.U32 R4, RZ, RZ, UR4 ;  /* 0x00000004ff047e24 */ /* 0x001fca000f8e00ff */
[----:B------:R-:W-:-:S13]  /*0040*/  ISETP.NE.AND P0, PT, R4, RZ, PT ;  /* 0x000000ff0400720c */ /* 0x000fda0003f05270 */
        /* <DEDUP_REMOVED lines=8> */
.L_x_90:
[----:B------:R-:W-:Y:S01]  /*00d0*/  ISETP.GT.U32.AND P0, PT, R4, 0x1fff, PT ;  /* 0x00001fff0400780c */ /* 0x000fe20003f04070 */
[----:B------:R-:W-:-:S12]  /*00e0*/  BSSY.RECONVERGENT B0, `(.L_x_91) ;  /* 0x0000287000007945 */ /* 0x000fd80003800200 */
[----:B------:R-:W-:Y:S05]  /*00f0*/  @P0 BRA `(.L_x_92) ;  /* 0x0000001000780947 */ /* 0x000fea0003800000 */
[----:B------:R-:W0:Y:S01]  /*0100*/  S2R R5, SR_TID.X ;  /* 0x0000000000057919 */ /* 0x000e220000002100 */
[----:B------:R-:W-:Y:S01]  /*0110*/  BSSY.RECONVERGENT B1, `(.L_x_93) ;  /* 0x000000a000017945 */ /* 0x000fe20003800200 */
[----:B------:R-:W-:Y:S01]  /*0120*/  IMAD.MOV.U32 R0, RZ, RZ, RZ ;  /* 0x000000ffff007224 */ /* 0x000fe200078e00ff */
[----:B0-----:R-:W-:Y:S02]  /*0130*/  ISETP.GE.U32.AND P0, PT, R5, R4, PT ;  /* 0x000000040500720c */ /* 0x001fe40003f06070 */
[----:B------:R-:W-:-:S11]  /*0140*/  MOV R7, R5 ;  /* 0x0000000500077202 */ /* 0x000fd60000000f00 */
[----:B------:R-:W-:Y:S05]  /*0150*/  @P0 BRA `(.L_x_94) ;  /* 0x0000000000140947 */ /* 0x000fea0003800000 */
[----:B------:R-:W0:Y:S02]  /*0160*/  LDC.64 R2, c[0x0][0x380] ;  /* 0x0000e000ff027b82 */ /* 0x000e240000000a00 */
[----:B0-----:R-:W-:-:S06]  /*0170*/  IMAD.WIDE.U32 R2, R5, 0x4, R2 ;  /* 0x0000000405027825 */ /* 0x001fcc00078e0002 */
[----:B------:R-:W2:Y:S01]  /*0180*/  LDG.E R2, desc[UR6][R2.64] ;  /* 0x0000000602027981 */ /* 0x000ea2000c1e1900 */
[----:B------:R-:W-:Y:S01]  /*0190*/  VIADD R7, R5, 0x200 ;  /* 0x0000020005077836 */ /* 0x000fe20000000000 */
[----:B--2---:R-:W-:-:S07]  /*01a0*/  I2FP.F32.S32 R0, R2 ;  /* 0x0000000200007245 */ /* 0x004fce0000201400 */
.L_x_94:
[----:B------:R-:W-:Y:S05]  /*01b0*/  BSYNC.RECONVERGENT B1 ;  /* 0x0000000000017941 */ /* 0x000fea0003800200 */
.L_x_93:
        /* <DEDUP_REMOVED lines=12> */
[----:B------:R-:W-:-:S04]  /*0280*/  LOP3.LUT R8, R6, 0xfffff0, RZ, 0xc0, !PT ;  /* 0x00fffff006087812 */ /* 0x000fc800078ec0ff */
[----:B------:R-:W-:Y:S01]  /*0290*/  IADD3 R8, PT, PT, -R8, RZ, RZ ;  /* 0x000000ff08087210 */ /* 0x000fe20007ffe1ff */
[----:B0-----:R-:W-:-:S03]  /*02a0*/  IMAD.WIDE.U32 R2, R7, 0x4, R2 ;  /* 0x0000000407027825 */ /* 0x001fc600078e0002 */
[----:B------:R-:W-:-:S05]  /*02b0*/  IADD3 R2, P0, PT, R2, 0x4000, RZ ;  /* 0x0000400002027810 */ /* 0x000fca0007f1e0ff */
[----:B------:R-:W-:-:S08]  /*02c0*/  IMAD.X R3, RZ, RZ, R3, P0 ;  /* 0x000000ffff037224 */ /* 0x000fd000000e0603 */
.L_x_99:
        /* <DEDUP_REMOVED lines=16> */
[----:B------:R-:W-:-:S02]  /*03d0*/  IADD3 R8, PT, PT, R8, 0x10, RZ ;  /* 0x0000001008087810 */ /* 0x000fc40007ffe0ff */
[----:B------:R-:W-:Y:S02]  /*03e0*/  IADD3 R7, PT, PT, R7, 0x2000, RZ ;  /* 0x0000200007077810 */ /* 0x000fe40007ffe0ff */
        /* <DEDUP_REMOVED lines=36> */
.L_x_98:
[----:B------:R-:W-:Y:S05]  /*0630*/  BSYNC.RECONVERGENT B2 ;  /* 0x0000000000027941 */ /* 0x000fea0003800200 */
.L_x_97:
[----:B------:R-:W-:Y:S05]  /*0640*/  @!P1 BRA `(.L_x_96) ;  /* 0x0000000400149947 */ /* 0x000fea0003800000 */
[----:B------:R-:W-:Y:S01]  /*0650*/  ISETP.GE.U32.AND P0, PT, R23, 0x8, PT ;  /* 0x000000081700780c */ /* 0x000fe20003f06070 */
[----:B------:R-:W-:Y:S01]  /*0660*/  BSSY.RECONVERGENT B2, `(.L_x_100) ;  /* 0x000001f000027945 */ /* 0x000fe20003800200 */
[----:B------:R-:W-:-:S04]  /*0670*/  LOP3.LUT R15, R6, 0x7, RZ, 0xc0, !PT ;  /* 0x00000007060f7812 */ /* 0x000fc800078ec0ff */
[----:B------:R-:W-:-:S07]  /*0680*/  ISETP.NE.AND P1, PT, R15, RZ, PT ;  /* 0x000000ff0f00720c */ /* 0x000fce0003f25270 */
[----:B------:R-:W-:Y:S06]  /*0690*/  @!P0 BRA `(.L_x_101) ;  /* 0x00000000006c8947 */ /* 0x000fec0003800000 */
        /* <DEDUP_REMOVED lines=27> */
.L_x_101:
[----:B------:R-:W-:Y:S05]  /*0850*/  BSYNC.RECONVERGENT B2 ;  /* 0x0000000000027941 */ /* 0x000fea0003800200 */
.L_x_100:
        /* <DEDUP_REMOVED lines=21> */
.L_x_103:
[----:B------:R-:W-:Y:S05]  /*09b0*/  BSYNC.RECONVERGENT B2 ;  /* 0x0000000000027941 */ /* 0x000fea0003800200 */
.L_x_102:
[----:B------:R-:W-:Y:S05]  /*09c0*/  @!P1 BRA `(.L_x_96) ;  /* 0x0000000000349947 */ /* 0x000fea0003800000 */
[----:B------:R-:W0:Y:S01]  /*09d0*/  LDC.64 R2, c[0x0][0x380] ;  /* 0x0000e000ff027b82 */ /* 0x000e220000000a00 */
[----:B------:R-:W-:Y:S02]  /*09e0*/  IMAD.MOV R6, RZ, RZ, -R6 ;  /* 0x000000ffff067224 */ /* 0x000fe400078e0a06 */
[----:B0-----:R-:W-:-:S03]  /*09f0*/  IMAD.WIDE.U32 R2, R7, 0x4, R2 ;  /* 0x0000000407027825 */ /* 0x001fc600078e0002 */
[----:B------:R-:W-:-:S07]  /*0a00*/  MOV R8, R2 ;  /* 0x0000000200087202 */ /* 0x000fce0000000f00 */
.L_x_104:
[----:B------:R-:W-:-:S06]  /*0a10*/  IMAD.MOV.U32 R2, RZ, RZ, R8 ;  /* 0x000000ffff027224 */ /* 0x000fcc00078e0008 */
[----:B------:R0:W2:Y:S01]  /*0a20*/  LDG.E R2, desc[UR6][R2.64] ;  /* 0x0000000602027981 */ /* 0x0000a2000c1e1900 */
[----:B------:R-:W-:Y:S02]  /*0a30*/  IADD3 R6, PT, PT, R6, 0x1, RZ ;  /* 0x0000000106067810 */ /* 0x000fe40007ffe0ff */
[----:B------:R-:W-:Y:S02]  /*0a40*/  IADD3 R8, P1, PT, R8, 0x800, RZ ;  /* 0x0000080008087810 */ /* 0x000fe40007f3e0ff */
[----:B------:R-:W-:-:S03]  /*0a50*/  ISETP.NE.AND P0, PT, R6, RZ, PT ;  /* 0x000000ff0600720c */ /* 0x000fc60003f05270 */
[----:B0-----:R-:W-:Y:S01]  /*0a60*/  IMAD.X R3, RZ, RZ, R3, P1 ;  /* 0x000000ffff037224 */ /* 0x001fe200008e0603 */
[----:B--2---:R-:W-:-:S05]  /*0a70*/  I2FP.F32.S32 R7, R2 ;  /* 0x0000000200077245 */ /* 0x004fca0000201400 */
[----:B------:R-:W-:-:S04]  /*0a80*/  FADD R0, R7, R0 ;  /* 0x0000000007007221 */ /* 0x000fc80000000000 */
[----:B------:R-:W-:Y:S05]  /*0a90*/  @P0 BRA `(.L_x_104) ;  /* 0xfffffffc00dc0947 */ /* 0x000fea000383ffff */
.L_x_96:
[----:B------:R-:W-:Y:S05]  /*0aa0*/  BSYNC.RECONVERGENT B1 ;  /* 0x0000000000017941 */ /* 0x000fea0003800200 */
.L_x_95:
[----:B------:R-:W-:Y:S02]  /*0ab0*/  ISETP.GE.U32.AND P0, PT, R4, 0x200, PT ;  /* 0x000002000400780c */ /* 0x000fe40003f06070 */
[----:B------:R-:W-:-:S11]  /*0ac0*/  MOV R9, R0 ;  /* 0x0000000000097202 */ /* 0x000fd60000000f00 */
        /* <DEDUP_REMOVED lines=35> */
[----:B------:R-:W3:Y:S04]  /*0d00*/  LDS.128 R8, [UR4+0x30] ;  /* 0x00003004ff087984 */ /* 0x000ee80008000c00 */
[----:B------:R-:W4:Y:S01]  /*0d10*/  LDS.128 R16, [UR4+0x40] ;  /* 0x00004004ff107984 */ /* 0x000f220008000c00 */
[----:B0-----:R-:W-:-:S04]  /*0d20*/  FADD R5, R0, R5 ;  /* 0x0000000500057221 */ /* 0x001fc80000000000 */
        /* <DEDUP_REMOVED lines=9> */
[----:B------:R-:W-:-:S04]  /*0dc0*/  FADD R11, R10, R11 ;  /* 0x0000000b0a0b7221 */ /* 0x000fc80000000000 */
[----:B----4-:R-:W-:-:S04]  /*0dd0*/  FADD R16, R11, R16 ;  /* 0x000000100b107221 */ /* 0x010fc80000000000 */
[----:B------:R-:W-:-:S04]  /*0de0*/  FADD R17, R16, R17 ;  /* 0x0000001110117221 */ /* 0x000fc80000000000 */
[----:B------:R-:W-:-:S04]  /*0df0*/  FADD R18, R17, R18 ;  /* 0x0000001211127221 */ /* 0x000fc80000000000 */
[----:B------:R-:W-:Y:S01]  /*0e00*/  FADD R0, R18, R19 ;  /* 0x0000001312007221 */ /* 0x000fe20000000000 */
[----:B------:R-:W-:Y:S06]  /*0e10*/  BRA `(.L_x_106) ;  /* 0x0000001800cc7947 */ /* 0x000fec0003800000 */
.L_x_105:
[----:B------:R-:W0:Y:S01]  /*0e20*/  S2R R6, SR_LANEID ;  /* 0x0000000000067919 */ /* 0x000e220000000000 */
[----:B------:R-:W-:-:S04]  /*0e30*/  LOP3.LUT R0, R5, 0x3e0, RZ, 0xc0, !PT ;  /* 0x000003e005007812 */ /* 0x000fc800078ec0ff */
[----:B------:R-:W-:Y:S02]  /*0e40*/  LOP3.LUT R7, RZ, R0, RZ, 0x33, !PT ;  /* 0x00000000ff077212 */ /* 0x000fe400078e33ff */
[----:B------:R-:W-:-:S03]  /*0e50*/  IADD3 R3, PT, PT, R0, 0x20, RZ ;  /* 0x0000002000037810 */ /* 0x000fc60007ffe0ff */
[----:B------:R-:W-:Y:S01]  /*0e60*/  IMAD.IADD R7, R7, 0x1, R4 ;  /* 0x0000000107077824 */ /* 0x000fe200078e0204 */
[----:B------:R-:W-:-:S04]  /*0e70*/  ISETP.GT.U32.AND P0, PT, R3, R4, PT ;  /* 0x000000040300720c */ /* 0x000fc80003f04070 */
[----:B------:R-:W-:-:S05]  /*0e80*/  SEL R7, R7, 0x1f, P0 ;  /* 0x0000001f07077807 */ /* 0x000fca0000000000 */
[----:B------:R-:W1:Y:S01]  /*0e90*/  SHFL.DOWN PT, R0, R9, 0x1, R7 ;  /* 0x0820000009007989 */ /* 0x000e6200000e0007 */
[C---:B0-----:R-:W-:Y:S02]  /*0ea0*/  ISETP.GE.AND P0, PT, R6.reuse, R7, PT ;  /* 0x000000070600720c */ /* 0x041fe40003f06270 */
[C---:B------:R-:W-:Y:S02]  /*0eb0*/  IADD3 R2, PT, PT, R6.reuse, 0x2, RZ ;  /* 0x0000000206027810 */ /* 0x040fe40007ffe0ff */
[----:B------:R-:W-:-:S09]  /*0ec0*/  ISETP.NE.AND P1, PT, R6, RZ, PT ;  /* 0x000000ff0600720c */ /* 0x000fd20003f25270 */
[----:B-1----:R-:W-:Y:S01]  /*0ed0*/  @!P0 FADD R9, R0, R9 ;  /* 0x0000000900098221 */ /* 0x002fe20000000000 */
[-C--:B------:R-:W-:Y:S01]  /*0ee0*/  ISETP.GT.AND P0, PT, R2, R7.reuse, PT ;  /* 0x000000070200720c */ /* 0x080fe20003f04270 */
[----:B------:R-:W-:Y:S02]  /*0ef0*/  VIADD R2, R6, 0x4 ;  /* 0x0000000406027836 */ /* 0x000fe40000000000 */
[----:B------:R-:W0:Y:S01]  /*0f00*/  @!P1 S2R R8, SR_CgaCtaId ;  /* 0x0000000000089919 */ /* 0x000e220000008800 */
[----:B------:R-:W-:Y:S01]  /*0f10*/  @!P1 MOV R3, 0x400 ;  /* 0x0000040000039802 */ /* 0x000fe20000000f00 */
[----:B------:R-:W1:Y:S08]  /*0f20*/  SHFL.DOWN PT, R0, R9, 0x2, R7 ;  /* 0x0840000009007989 */ /* 0x000e7000000e0007 */
[----:B-1----:R-:W-:Y:S01]  /*0f30*/  @!P0 FADD R9, R9, R0 ;  /* 0x0000000009098221 */ /* 0x002fe20000000000 */
[----:B------:R-:W-:-:S02]  /*0f40*/  ISETP.GT.AND P0, PT, R2, R7, PT ;  /* 0x000000070200720c */ /* 0x000fc40003f04270 */
[----:B------:R-:W-:Y:S02]  /*0f50*/  IADD3 R2, PT, PT, R6, 0x8, RZ ;  /* 0x0000000806027810 */ /* 0x000fe40007ffe0ff */
[----:B------:R-:W1:Y:S01]  /*0f60*/  SHFL.DOWN PT, R0, R9, 0x4, R7 ;  /* 0x0880000009007989 */ /* 0x000e6200000e0007 */
[----:B0-----:R-:W-:-:S08]  /*0f70*/  @!P1 LEA R3, R8, R3, 0x18 ;  /* 0x0000000308039211 */ /* 0x001fd000078ec0ff */
[----:B-1----:R-:W-:Y:S01]  /*0f80*/  @!P0 FADD R9, R9, R0 ;  /* 0x0000000009098221 */ /* 0x002fe20000000000 */
[----:B------:R-:W-:Y:S01]  /*0f90*/  ISETP.GT.AND P0, PT, R2, R7, PT ;  /* 0x000000070200720c */ /* 0x000fe20003f04270 */
[----:B------:R-:W-:-:S03]  /*0fa0*/  VIADD R2, R6, 0x10 ;  /* 0x0000001006027836 */ /* 0x000fc60000000000 */
[----:B------:R-:W0:Y:S09]  /*0fb0*/  SHFL.DOWN PT, R0, R9, 0x8, R7 ;  /* 0x0900000009007989 */ /* 0x000e3200000e0007 */
[----:B0-----:R-:W-:Y:S01]  /*0fc0*/  @!P0 FADD R9, R9, R0 ;  /* 0x0000000009098221 */ /* 0x001fe20000000000 */
[----:B------:R-:W-:-:S02]  /*0fd0*/  ISETP.GT.AND P0, PT, R2, R7, PT ;  /* 0x000000070200720c */ /* 0x000fc40003f04270 */
[----:B------:R-:W-:Y:S02]  /*0fe0*/  @!P1 SHF.R.U32.HI R2, RZ, 0x3, R5 ;  /* 0x00000003ff029819 */ /* 0x000fe40000011605 */
[----:B------:R-:W0:Y:S02]  /*0ff0*/  SHFL.DOWN PT, R0, R9, 0x10, R7 ;  /* 0x0a00000009007989 */ /* 0x000e2400000e0007 */
[----:B------:R-:W-:-:S04]  /*1000*/  @!P1 LOP3.LUT R2, R2, 0x7c, RZ, 0xc0, !PT ;  /* 0x0000007c02029812 */ /* 0x000fc800078ec0ff */
[----:B------:R-:W-:-:S03]  /*1010*/  @!P1 IADD3 R3, PT, PT, R2, R3, RZ ;  /* 0x0000000302039210 */ /* 0x000fc60007ffe0ff */
[----:B0-----:R-:W-:Y:S01]  /*1020*/  @!P0 FADD R9, R9, R0 ;  /* 0x0000000009098221 */ /* 0x001fe20000000000 */
[----:B------:R-:W-:-:S03]  /*1030*/  ISETP.NE.AND P0, PT, R5, RZ, PT ;  /* 0x000000ff0500720c */ /* 0x000fc60003f05270 */
        /* <DEDUP_REMOVED lines=11> */
[----:B------:R-:W0:Y:S04]  /*10f0*/  LDS.128 R20, [UR4+0x10] ;  /* 0x00001004ff147984 */ /* 0x000e280008000c00 */
        /* <DEDUP_REMOVED lines=30> */
.L_x_92:
[----:B------:R-:W0:Y:S01]  /*12e0*/  S2R R0, SR_TID.X ;  /* 0x0000000000007919 */ /* 0x000e220000002100 */
[----:B------:R-:W1:Y:S02]  /*12f0*/  LDCU.64 UR4, c[0x0][0x380] ;  /* 0x00007000ff0477ac */ /* 0x000e640008000a00 */
[----:B-1----:R-:W-:Y:S01]  /*1300*/  MOV R12, UR4 ;  /* 0x00000004000c7c02 */ /* 0x002fe20008000f00 */
[----:B------:R-:W-:-:S04]  /*1310*/  IMAD.U32 R13, RZ, RZ, UR5 ;  /* 0x00000005ff0d7e24 */ /* 0x000fc8000f8e00ff */
        /* <DEDUP_REMOVED lines=17> */
[----:B------:R-:W-:Y:S01]  /*1430*/  UMOV UR4, 0x2000 ;  /* 0x0000200000047882 */ /* 0x000fe20000000000 */
[----:B--2---:R-:W-:-:S02]  /*1440*/  I2FP.F32.S32 R17, R17 ;  /* 0x0000001100117245 */ /* 0x004fc40000201400 */
[----:B---3--:R-:W-:Y:S02]  /*1450*/  I2FP.F32.S32 R18, R18 ;  /* 0x0000001200127245 */ /* 0x008fe40000201400 */
[----:B----4-:R-:W-:-:S03]  /*1460*/  I2FP.F32.S32 R19, R19 ;  /* 0x0000001300137245 */ /* 0x010fc60000201400 */
[----:B------:R-:W-:Y:S01]  /*1470*/  FADD R17, R17, R18 ;  /* 0x0000001211117221 */ /* 0x000fe20000000000 */
[----:B-----5:R-:W-:Y:S02]  /*1480*/  I2FP.F32.S32 R20, R20 ;  /* 0x0000001400147245 */ /* 0x020fe40000201400 */
[----:B------:R-:W-:-:S03]  /*1490*/  I2FP.F32.S32 R18, R21 ;  /* 0x0000001500127245 */ /* 0x000fc60000201400 */
[----:B------:R-:W-:Y:S01]  /*14a0*/  FADD R20, R19, R20 ;  /* 0x0000001413147221 */ /* 0x000fe20000000000 */
[----:B------:R-:W-:Y:S02]  /*14b0*/  IADD3 R21, PT, PT, R4, -0x2000, RZ ;  /* 0xffffe00004157810 */ /* 0x000fe40007ffe0ff */
[----:B0-----:R-:W-:Y:S02]  /*14c0*/  I2FP.F32.S32 R3, R14 ;  /* 0x0000000e00037245 */ /* 0x001fe40000201400 */
[----:B------:R-:W-:Y:S02]  /*14d0*/  I2FP.F32.S32 R14, R11 ;  /* 0x0000000b000e7245 */ /* 0x000fe40000201400 */
[----:B------:R-:W-:Y:S02]  /*14e0*/  ISETP.GE.U32.AND P0, PT, R21, 0x2000, PT ;  /* 0x000020001500780c */ /* 0x000fe40003f06070 */
        /* <DEDUP_REMOVED lines=20> */
[----:B------:R-:W-:-:S04]  /*1630*/  FADD R6, R3, R6 ;  /* 0x0000000603067221 */ /* 0x000fc80000000000 */
[----:B------:R-:W-:Y:S01]  /*1640*/  FADD R5, R17, R6 ;  /* 0x0000000611057221 */ /* 0x000fe20000000000 */
[----:B------:R-:W-:Y:S06]  /*1650*/  @!P0 BRA `(.L_x_107) ;  /* 0x0000000000ec8947 */ /* 0x000fec0003800000 */
[----:B------:R-:W0:Y:S01]  /*1660*/  LDC R4, c[0x0][0x390] ;  /* 0x0000e400ff047b82 */ /* 0x000e220000000800 */
[----:B------:R-:W-:-:S07]  /*1670*/  UMOV UR4, 0x2000 ;  /* 0x0000200000047882 */ /* 0x000fce0000000000 */
[----:B------:R-:W1:Y:S02]  /*1680*/  LDC.64 R12, c[0x0][0x380] ;  /* 0x0000e000ff0c7b82 */ /* 0x000e640000000a00 */
.L_x_109:
[----:B------:R-:W-:-:S04]  /*1690*/  VIADD R3, R0, UR4 ;  /* 0x0000000400037c36 */ /* 0x000fc80008000000 */
        /* <DEDUP_REMOVED lines=16> */
[----:B------:R0:W5:Y:S02]  /*17a0*/  LDG.E R18, desc[UR6][R2.64+0x7800] ;  /* 0x0078000602127981 */ /* 0x000164000c1e1900 */
[----:B0-----:R-:W-:-:S04]  /*17b0*/  IADD3 R2, PT, PT, R4, -UR4, RZ ;  /* 0x8000000404027c10 */ /* 0x001fc8000fffe0ff */
[----:B------:R-:W-:Y:S02]  /*17c0*/  ISETP.GE.U32.AND P0, PT, R2, 0x2000, PT ;  /* 0x000020000200780c */ /* 0x000fe40003f06070 */
[----:B--2---:R-:W-:Y:S02]  /*17d0*/  I2FP.F32.S32 R22, R22 ;  /* 0x0000001600167245 */ /* 0x004fe40000201400 */
[----:B---3--:R-:W-:-:S03]  /*17e0*/  I2FP.F32.S32 R23, R23 ;  /* 0x0000001700177245 */ /* 0x008fc60000201400 */
[----:B------:R-:W-:Y:S01]  /*17f0*/  FADD R5, R22, R5 ;  /* 0x0000000516057221 */ /* 0x000fe20000000000 */
[----:B----4-:R-:W-:Y:S02]  /*1800*/  I2FP.F32.S32 R24, R24 ;  /* 0x0000001800187245 */ /* 0x010fe40000201400 */
[----:B-----5:R-:W-:-:S03]  /*1810*/  I2FP.F32.S32 R20, R20 ;  /* 0x0000001400147245 */ /* 0x020fc60000201400 */
        /* <DEDUP_REMOVED lines=28> */
[----:B------:R-:W-:-:S06]  /*19e0*/  UIADD3 UR4, UPT, UPT, UR4, 0x2000, URZ ;  /* 0x0000200004047890 */ /* 0x000fcc000fffe0ff */
[----:B------:R-:W-:-:S13]  /*19f0*/  ISETP.LT.U32.AND P0, PT, R21, UR4, PT ;  /* 0x0000000415007c0c */ /* 0x000fda000bf01070 */
[----:B------:R-:W-:Y:S05]  /*1a00*/  @!P0 BRA `(.L_x_109) ;  /* 0xfffffffc00208947 */ /* 0x000fea000383ffff */
.L_x_107:
[----:B------:R-:W-:Y:S01]  /*1a10*/  VIADD R3, R4, -UR4 ;  /* 0x8000000404037c36 */ /* 0x000fe20008000000 */
[----:B------:R-:W-:Y:S04]  /*1a20*/  BSSY.RECONVERGENT B1, `(.L_x_108) ;  /* 0x00000c0000017945 */ /* 0x000fe80003800200 */
[----:B------:R-:W-:-:S04]  /*1a30*/  ISETP.GE.AND P0, PT, R0, R3, PT ;  /* 0x000000030000720c */ /* 0x000fc80003f06270 */
[----:B------:R-:W-:-:S13]  /*1a40*/  ISETP.LE.U32.OR P0, PT, R4, UR4, P0 ;  /* 0x0000000404007c0c */ /* 0x000fda0008703470 */
[----:B------:R-:W-:Y:S05]  /*1a50*/  @P0 BRA `(.L_x_110) ;  /* 0x0000000800f00947 */ /* 0x000fea0003800000 */
[-C--:B------:R-:W-:Y:S01]  /*1a60*/  LOP3.LUT R3, RZ, R0.reuse, RZ, 0x33, !PT ;  /* 0x00000000ff037212 */ /* 0x080fe200078e33ff */
[----:B------:R-:W-:Y:S01]  /*1a70*/  BSSY.RECONVERGENT B2, `(.L_x_111) ;  /* 0x0000062000027945 */ /* 0x000fe20003800200 */
[----:B------:R-:W-:Y:S02]  /*1a80*/  MOV R2, R0 ;  /* 0x0000000000027202 */ /* 0x000fe40000000f00 */
[----:B------:R-:W-:-:S04]  /*1a90*/  IADD3 R3, PT, PT, R4, -UR4, R3 ;  /* 0x8000000404037c10 */ /* 0x000fc8000fffe003 */
[C---:B------:R-:W-:Y:S02]  /*1aa0*/  ISETP.GE.U32.AND P0, PT, R3.reuse, 0x1e00, PT ;  /* 0x00001e000300780c */ /* 0x040fe40003f06070 */
[----:B------:R-:W-:-:S04]  /*1ab0*/  LEA.HI R3, R3, 0x1, RZ, 0x17 ;  /* 0x0000000103037811 */ /* 0x000fc800078fb8ff */
[----:B------:R-:W-:-:S07]  /*1ac0*/  LOP3.LUT R4, R3, 0xf, RZ, 0xc0, !PT ;  /* 0x0000000f03047812 */ /* 0x000fce00078ec0ff */
[----:B------:R-:W-:Y:S05]  /*1ad0*/  @!P0 BRA `(.L_x_112) ;  /* 0x00000004006c8947 */ /* 0x000fea0003800000 */
[----:B------:R-:W-:Y:S01]  /*1ae0*/  LOP3.LUT R8, R3, 0xfffff0, RZ, 0xc0, !PT ;  /* 0x00fffff003087812 */ /* 0x000fe200078ec0ff */
[----:B------:R-:W-:Y:S01]  /*1af0*/  BSSY.RECONVERGENT B3, `(.L_x_113) ;  /* 0x0000058000037945 */ /* 0x000fe20003800200 */
[C---:B------:R-:W-:Y:S01]  /*1b00*/  LOP3.LUT R6, R0.reuse, 0x1000, RZ, 0xfc, !PT ;  /* 0x0000100000067812 */ /* 0x040fe200078efcff */
[----:B------:R-:W-:Y:S01]  /*1b10*/  VIADD R2, R0, UR4 ;  /* 0x0000000400027c36 */ /* 0x000fe20008000000 */
[----:B------:R-:W-:-:S07]  /*1b20*/  IADD3 R8, PT, PT, -R8, RZ, RZ ;  /* 0x000000ff08087210 */ /* 0x000fce0007ffe1ff */
.L_x_114:
[C---:B------:R-:W-:Y:S01]  /*1b30*/  VIADD R23, R2.reuse, 0x200 ;  /* 0x0000020002177836 */ /* 0x040fe20000000000 */
[C---:B------:R-:W-:Y:S01]  /*1b40*/  IADD3 R19, PT, PT, R2.reuse, 0x400, RZ ;  /* 0x0000040002137810 */ /* 0x040fe20007ffe0ff */
[----:B------:R-:W-:-:S04]  /*1b50*/  IMAD.WIDE.U32 R14, R2, 0x4, R12 ;  /* 0x00000004020e7825 */ /* 0x000fc800078e000c */
[--C-:B------:R-:W-:Y:S01]  /*1b60*/  IMAD.WIDE.U32 R22, R23, 0x4, R12.reuse ;  /* 0x0000000417167825 */ /* 0x100fe200078e000c */
[----:B------:R0:W2:Y:S03]  /*1b70*/  LDG.E R7, desc[UR6][R14.64] ;  /* 0x000000060e077981 */ /* 0x0000a6000c1e1900 */
[C---:B------:R-:W-:Y:S01]  /*1b80*/  VIADD R21, R2.reuse, 0x600 ;  /* 0x0000060002157836 */ /* 0x040fe20000000000 */
[----:B------:R1:W3:Y:S01]  /*1b90*/  LDG.E R9, desc[UR6][R22.64] ;  /* 0x0000000616097981 */ /* 0x0002e2000c1e1900 */
[----:B------:R-:W-:Y:S01]  /*1ba0*/  IMAD.WIDE.U32 R18, R19, 0x4, R12 ;  /* 0x0000000413127825 */ /* 0x000fe200078e000c */
[----:B------:R-:W-:-:S03]  /*1bb0*/  IADD3 R17, PT, PT, R2, 0x800, RZ ;  /* 0x0000080002117810 */ /* 0x000fc60007ffe0ff */
[--C-:B------:R-:W-:Y:S01]  /*1bc0*/  IMAD.WIDE.U32 R20, R21, 0x4, R12.reuse ;  /* 0x0000000415147825 */ /* 0x100fe200078e000c */
[----:B------:R4:W5:Y:S03]  /*1bd0*/  LDG.E R10, desc[UR6][R18.64] ;  /* 0x00000006120a7981 */ /* 0x000966000c1e1900 */
[C---:B------:R-:W-:Y:S01]  /*1be0*/  VIADD R29, R2.reuse, 0xa00 ;  /* 0x00000a00021d7836 */ /* 0x040fe20000000000 */
[----:B------:R4:W5:Y:S01]  /*1bf0*/  LDG.E R11, desc[UR6][R20.64] ;  /* 0x00000006140b7981 */ /* 0x000962000c1e1900 */
[----:B------:R-:W-:Y:S01]  /*1c00*/  IMAD.WIDE.U32 R16, R17, 0x4, R12 ;  /* 0x0000000411107825 */ /* 0x000fe200078e000c */
[----:B------:R-:W-:-:S03]  /*1c10*/  IADD3 R25, PT, PT, R2, 0xc00, RZ ;  /* 0x00000c0002197810 */ /* 0x000fc60007ffe0ff */
[--C-:B------:R-:W-:Y:S01]  /*1c20*/  IMAD.WIDE.U32 R28, R29, 0x4, R12.reuse ;  /* 0x000000041d1c7825 */ /* 0x100fe200078e000c */
[----:B------:R-:W5:Y:S03]  /*1c30*/  LDG.E R27, desc[UR6][R16.64] ;  /* 0x00000006101b7981 */ /* 0x000f66000c1e1900 */
[C---:B------:R-:W-:Y:S01]  /*1c40*/  VIADD R24, R2.reuse, 0xe00 ;  /* 0x00000e0002187836 */ /* 0x040fe20000000000 */
[----:B------:R4:W5:Y:S01]  /*1c50*/  LDG.E R26, desc[UR6][R28.64] ;  /* 0x000000061c1a7981 */ /* 0x000962000c1e1900 */
[----:B0-----:R-:W-:Y:S01]  /*1c60*/  IMAD.WIDE.U32 R14, R25, 0x4, R12 ;  /* 0x00000004190e7825 */ /* 0x001fe200078e000c */
[----:B-1----:R-:W-:-:S03]  /*1c70*/  IADD3 R23, PT, PT, R2, 0x1000, RZ ;  /* 0x0000100002177810 */ /* 0x002fc60007ffe0ff */
[--C-:B----4-:R-:W-:Y:S01]  /*1c80*/  IMAD.WIDE.U32 R18, R24, 0x4, R12.reuse ;  /* 0x0000000418127825 */ /* 0x110fe200078e000c */
[----:B------:R-:W4:Y:S03]  /*1c90*/  LDG.E R25, desc[UR6][R14.64] ;  /* 0x000000060e197981 */ /* 0x000f26000c1e1900 */
[C---:B------:R-:W-:Y:S01]  /*1ca0*/  VIADD R22, R2.reuse, 0x1200 ;  /* 0x0000120002167836 */ /* 0x040fe20000000000 */
[----:B------:R0:W4:Y:S01]  /*1cb0*/  LDG.E R24, desc[UR6][R18.64] ;  /* 0x0000000612187981 */ /* 0x000122000c1e1900 */
[----:B------:R-:W-:Y:S01]  /*1cc0*/  IMAD.WIDE.U32 R20, R23, 0x4, R12 ;  /* 0x0000000417147825 */ /* 0x000fe200078e000c */
[----:B------:R-:W-:-:S03]  /*1cd0*/  IADD3 R29, PT, PT, R2, 0x1400, RZ ;  /* 0x00001400021d7810 */ /* 0x000fc60007ffe0ff */
[--C-:B------:R-:W-:Y:S01]  /*1ce0*/  IMAD.WIDE.U32 R16, R22, 0x4, R12.reuse ;  /* 0x0000000416107825 */ /* 0x100fe200078e000c */
[----:B------:R1:W4:Y:S03]  /*1cf0*/  LDG.E R23, desc[UR6][R20.64] ;  /* 0x0000000614177981 */ /* 0x000326000c1e1900 */
[--C-:B------:R-:W-:Y:S01]  /*1d00*/  IMAD.WIDE.U32 R28, R29, 0x4, R12.reuse ;  /* 0x000000041d1c7825 */ /* 0x100fe200078e000c */
[----:B------:R1:W4:Y:S01]  /*1d10*/  LDG.E R22, desc[UR6][R16.64] ;  /* 0x0000000610167981 */ /* 0x000322000c1e1900 */
[C---:B0-----:R-:W-:Y:S02]  /*1d20*/  IADD3 R19, PT, PT, R2.reuse, 0x1800, RZ ;  /* 0x0000180002137810 */ /* 0x041fe40007ffe0ff */
[C---:B------:R-:W-:Y:S02]  /*1d30*/  VIADD R15, R2.reuse, 0x1600 ;  /* 0x00001600020f7836 */ /* 0x040fe40000000000 */
[----:B------:R-:W4:Y:S02]  /*1d40*/  LDG.E R28, desc[UR6][R28.64] ;  /* 0x000000061c1c7981 */ /* 0x000f24000c1e1900 */
[----:B------:R-:W-:Y:S01]  /*1d50*/  IMAD.WIDE.U32 R14, R15, 0x4, R12 ;  /* 0x000000040f0e7825 */ /* 0x000fe200078e000c */
[----:B-1----:R-:W-:-:S03]  /*1d60*/  IADD3 R21, PT, PT, R2, 0x1c00, RZ ;  /* 0x00001c0002157810 */ /* 0x002fc60007ffe0ff */
[C---:B------:R-:W-:Y:S02]  /*1d70*/  VIADD R17, R2.reuse, 0x1a00 ;  /* 0x00001a0002117836 */ /* 0x040fe40000000000 */
[--C-:B------:R-:W-:Y:S01]  /*1d80*/  IMAD.WIDE.U32 R18, R19, 0x4, R12.reuse ;  /* 0x0000000413127825 */ /* 0x100fe200078e000c */
[----:B------:R0:W4:Y:S03]  /*1d90*/  LDG.E R29, desc[UR6][R14.64] ;  /* 0x000000060e1d7981 */ /* 0x000126000c1e1900 */
[----:B------:R-:W-:Y:S02]  /*1da0*/  VIADD R20, R2, 0x1e00 ;  /* 0x00001e0002147836 */ /* 0x000fe40000000000 */
[----:B------:R-:W4:Y:S01]  /*1db0*/  LDG.E R18, desc[UR6][R18.64] ;  /* 0x0000000612127981 */ /* 0x000f22000c1e1900 */
[----:B0-----:R-:W-:-:S04]  /*1dc0*/  IMAD.WIDE.U32 R14, R17, 0x4, R12 ;  /* 0x00000004110e7825 */ /* 0x001fc800078e000c */
[--C-:B------:R-:W-:Y:S02]  /*1dd0*/  IMAD.WIDE.U32 R16, R21, 0x4, R12.reuse ;  /* 0x0000000415107825 */ /* 0x100fe400078e000c */
[----:B------:R-:W4:Y:S02]  /*1de0*/  LDG.E R14, desc[UR6][R14.64] ;  /* 0x000000060e0e7981 */ /* 0x000f24000c1e1900 */
[----:B------:R-:W-:Y:S02]  /*1df0*/  IMAD.WIDE.U32 R20, R20, 0x4, R12 ;  /* 0x0000000414147825 */ /* 0x000fe400078e000c */
[----:B------:R-:W4:Y:S04]  /*1e00*/  LDG.E R16, desc[UR6][R16.64] ;  /* 0x0000000610107981 */ /* 0x000f28000c1e1900 */
[----:B------:R-:W4:Y:S01]  /*1e10*/  LDG.E R20, desc[UR6][R20.64] ;  /* 0x0000000614147981 */ /* 0x000f22000c1e1900 */
[----:B------:R-:W-:-:S04]  /*1e20*/  IADD3 R8, PT, PT, R8, 0x10, RZ ;  /* 0x0000001008087810 */ /* 0x000fc80007ffe0ff */
[----:B------:R-:W-:Y:S01]  /*1e30*/  ISETP.NE.AND P0, PT, R8, RZ, PT ;  /* 0x000000ff0800720c */ /* 0x000fe20003f05270 */
[----:B------:R-:W-:Y:S01]  /*1e40*/  VIADD R6, R6, 0x2000 ;  /* 0x0000200006067836 */ /* 0x000fe20000000000 */
[----:B------:R-:W-:Y:S02]  /*1e50*/  IADD3 R2, PT, PT, R2, 0x2000, RZ ;  /* 0x0000200002027810 */ /* 0x000fe40007ffe0ff */
[----:B--2---:R-:W-:Y:S02]  /*1e60*/  I2FP.F32.S32 R7, R7 ;  /* 0x0000000700077245 */ /* 0x004fe40000201400 */
[----:B---3--:R-:W-:-:S03]  /*1e70*/  I2FP.F32.S32 R9, R9 ;  /* 0x0000000900097245 */ /* 0x008fc60000201400 */
[----:B------:R-:W-:-:S04]  /*1e80*/  FADD R7, R7, R5 ;  /* 0x0000000507077221 */ /* 0x000fc80000000000 */
[----:B------:R-:W-:Y:S01]  /*1e90*/  FADD R7, R7, R9 ;  /* 0x0000000907077221 */ /* 0x000fe20000000000 */
[----:B-----5:R-:W-:Y:S02]  /*1ea0*/  I2FP.F32.S32 R10, R10 ;  /* 0x0000000a000a7245 */ /* 0x020fe40000201400 */
[----:B------:R-:W-:-:S03]  /*1eb0*/  I2FP.F32.S32 R11, R11 ;  /* 0x0000000b000b7245 */ /* 0x000fc60000201400 */
[----:B------:R-:W-:-:S04]  /*1ec0*/  FADD R7, R7, R10 ;  /* 0x0000000a07077221 */ /* 0x000fc80000000000 */
[----:B------:R-:W-:Y:S01]  /*1ed0*/  FADD R7, R7, R11 ;  /* 0x0000000b07077221 */ /* 0x000fe20000000000 */
[----:B------:R-:W-:Y:S02]  /*1ee0*/  I2FP.F32.S32 R10, R27 ;  /* 0x0000001b000a7245 */ /* 0x000fe40000201400 */
[----:B------:R-:W-:-:S03]  /*1ef0*/  I2FP.F32.S32 R26, R26 ;  /* 0x0000001a001a7245 */ /* 0x000fc60000201400 */
[----:B------:R-:W-:-:S04]  /*1f00*/  FADD R7, R7, R10 ;  /* 0x0000000a07077221 */ /* 0x000fc80000000000 */
[----:B------:R-:W-:Y:S01]  /*1f10*/  FADD R7, R7, R26 ;  /* 0x0000001a07077221 */ /* 0x000fe20000000000 */
[----:B----4-:R-:W-:Y:S02]  /*1f20*/  I2FP.F32.S32 R10, R25 ;  /* 0x00000019000a7245 */ /* 0x010fe40000201400 */
        /* <DEDUP_REMOVED lines=9> */
[----:B------:R-:W-:Y:S02]  /*1fc0*/  I2FP.F32.S32 R10, R29 ;  /* 0x0000001d000a7245 */ /* 0x000fe40000201400 */
        /* <DEDUP_REMOVED lines=11> */
.L_x_113:
[----:B------:R-:W-:-:S07]  /*2080*/  VIADD R2, R6, 0xfffff000 ;  /* 0xfffff00006027836 */ /* 0x000fce0000000000 */
.L_x_112:
[----:B------:R-:W-:Y:S05]  /*2090*/  BSYNC.RECONVERGENT B2 ;  /* 0x0000000000027941 */ /* 0x000fea0003800200 */
.L_x_111:
[----:B------:R-:W-:-:S13]  /*20a0*/  ISETP.NE.AND P0, PT, R4, RZ, PT ;  /* 0x000000ff0400720c */ /* 0x000fda0003f05270 */
[----:B------:R-:W-:Y:S05]  /*20b0*/  @!P0 BRA `(.L_x_110) ;  /* 0x0000000400588947 */ /* 0x000fea0003800000 */
[----:B------:R-:W-:Y:S01]  /*20c0*/  ISETP.GE.U32.AND P0, PT, R4, 0x8, PT ;  /* 0x000000080400780c */ /* 0x000fe20003f06070 */
[----:B------:R-:W-:Y:S01]  /*20d0*/  BSSY.RECONVERGENT B2, `(.L_x_115) ;  /* 0x000002d000027945 */ /* 0x000fe20003800200 */
[----:B------:R-:W-:-:S04]  /*20e0*/  LOP3.LUT R19, R3, 0x7, RZ, 0xc0, !PT ;  /* 0x0000000703137812 */ /* 0x000fc800078ec0ff */
[----:B------:R-:W-:-:S07]  /*20f0*/  ISETP.NE.AND P1, PT, R19, RZ, PT ;  /* 0x000000ff1300720c */ /* 0x000fce0003f25270 */
[----:B------:R-:W-:Y:S06]  /*2100*/  @!P0 BRA `(.L_x_116) ;  /* 0x0000000000a48947 */ /* 0x000fec0003800000 */
[----:B------:R-:W-:-:S04]  /*2110*/  IADD3 R11, PT, PT, R2, UR4, RZ ;  /* 0x00000004020b7c10 */ /* 0x000fc8000fffe0ff */
[C---:B------:R-:W-:Y:S01]  /*2120*/  IADD3 R23, PT, PT, R11.reuse, 0x400, RZ ;  /* 0x000004000b177810 */ /* 0x040fe20007ffe0ff */
[C---:B------:R-:W-:Y:S02]  /*2130*/  VIADD R17, R11.reuse, 0x200 ;  /* 0x000002000b117836 */ /* 0x040fe40000000000 */
[----:B------:R-:W-:-:S04]  /*2140*/  IMAD.WIDE.U32 R6, R11, 0x4, R12 ;  /* 0x000000040b067825 */ /* 0x000fc800078e000c */
[--C-:B------:R-:W-:Y:S01]  /*2150*/  IMAD.WIDE.U32 R16, R17, 0x4, R12.reuse ;  /* 0x0000000411107825 */ /* 0x100fe200078e000c */
[----:B------:R0:W2:Y:S03]  /*2160*/  LDG.E R4, desc[UR6][R6.64] ;  /* 0x0000000606047981 */ /* 0x0000a6000c1e1900 */
[----:B------:R-:W-:Y:S01]  /*2170*/  VIADD R9, R11, 0x600 ;  /* 0x000006000b097836 */ /* 0x000fe20000000000 */
[----:B------:R1:W3:Y:S01]  /*2180*/  LDG.E R10, desc[UR6][R16.64] ;  /* 0x00000006100a7981 */ /* 0x0002e2000c1e1900 */
[----:B------:R-:W-:Y:S01]  /*2190*/  IMAD.WIDE.U32 R22, R23, 0x4, R12 ;  /* 0x0000000417167825 */ /* 0x000fe200078e000c */
[----:B------:R-:W-:-:S03]  /*21a0*/  IADD3 R15, PT, PT, R11, 0x800, RZ ;  /* 0x000008000b0f7810 */ /* 0x000fc60007ffe0ff */
[--C-:B------:R-:W-:Y:S01]  /*21b0*/  IMAD.WIDE.U32 R8, R9, 0x4, R12.reuse ;  /* 0x0000000409087825 */ /* 0x100fe200078e000c */
[----:B------:R-:W4:Y:S03]  /*21c0*/  LDG.E R18, desc[UR6][R22.64] ;  /* 0x0000000616127981 */ /* 0x000f26000c1e1900 */
[----:B------:R-:W-:Y:S02]  /*21d0*/  VIADD R21, R11, 0xa00 ;  /* 0x00000a000b157836 */ /* 0x000fe40000000000 */
[--C-:B------:R-:W-:Y:S01]  /*21e0*/  IMAD.WIDE.U32 R14, R15, 0x4, R12.reuse ;  /* 0x000000040f0e7825 */ /* 0x100fe200078e000c */
[----:B------:R3:W5:Y:S01]  /*21f0*/  LDG.E R8, desc[UR6][R8.64] ;  /* 0x0000000608087981 */ /* 0x000762000c1e1900 */
[----:B------:R-:W-:Y:S02]  /*2200*/  IADD3 R25, PT, PT, R11, 0xc00, RZ ;  /* 0x00000c000b197810 */ /* 0x000fe40007ffe0ff */
[----:B0-----:R-:W-:-:S02]  /*2210*/  IMAD.WIDE.U32 R6, R21, 0x4, R12 ;  /* 0x0000000415067825 */ /* 0x001fc400078e000c */
[----:B------:R-:W5:Y:S02]  /*2220*/  LDG.E R14, desc[UR6][R14.64] ;  /* 0x000000060e0e7981 */ /* 0x000f64000c1e1900 */
[----:B------:R-:W-:Y:S02]  /*2230*/  VIADD R21, R11, 0xe00 ;  /* 0x00000e000b157836 */ /* 0x000fe40000000000 */
[--C-:B-1----:R-:W-:Y:S01]  /*2240*/  IMAD.WIDE.U32 R16, R25, 0x4, R12.reuse ;  /* 0x0000000419107825 */ /* 0x102fe200078e000c */
[----:B------:R-:W5:Y:S03]  /*2250*/  LDG.E R6, desc[UR6][R6.64] ;  /* 0x0000000606067981 */ /* 0x000f66000c1e1900 */
[----:B------:R-:W-:Y:S02]  /*2260*/  IMAD.WIDE.U32 R20, R21, 0x4, R12 ;  /* 0x0000000415147825 */ /* 0x000fe400078e000c */
[----:B------:R-:W5:Y:S04]  /*2270*/  LDG.E R16, desc[UR6][R16.64] ;  /* 0x0000000610107981 */ /* 0x000f68000c1e1900 */
[----:B------:R-:W5:Y:S01]  /*2280*/  LDG.E R20, desc[UR6][R20.64] ;  /* 0x0000000614147981 */ /* 0x000f62000c1e1900 */
[----:B------:R-:W-:-:S02]  /*2290*/  IADD3 R2, PT, PT, R2, 0x1000, RZ ;  /* 0x0000100002027810 */ /* 0x000fc40007ffe0ff */
[----:B--2---:R-:W-:Y:S02]  /*22a0*/  I2FP.F32.S32 R4, R4 ;  /* 0x0000000400047245 */ /* 0x004fe40000201400 */
[----:B---3--:R-:W-:-:S03]  /*22b0*/  I2FP.F32.S32 R9, R10 ;  /* 0x0000000a00097245 */ /* 0x008fc60000201400 */
[----:B------:R-:W-:-:S04]  /*22c0*/  FADD R4, R5, R4 ;  /* 0x0000000405047221 */ /* 0x000fc80000000000 */
[----:B------:R-:W-:Y:S01]  /*22d0*/  FADD R4, R4, R9 ;  /* 0x0000000904047221 */ /* 0x000fe20000000000 */
        /* <DEDUP_REMOVED lines=12> */
.L_x_116:
[----:B------:R-:W-:Y:S05]  /*23a0*/  BSYNC.RECONVERGENT B2 ;  /* 0x0000000000027941 */ /* 0x000fea0003800200 */
.L_x_115:
[----:B------:R-:W-:Y:S05]  /*23b0*/  @!P1 BRA `(.L_x_110) ;  /* 0x0000000000989947 */ /* 0x000fea0003800000 */
[----:B------:R-:W-:Y:S01]  /*23c0*/  ISETP.GE.U32.AND P0, PT, R19, 0x4, PT ;  /* 0x000000041300780c */ /* 0x000fe20003f06070 */
[----:B------:R-:W-:Y:S01]  /*23d0*/  BSSY.RECONVERGENT B2, `(.L_x_117) ;  /* 0x0000019000027945 */ /* 0x000fe20003800200 */
[----:B------:R-:W-:-:S04]  /*23e0*/  LOP3.LUT R3, R3, 0x3, RZ, 0xc0, !PT ;  /* 0x0000000303037812 */ /* 0x000fc800078ec0ff */
[----:B------:R-:W-:-:S07]  /*23f0*/  ISETP.NE.AND P1, PT, R3, RZ, PT ;  /* 0x000000ff0300720c */ /* 0x000fce0003f25270 */
[----:B------:R-:W-:Y:S06]  /*2400*/  @!P0 BRA `(.L_x_118) ;  /* 0x0000000000548947 */ /* 0x000fec0003800000 */
[----:B------:R-:W-:-:S04]  /*2410*/  VIADD R11, R2, UR4 ;  /* 0x00000004020b7c36 */ /* 0x000fc80008000000 */
[C---:B------:R-:W-:Y:S01]  /*2420*/  IMAD.WIDE.U32 R6, R11.reuse, 0x4, R12 ;  /* 0x000000040b067825 */ /* 0x040fe200078e000c */
[----:B------:R-:W-:-:S03]  /*2430*/  IADD3 R9, PT, PT, R11, 0x200, RZ ;  /* 0x000002000b097810 */ /* 0x000fc60007ffe0ff */
[----:B------:R-:W-:Y:S02]  /*2440*/  VIADD R15, R11, 0x400 ;  /* 0x000004000b0f7836 */ /* 0x000fe40000000000 */
[--C-:B------:R-:W-:Y:S01]  /*2450*/  IMAD.WIDE.U32 R8, R9, 0x4, R12.reuse ;  /* 0x0000000409087825 */ /* 0x100fe200078e000c */
[----:B------:R-:W2:Y:S01]  /*2460*/  LDG.E R6, desc[UR6][R6.64] ;  /* 0x0000000606067981 */ /* 0x000ea2000c1e1900 */
[----:B------:R-:W-:Y:S02]  /*2470*/  IADD3 R17, PT, PT, R11, 0x600, RZ ;  /* 0x000006000b117810 */ /* 0x000fe40007ffe0ff */
[--C-:B------:R-:W-:Y:S02]  /*2480*/  IMAD.WIDE.U32 R10, R15, 0x4, R12.reuse ;  /* 0x000000040f0a7825 */ /* 0x100fe400078e000c */
[----:B------:R-:W3:Y:S02]  /*2490*/  LDG.E R8, desc[UR6][R8.64] ;  /* 0x0000000608087981 */ /* 0x000ee4000c1e1900 */
[----:B------:R-:W-:-:S02]  /*24a0*/  IMAD.WIDE.U32 R14, R17, 0x4, R12 ;  /* 0x00000004110e7825 */ /* 0x000fc400078e000c */
[----:B------:R-:W4:Y:S04]  /*24b0*/  LDG.E R10, desc[UR6][R10.64] ;  /* 0x000000060a0a7981 */ /* 0x000f28000c1e1900 */
        /* <DEDUP_REMOVED lines=10> */
.L_x_118:
[----:B------:R-:W-:Y:S05]  /*2560*/  BSYNC.RECONVERGENT B2 ;  /* 0x0000000000027941 */ /* 0x000fea0003800200 */
.L_x_117:
[----:B------:R-:W-:Y:S05]  /*2570*/  @!P1 BRA `(.L_x_110) ;  /* 0x0000000000289947 */ /* 0x000fea0003800000 */
[----:B------:R-:W-:Y:S01]  /*2580*/  IADD3 R7, PT, PT, R2, UR4, RZ ;  /* 0x0000000402077c10 */ /* 0x000fe2000fffe0ff */
[----:B------:R-:W-:-:S07]  /*2590*/  IMAD.MOV R4, RZ, RZ, -R3 ;  /* 0x000000ffff047224 */ /* 0x000fce00078e0a03 */
.L_x_119:
        /* <DEDUP_REMOVED lines=8> */
.L_x_110:
[----:B------:R-:W-:Y:S05]  /*2620*/  BSYNC.RECONVERGENT B1 ;  /* 0x0000000000017941 */ /* 0x000fea0003800200 */
.L_x_108:
[----:B------:R-:W0:Y:S01]  /*2630*/  S2R R6, SR_LANEID ;  /* 0x0000000000067919 */ /* 0x000e220000000000 */
        /* <DEDUP_REMOVED lines=32> */
[----:B------:R-:W3:Y:S04]  /*2840*/  LDS.128 R8, [UR4+0x30] ;  /* 0x00003004ff087984 */ /* 0x000ee80008000c00 */
[----:B------:R-:W4:Y:S01]  /*2850*/  LDS.128 R16, [UR4+0x40] ;  /* 0x00004004ff107984 */ /* 0x000f220008000c00 */
[----:B0-----:R-:W-:-:S04]  /*2860*/  FADD R5, R0, R5 ;  /* 0x0000000500057221 */ /* 0x001fc80000000000 */
        /* <DEDUP_REMOVED lines=13> */
[----:B------:R-:W-:-:S07]  /*2940*/  FADD R0, R18, R19 ;  /* 0x0000001312007221 */ /* 0x000fce0000000000 */
.L_x_106:
[----:B------:R-:W-:Y:S05]  /*2950*/  BSYNC.RECONVERGENT B0 ;  /* 0x0000000000007941 */ /* 0x000fea0003800200 */
.L_x_91:
[----:B------:R-:W-:Y:S05]  /*2960*/  @P0 EXIT ;  /* 0x000000000000094d */ /* 0x000fea0003800000 */
[----:B012---:R-:W0:Y:S01]  /*2970*/  LDC.64 R2, c[0x0][0x388] ;  /* 0x0000e200ff027b82 */ /* 0x007e220000000a00 */
[----:B------:R-:W1:Y:S02]  /*2980*/  LDCU UR4, c[0x0][0x398] ;  /* 0x00007300ff0477ac */ /* 0x000e640008000800 */
[----:B-1----:R-:W-:-:S05]  /*2990*/  FADD R5, R0, UR4 ;  /* 0x0000000400057e21 */ /* 0x002fca0008000000 */
[----:B0-----:R-:W-:Y:S01]  /*29a0*/  STG.E desc[UR6][R2.64], R5 ;  /* 0x0000000502007986 */ /* 0x001fe2000c101906 */
[----:B------:R-:W-:Y:S05]  /*29b0*/  EXIT ;  /* 0x000000000000794d */ /* 0x000fea0003800000 */
.L_x_120:
        /* <DEDUP_REMOVED lines=12> */
.L_x_481:


//--------------------- .text._ZN3cub18CUB_300001_SM_10006detail6reduce18DeviceReduceKernelINS2_10policy_hubIfyN4cuda3std3__44plusIfEEE10Policy1000EN6thrust24THRUST_300001_SM_1000_NS6detail15normal_iteratorINSD_10device_ptrIKiEEEEyS9_f16SquaredDeviationEEvT0_PT3_T1_NS0_13GridEvenShareISO_EET2_T4_ --------------------------
	.section	.text._ZN3cub18CUB_300001_SM_10006detail6reduce18DeviceReduceKernelINS2_10policy_hubIfyN4cuda3std3__44plusIfEEE10Policy1000EN6thrust24THRUST_300001_SM_1000_NS6detail15normal_iteratorINSD_10device_ptrIKiEEEEyS9_f16SquaredDeviationEEvT0_PT3_T1_NS0_13GridEvenShareISO_EET2_T4_,"ax",@progbits
	.align	128
        .global         _ZN3cub18CUB_300001_SM_10006detail6reduce18DeviceReduceKernelINS2_10policy_hubIfyN4cuda3std3__44plusIfEEE10Policy1000EN6thrust24THRUST_300001_SM_1000_NS6detail15normal_iteratorINSD_10device_ptrIKiEEEEyS9_f16SquaredDeviationEEvT0_PT3_T1_NS0_13GridEvenShareISO_EET2_T4_
        .type           _ZN3cub18CUB_300001_SM_10006detail6reduce18DeviceReduceKernelINS2_10policy_hubIfyN4cuda3std3__44plusIfEEE10Policy1000EN6thrust24THRUST_300001_SM_1000_NS6detail15normal_iteratorINSD_10device_ptrIKiEEEEyS9_f16SquaredDeviationEEvT0_PT3_T1_NS0_13GridEvenShareISO_EET2_T4_,@function
        .size           _ZN3cub18CUB_300001_SM_10006detail6reduce18DeviceReduceKernelINS2_10policy_hubIfyN4cuda3std3__44plusIfEEE10Policy1000EN6thrust24THRUST_300001_SM_1000_NS6detail15normal_iteratorINSD_10device_ptrIKiEEEEyS9_f16SquaredDeviationEEvT0_PT3_T1_NS0_13GridEvenShareISO_EET2_T4_,(.L_x_482 - _ZN3cub18CUB_300001_SM_10006detail6reduce18DeviceReduceKernelINS2_10policy_hubIfyN4cuda3std3__44plusIfEEE10Policy1000EN6thrust24THRUST_300001_SM_1000_NS6detail15normal_iteratorINSD_10device_ptrIKiEEEEyS9_f16SquaredDeviationEEvT0_PT3_T1_NS0_13GridEvenShareISO_EET2_T4_)
        .other          _ZN3cub18CUB_300001_SM_10006detail6reduce18DeviceReduceKernelINS2_10policy_hubIfyN4cuda3std3__44plusIfEEE10Policy1000EN6thrust24THRUST_300001_SM_1000_NS6detail15normal_iteratorINSD_10device_ptrIKiEEEEyS9_f16SquaredDeviationEEvT0_PT3_T1_NS0_13GridEvenShareISO_EET2_T4_,@"STO_CUDA_ENTRY STV_DEFAULT"
_ZN3cub18CUB_300001_SM_10006detail6reduce18DeviceReduceKernelINS2_10policy_hubIfyN4cuda3std3__44plusIfEEE10Policy1000EN6thrust24THRUST_300001_SM_1000_NS6detail15normal_iteratorINSD_10device_ptrIKiEEEEyS9_f16SquaredDeviationEEvT0_PT3_T1_NS0_13GridEvenShareISO_EET2_T4_:
.text._ZN3cub18CUB_300001_SM_10006detail6reduce18DeviceReduceKernelINS2_10policy_hubIfyN4cuda3std3__44plusIfEEE10Policy1000EN6thrust24THRUST_300001_SM_1000_NS6detail15normal_iteratorINSD_10device_ptrIKiEEEEyS9_f16SquaredDeviationEEvT0_PT3_T1_NS0_13GridEvenShareISO_EET2_T4_:
[----:B------:R-:W-:Y:S08]  /*0000*/  LDC R1, c[0x0][0x37c] ;  /* 0x0000df00ff017b82 */ /* 0x000ff00000000800 */
[----:B------:R-:W0:Y:S01]  /*0010*/  S2UR UR15, SR_CTAID.X ;  /* 0x00000000000f79c3 */ /* 0x000e220000002500 */
[----:B------:R-:W1:Y:S01]  /*0020*/  LDCU.64 UR8, c[0x0][0x3b8] ;  /* 0x00007700ff0877ac */ /* 0x000e620008000a00 */
[----:B------:R-:W-:Y:S01]  /*0030*/  BSSY.RECONVERGENT B0, `(.L_x_121) ;  /* 0x00002f4000007945 */ /* 0x000fe20003800200 */
[----:B------:R-:W2:Y:S01]  /*0040*/  LDCU UR5, c[0x0][0x3c0] ;  /* 0x00007800ff0577ac */ /* 0x000ea20008000800 */
[----:B------:R-:W3:Y:S01]  /*0050*/  LDCU.64 UR16, c[0x0][0x358] ;  /* 0x00006b00ff1077ac */ /* 0x000ee20008000a00 */
[----:B-1----:R-:W-:Y:S01]  /*0060*/  MOV R0, UR8 ;  /* 0x0000000800007c02 */ /* 0x002fe20008000f00 */
[----:B------:R-:W-:Y:S01]  /*0070*/  IMAD.U32 R3, RZ, RZ, UR9 ;  /* 0x00000009ff037e24 */ /* 0x000fe2000f8e00ff */
[----:B--2---:R-:W-:-:S02]  /*0080*/  USHF.L.U32 UR5, UR5, 0xc, URZ ;  /* 0x0000000c05057899 */ /* 0x004fc400080006ff */
        /* <DEDUP_REMOVED lines=8> */
[----:B------:R-:W-:Y:S01]  /*0110*/  IADD3 R5, PT, PT, R0, -UR6, RZ ;  /* 0x8000000600057c10 */ /* 0x000fe2000fffe0ff */
[----:B------:R-:W1:Y:S01]  /*0120*/  LDCU UR7, c[0x0][0x3e4] ;  /* 0x00007c80ff0777ac */ /* 0x000e620008000800 */
[----:B------:R-:W-:Y:S01]  /*0130*/  BSSY.RECONVERGENT B1, `(.L_x_123) ;  /* 0x000000e000017945 */ /* 0x000fe20003800200 */
[----:B------:R-:W-:Y:S01]  /*0140*/  IMAD.MOV.U32 R7, RZ, RZ, RZ ;  /* 0x000000ffff077224 */ /* 0x000fe200078e00ff */
[----:B0-----:R-:W-:Y:S02]  /*0150*/  ISETP.GE.AND P0, PT, R4, R5, PT ;  /* 0x000000050400720c */ /* 0x001fe40003f06270 */
[----:B------:R-:W-:-:S11]  /*0160*/  MOV R6, R4 ;  /* 0x0000000400067202 */ /* 0x000fd60000000f00 */
[----:B-1----:R-:W-:Y:S05]  /*0170*/  @P0 BRA `(.L_x_124) ;  /* 0x0000000000240947 */ /* 0x002fea0003800000 */
[----:B------:R-:W0:Y:S01]  /*0180*/  LDC.64 R2, c[0x0][0x380] ;  /* 0x0000e000ff027b82 */ /* 0x000e220000000a00 */
[----:B------:R-:W-:Y:S01]  /*0190*/  VIADD R7, R4, UR6 ;  /* 0x0000000604077c36 */ /* 0x000fe20008000000 */
[----:B------:R-:W1:Y:S03]  /*01a0*/  LDCU UR4, c[0x0][0x3e4] ;  /* 0x00007c80ff0477ac */ /* 0x000e660008000800 */
[----:B0-----:R-:W-:-:S06]  /*01b0*/  IMAD.WIDE.U32 R2, R7, 0x4, R2 ;  /* 0x0000000407027825 */ /* 0x001fcc00078e0002 */
[----:B------:R-:W2:Y:S02]  /*01c0*/  LDG.E R2, desc[UR16][R2.64] ;  /* 0x0000001002027981 */ /* 0x000ea4000c1e1900 */
[----:B--2---:R-:W-:-:S05]  /*01d0*/  I2FP.F32.S32 R6, R2 ;  /* 0x0000000200067245 */ /* 0x004fca0000201400 */
[----:B-1----:R-:W-:Y:S01]  /*01e0*/  FADD R7, R6, -UR4 ;  /* 0x8000000406077e21 */ /* 0x002fe20008000000 */
[----:B------:R-:W-:-:S03]  /*01f0*/  IADD3 R6, PT, PT, R4, 0x100, RZ ;  /* 0x0000010004067810 */ /* 0x000fc60007ffe0ff */
[----:B------:R-:W-:-:S07]  /*0200*/  FMUL R7, R7, R7 ;  /* 0x0000000707077220 */ /* 0x000fce0000400000 */
.L_x_124:
[----:B------:R-:W-:Y:S05]  /*0210*/  BSYNC.RECONVERGENT B1 ;  /* 0x0000000000017941 */ /* 0x000fea0003800200 */
.L_x_123:
        /* <DEDUP_REMOVED lines=21> */
.L_x_129:
[----:B------:R-:W-:-:S05]  /*0370*/  MOV R2, R10 ;  /* 0x0000000a00027202 */ /* 0x000fca0000000f00 */
        /* <DEDUP_REMOVED lines=16> */
[----:B------:R-:W-:-:S02]  /*0480*/  VIADD R8, R8, 0x10 ;  /* 0x0000001008087836 */ /* 0x000fc40000000000 */
[----:B------:R-:W-:-:S03]  /*0490*/  VIADD R6, R6, 0x1000 ;  /* 0x0000100006067836 */ /* 0x000fc60000000000 */
[----:B------:R-:W-:Y:S02]  /*04a0*/  ISETP.NE.AND P1, PT, R8, RZ, PT ;  /* 0x000000ff0800720c */ /* 0x000fe40003f25270 */
[----:B--2---:R-:W-:Y:S02]  /*04b0*/  I2FP.F32.S32 R23, R23 ;  /* 0x0000001700177245 */ /* 0x004fe40000201400 */
[----:B---3--:R-:W-:-:S03]  /*04c0*/  I2FP.F32.S32 R25, R25 ;  /* 0x0000001900197245 */ /* 0x008fc60000201400 */
[----:B------:R-:W-:Y:S01]  /*04d0*/  FADD R26, R23, -UR7 ;  /* 0x80000007171a7e21 */ /* 0x000fe20008000000 */
[----:B----4-:R-:W-:-:S03]  /*04e0*/  I2FP.F32.S32 R22, R22 ;  /* 0x0000001600167245 */ /* 0x010fc60000201400 */
[----:B------:R-:W-:Y:S01]  /*04f0*/  FFMA R7, R26, R26, R7 ;  /* 0x0000001a1a077223 */ /* 0x000fe20000000007 */
[----:B------:R-:W-:Y:S01]  /*0500*/  FADD R26, R25, -UR7 ;  /* 0x80000007191a7e21 */ /* 0x000fe20008000000 */
[----:B-----5:R-:W-:Y:S01]  /*0510*/  I2FP.F32.S32 R21, R21 ;  /* 0x0000001500157245 */ /* 0x020fe20000201400 */
[----:B------:R-:W-:Y:S02]  /*0520*/  FADD R22, R22, -UR7 ;  /* 0x8000000716167e21 */ /* 0x000fe40008000000 */
[----:B------:R-:W-:Y:S01]  /*0530*/  FFMA R7, R26, R26, R7 ;  /* 0x0000001a1a077223 */ /* 0x000fe20000000007 */
[----:B------:R-:W-:-:S03]  /*0540*/  I2FP.F32.S32 R20, R20 ;  /* 0x0000001400147245 */ /* 0x000fc60000201400 */
[----:B------:R-:W-:Y:S01]  /*0550*/  FFMA R7, R22, R22, R7 ;  /* 0x0000001616077223 */ /* 0x000fe20000000007 */
[----:B------:R-:W-:Y:S01]  /*0560*/  FADD R22, R21, -UR7 ;  /* 0x8000000715167e21 */ /* 0x000fe20008000000 */
[----:B------:R-:W-:Y:S01]  /*0570*/  I2FP.F32.S32 R19, R19 ;  /* 0x0000001300137245 */ /* 0x000fe20000201400 */
        /* <DEDUP_REMOVED lines=12> */
[----:B------:R-:W-:Y:S01]  /*0640*/  FADD R16, R16, -UR7 ;  /* 0x8000000710107e21 */ /* 0x000fe20008000000 */
[----:B------:R-:W-:Y:S01]  /*0650*/  I2FP.F32.S32 R14, R14 ;  /* 0x0000000e000e7245 */ /* 0x000fe20000201400 */
[----:B------:R-:W-:Y:S01]  /*0660*/  FFMA R7, R18, R18, R7 ;  /* 0x0000001212077223 */ /* 0x000fe20000000007 */
[----:B------:R-:W-:-:S03]  /*0670*/  I2FP.F32.S32 R13, R13 ;  /* 0x0000000d000d7245 */ /* 0x000fc60000201400 */
[----:B------:R-:W-:Y:S01]  /*0680*/  FFMA R7, R16, R16, R7 ;  /* 0x0000001010077223 */ /* 0x000fe20000000007 */
[----:B------:R-:W-:Y:S01]  /*0690*/  FADD R16, R15, -UR7 ;  /* 0x800000070f107e21 */ /* 0x000fe20008000000 */
[----:B------:R-:W-:Y:S01]  /*06a0*/  FADD R14, R14, -UR7 ;  /* 0x800000070e0e7e21 */ /* 0x000fe20008000000 */
[----:B------:R-:W-:Y:S02]  /*06b0*/  I2FP.F32.S32 R12, R12 ;  /* 0x0000000c000c7245 */ /* 0x000fe40000201400 */
[----:B------:R-:W-:Y:S01]  /*06c0*/  FFMA R7, R16, R16, R7 ;  /* 0x0000001010077223 */ /* 0x000fe20000000007 */
[----:B------:R-:W-:Y:S02]  /*06d0*/  I2FP.F32.S32 R11, R11 ;  /* 0x0000000b000b7245 */ /* 0x000fe40000201400 */
[----:B------:R-:W-:Y:S01]  /*06e0*/  FADD R12, R12, -UR7 ;  /* 0x800000070c0c7e21 */ /* 0x000fe20008000000 */
[----:B------:R-:W-:Y:S01]  /*06f0*/  FFMA R7, R14, R14, R7 ;  /* 0x0000000e0e077223 */ /* 0x000fe20000000007 */
[----:B------:R-:W-:Y:S01]  /*0700*/  FADD R14, R13, -UR7 ;  /* 0x800000070d0e7e21 */ /* 0x000fe20008000000 */
[----:B------:R-:W-:-:S03]  /*0710*/  I2FP.F32.S32 R10, R10 ;  /* 0x0000000a000a7245 */ /* 0x000fc60000201400 */
[----:B------:R-:W-:Y:S01]  /*0720*/  FFMA R7, R14, R14, R7 ;  /* 0x0000000e0e077223 */ /* 0x000fe20000000007 */
[----:B------:R-:W-:Y:S01]  /*0730*/  I2FP.F32.S32 R9, R9 ;  /* 0x0000000900097245 */ /* 0x000fe20000201400 */
[----:B------:R-:W-:Y:S02]  /*0740*/  FADD R10, R10, -UR7 ;  /* 0x800000070a0a7e21 */ /* 0x000fe40008000000 */
[----:B------:R-:W-:Y:S01]  /*0750*/  FFMA R7, R12, R12, R7 ;  /* 0x0000000c0c077223 */ /* 0x000fe20000000007 */
[----:B------:R-:W-:-:S04]  /*0760*/  FADD R12, R11, -UR7 ;  /* 0x800000070b0c7e21 */ /* 0x000fc80008000000 */
[----:B------:R-:W-:-:S04]  /*0770*/  FFMA R7, R12, R12, R7 ;  /* 0x0000000c0c077223 */ /* 0x000fc80000000007 */
[----:B------:R-:W-:Y:S01]  /*0780*/  FFMA R7, R10, R10, R7 ;  /* 0x0000000a0a077223 */ /* 0x000fe20000000007 */
[----:B------:R-:W-:Y:S01]  /*0790*/  IADD3 R10, P2, PT, R2, 0x4000, RZ ;  /* 0x00004000020a7810 */ /* 0x000fe20007f5e0ff */
[----:B------:R-:W-:-:S03]  /*07a0*/  FADD R2, R9, -UR7 ;  /* 0x8000000709027e21 */ /* 0x000fc60008000000 */
[----:B------:R-:W-:Y:S01]  /*07b0*/  IADD3.X R3, PT, PT, RZ, R3, RZ, P2, !PT ;  /* 0x00000003ff037210 */ /* 0x000fe200017fe4ff */
[----:B------:R-:W-:Y:S01]  /*07c0*/  FFMA R7, R2, R2, R7 ;  /* 0x0000000202077223 */ /* 0x000fe20000000007 */
[----:B------:R-:W-:Y:S07]  /*07d0*/  @P1 BRA `(.L_x_129) ;  /* 0xfffffff800e41947 */ /* 0x000fee000383ffff */
.L_x_128:
[----:B------:R-:W-:Y:S05]  /*07e0*/  BSYNC.RECONVERGENT B2 ;  /* 0x0000000000027941 */ /* 0x000fea0003800200 */
.L_x_127:
        /* <DEDUP_REMOVED lines=9> */
[C---:B0-----:R-:W-:Y:S01]  /*0880*/  LEA R8, P0, R2.reuse, UR4, 0x2 ;  /* 0x0000000402087c11 */ /* 0x041fe2000f8010ff */
[----:B------:R-:W0:Y:S03]  /*0890*/  LDCU UR4, c[0x0][0x3e4] ;  /* 0x00007c80ff0477ac */ /* 0x000e260008000800 */
        /* <DEDUP_REMOVED lines=9> */
[----:B------:R-:W-:-:S02]  /*0930*/  IADD3 R6, PT, PT, R6, 0x800, RZ ;  /* 0x0000080006067810 */ /* 0x000fc40007ffe0ff */
[----:B--2---:R-:W-:Y:S02]  /*0940*/  I2FP.F32.S32 R10, R10 ;  /* 0x0000000a000a7245 */ /* 0x004fe40000201400 */
[----:B---3--:R-:W-:-:S03]  /*0950*/  I2FP.F32.S32 R11, R11 ;  /* 0x0000000b000b7245 */ /* 0x008fc60000201400 */
[----:B0-----:R-:W-:Y:S01]  /*0960*/  FADD R10, R10, -UR4 ;  /* 0x800000040a0a7e21 */ /* 0x001fe20008000000 */
[----:B----4-:R-:W-:-:S03]  /*0970*/  I2FP.F32.S32 R12, R12 ;  /* 0x0000000c000c7245 */ /* 0x010fc60000201400 */
[----:B------:R-:W-:Y:S01]  /*0980*/  FFMA R7, R10, R10, R7 ;  /* 0x0000000a0a077223 */ /* 0x000fe20000000007 */
[----:B------:R-:W-:Y:S01]  /*0990*/  FADD R10, R11, -UR4 ;  /* 0x800000040b0a7e21 */ /* 0x000fe20008000000 */
[----:B-----5:R-:W-:Y:S01]  /*09a0*/  I2FP.F32.S32 R13, R13 ;  /* 0x0000000d000d7245 */ /* 0x020fe20000201400 */
[----:B------:R-:W-:Y:S02]  /*09b0*/  FADD R12, R12, -UR4 ;  /* 0x800000040c0c7e21 */ /* 0x000fe40008000000 */
[----:B------:R-:W-:Y:S01]  /*09c0*/  FFMA R7, R10, R10, R7 ;  /* 0x0000000a0a077223 */ /* 0x000fe20000000007 */
[----:B------:R-:W-:Y:S01]  /*09d0*/  I2FP.F32.S32 R14, R14 ;  /* 0x0000000e000e7245 */ /* 0x000fe20000201400 */
[----:B-1----:R-:W-:Y:S02]  /*09e0*/  FADD R8, R13, -UR4 ;  /* 0x800000040d087e21 */ /* 0x002fe40008000000 */
[----:B------:R-:W-:Y:S01]  /*09f0*/  FFMA R7, R12, R12, R7 ;  /* 0x0000000c0c077223 */ /* 0x000fe20000000007 */
[----:B------:R-:W-:Y:S01]  /*0a00*/  I2FP.F32.S32 R16, R16 ;  /* 0x0000001000107245 */ /* 0x000fe20000201400 */
[----:B------:R-:W-:-:S02]  /*0a10*/  FADD R14, R14, -UR4 ;  /* 0x800000040e0e7e21 */ /* 0x000fc40008000000 */
[----:B------:R-:W-:Y:S01]  /*0a20*/  FFMA R7, R8, R8, R7 ;  /* 0x0000000808077223 */ /* 0x000fe20000000007 */
[----:B------:R-:W-:Y:S01]  /*0a30*/  I2FP.F32.S32 R2, R2 ;  /* 0x0000000200027245 */ /* 0x000fe20000201400 */
[----:B------:R-:W-:Y:S02]  /*0a40*/  FADD R16, R16, -UR4 ;  /* 0x8000000410107e21 */ /* 0x000fe40008000000 */
[----:B------:R-:W-:Y:S01]  /*0a50*/  FFMA R7, R14, R14, R7 ;  /* 0x0000000e0e077223 */ /* 0x000fe20000000007 */
[----:B------:R-:W-:Y:S01]  /*0a60*/  I2FP.F32.S32 R3, R3 ;  /* 0x0000000300037245 */ /* 0x000fe20000201400 */
[----:B------:R-:W-:Y:S02]  /*0a70*/  FADD R2, R2, -UR4 ;  /* 0x8000000402027e21 */ /* 0x000fe40008000000 */
[----:B------:R-:W-:Y:S02]  /*0a80*/  FFMA R7, R16, R16, R7 ;  /* 0x0000001010077223 */ /* 0x000fe40000000007 */
[----:B------:R-:W-:-:S02]  /*0a90*/  FADD R8, R3, -UR4 ;  /* 0x8000000403087e21 */ /* 0x000fc40008000000 */
[----:B------:R-:W-:-:S04]  /*0aa0*/  FFMA R7, R2, R2, R7 ;  /* 0x0000000202077223 */ /* 0x000fc80000000007 */
[----:B------:R-:W-:-:S07]  /*0ab0*/  FFMA R7, R8, R8, R7 ;  /* 0x0000000808077223 */ /* 0x000fce0000000007 */
.L_x_131:
[----:B------:R-:W-:Y:S05]  /*0ac0*/  BSYNC.RECONVERGENT B2 ;  /* 0x0000000000027941 */ /* 0x000fea0003800200 */
.L_x_130:
        /* <DEDUP_REMOVED lines=19> */
[----:B0-----:R-:W-:Y:S01]  /*0c00*/  FADD R8, R8, -UR4 ;  /* 0x8000000408087e21 */ /* 0x001fe20008000000 */
[----:B----4-:R-:W-:-:S03]  /*0c10*/  I2FP.F32.S32 R10, R10 ;  /* 0x0000000a000a7245 */ /* 0x010fc60000201400 */
[----:B------:R-:W-:Y:S01]  /*0c20*/  FFMA R7, R8, R8, R7 ;  /* 0x0000000808077223 */ /* 0x000fe20000000007 */
[----:B------:R-:W-:Y:S01]  /*0c30*/  FADD R8, R9, -UR4 ;  /* 0x8000000409087e21 */ /* 0x000fe20008000000 */
[----:B-----5:R-:W-:Y:S01]  /*0c40*/  I2FP.F32.S32 R11, R11 ;  /* 0x0000000b000b7245 */ /* 0x020fe20000201400 */
[----:B------:R-:W-:Y:S02]  /*0c50*/  FADD R10, R10, -UR4 ;  /* 0x800000040a0a7e21 */ /* 0x000fe40008000000 */
[----:B------:R-:W-:Y:S02]  /*0c60*/  FFMA R7, R8, R8, R7 ;  /* 0x0000000808077223 */ /* 0x000fe40000000007 */
[----:B------:R-:W-:Y:S02]  /*0c70*/  FADD R2, R11, -UR4 ;  /* 0x800000040b027e21 */ /* 0x000fe40008000000 */
[----:B------:R-:W-:-:S04]  /*0c80*/  FFMA R7, R10, R10, R7 ;  /* 0x0000000a0a077223 */ /* 0x000fc80000000007 */
[----:B------:R-:W-:-:S07]  /*0c90*/  FFMA R7, R2, R2, R7 ;  /* 0x0000000202077223 */ /* 0x000fce0000000007 */
.L_x_133:
[----:B------:R-:W-:Y:S05]  /*0ca0*/  BSYNC.RECONVERGENT B2 ;  /* 0x0000000000027941 */ /* 0x000fea0003800200 */
.L_x_132:
[----:B------:R-:W-:Y:S05]  /*0cb0*/  @!P1 BRA `(.L_x_126) ;  /* 0x0000000000389947 */ /* 0x000fea0003800000 */
[----:B------:R-:W0:Y:S01]  /*0cc0*/  LDC.64 R2, c[0x0][0x380] ;  /* 0x0000e000ff027b82 */ /* 0x000e220000000a00 */
[----:B------:R-:W-:Y:S01]  /*0cd0*/  MOV R9, UR15 ;  /* 0x0000000f00097c02 */ /* 0x000fe20008000f00 */
[----:B------:R-:W-:-:S04]  /*0ce0*/  IMAD.MOV R0, RZ, RZ, -R0 ;  /* 0x000000ffff007224 */ /* 0x000fc800078e0a00 */
[----:B0-----:R-:W-:-:S07]  /*0cf0*/  IMAD.WIDE.U32 R2, R9, 0x4000, R2 ;  /* 0x0000400009027825 */ /* 0x001fce00078e0002 */
.L_x_134:
[----:B------:R-:W-:Y:S01]  /*0d00*/  IMAD.WIDE R8, R6, 0x4, R2 ;  /* 0x0000000406087825 */ /* 0x000fe200078e0202 */
[----:B------:R-:W0:Y:S05]  /*0d10*/  LDCU UR4, c[0x0][0x3e4] ;  /* 0x00007c80ff0477ac */ /* 0x000e2a0008000800 */
[----:B------:R-:W2:Y:S01]  /*0d20*/  LDG.E R8, desc[UR16][R8.64] ;  /* 0x0000001008087981 */ /* 0x000ea2000c1e1900 */
[----:B------:R-:W-:Y:S01]  /*0d30*/  IADD3 R0, PT, PT, R0, 0x1, RZ ;  /* 0x0000000100007810 */ /* 0x000fe20007ffe0ff */
[----:B------:R-:W-:-:S03]  /*0d40*/  VIADD R6, R6, 0x100 ;  /* 0x0000010006067836 */ /* 0x000fc60000000000 */
[----:B------:R-:W-:Y:S02]  /*0d50*/  ISETP.NE.AND P0, PT, R0, RZ, PT ;  /* 0x000000ff0000720c */ /* 0x000fe40003f05270 */
[----:B--2---:R-:W-:-:S05]  /*0d60*/  I2FP.F32.S32 R10, R8 ;  /* 0x00000008000a7245 */ /* 0x004fca0000201400 */
[----:B0-----:R-:W-:-:S04]  /*0d70*/  FADD R10, R10, -UR4 ;  /* 0x800000040a0a7e21 */ /* 0x001fc80008000000 */
[----:B------:R-:W-:Y:S02]  /*0d80*/  FFMA R7, R10, R10, R7 ;  /* 0x0000000a0a077223 */ /* 0x000fe40000000007 */
[----:B------:R-:W-:Y:S05]  /*0d90*/  @P0 BRA `(.L_x_134) ;  /* 0xfffffffc00d80947 */ /* 0x000fea000383ffff */
.L_x_126:
[----:B------:R-:W-:Y:S05]  /*0da0*/  BSYNC.RECONVERGENT B1 ;  /* 0x0000000000017941 */ /* 0x000fea0003800200 */
.L_x_125:
[----:B------:R-:W-:-:S13]  /*0db0*/  ISETP.GE.AND P0, PT, R5, 0x100, PT ;  /* 0x000001000500780c */ /* 0x000fda0003f06270 */
        /* <DEDUP_REMOVED lines=44> */
.L_x_135:
[----:B------:R-:W0:Y:S01]  /*1080*/  S2R R9, SR_LANEID ;  /* 0x0000000000097919 */ /* 0x000e220000000000 */
[----:B------:R-:W-:-:S05]  /*1090*/  LOP3.LUT R0, R4, 0x3e0, RZ, 0xc0, !PT ;  /* 0x000003e004007812 */ /* 0x000fca00078ec0ff */
[----:B------:R-:W-:Y:S01]  /*10a0*/  VIADD R2, R0, 0x20 ;  /* 0x0000002000027836 */ /* 0x000fe20000000000 */
[----:B------:R-:W-:-:S04]  /*10b0*/  LOP3.LUT R0, RZ, R0, RZ, 0x33, !PT ;  /* 0x00000000ff007212 */ /* 0x000fc800078e33ff */
[----:B------:R-:W-:Y:S02]  /*10c0*/  ISETP.GT.AND P0, PT, R2, R5, PT ;  /* 0x000000050200720c */ /* 0x000fe40003f04270 */
[----:B------:R-:W-:-:S04]  /*10d0*/  IADD3 R0, PT, PT, R5, R0, RZ ;  /* 0x0000000005007210 */ /* 0x000fc80007ffe0ff */
[----:B------:R-:W-:-:S05]  /*10e0*/  SEL R0, R0, 0x1f, P0 ;  /* 0x0000001f00007807 */ /* 0x000fca0000000000 */
[----:B------:R-:W1:Y:S01]  /*10f0*/  SHFL.DOWN PT, R2, R7, 0x1, R0 ;  /* 0x0820000007027989 */ /* 0x000e6200000e0000 */
[C---:B0-----:R-:W-:Y:S01]  /*1100*/  ISETP.GE.AND P0, PT, R9.reuse, R0, PT ;  /* 0x000000000900720c */ /* 0x041fe20003f06270 */
[C---:B------:R-:W-:Y:S01]  /*1110*/  VIADD R3, R9.reuse, 0x2 ;  /* 0x0000000209037836 */ /* 0x040fe20000000000 */
[----:B------:R-:W-:-:S11]  /*1120*/  ISETP.NE.AND P1, PT, R9, RZ, PT ;  /* 0x000000ff0900720c */ /* 0x000fd60003f25270 */
[----:B-1----:R-:W-:Y:S01]  /*1130*/  @!P0 FADD R7, R2, R7 ;  /* 0x0000000702078221 */ /* 0x002fe20000000000 */
[-C--:B------:R-:W-:Y:S01]  /*1140*/  ISETP.GT.AND P0, PT, R3, R0.reuse, PT ;  /* 0x000000000300720c */ /* 0x080fe20003f04270 */
[----:B------:R-:W0:Y:S01]  /*1150*/  @!P1 S2R R11, SR_CgaCtaId ;  /* 0x00000000000b9919 */ /* 0x000e220000008800 */
[----:B------:R-:W-:Y:S02]  /*1160*/  IADD3 R3, PT, PT, R9, 0x4, RZ ;  /* 0x0000000409037810 */ /* 0x000fe40007ffe0ff */
[----:B------:R-:W-:Y:S01]  /*1170*/  @!P1 MOV R6, 0x400 ;  /* 0x0000040000069802 */ /* 0x000fe20000000f00 */
[----:B------:R-:W1:Y:S08]  /*1180*/  SHFL.DOWN PT, R2, R7, 0x2, R0 ;  /* 0x0840000007027989 */ /* 0x000e7000000e0000 */
[----:B-1----:R-:W-:Y:S01]  /*1190*/  @!P0 FADD R7, R7, R2 ;  /* 0x0000000207078221 */ /* 0x002fe20000000000 */
[----:B------:R-:W-:Y:S01]  /*11a0*/  ISETP.GT.AND P0, PT, R3, R0, PT ;  /* 0x000000000300720c */ /* 0x000fe20003f04270 */
[----:B------:R-:W-:Y:S01]  /*11b0*/  VIADD R3, R9, 0x8 ;  /* 0x0000000809037836 */ /* 0x000fe20000000000 */
[----:B0-----:R-:W-:-:S02]  /*11c0*/  @!P1 LEA R6, R11, R6, 0x18 ;  /* 0x000000060b069211 */ /* 0x001fc400078ec0ff */
[----:B------:R-:W0:Y:S09]  /*11d0*/  SHFL.DOWN PT, R2, R7, 0x4, R0 ;  /* 0x0880000007027989 */ /* 0x000e3200000e0000 */
[----:B0-----:R-:W-:Y:S01]  /*11e0*/  @!P0 FADD R7, R7, R2 ;  /* 0x0000000207078221 */ /* 0x001fe20000000000 */
[----:B------:R-:W-:-:S02]  /*11f0*/  ISETP.GT.AND P0, PT, R3, R0, PT ;  /* 0x000000000300720c */ /* 0x000fc40003f04270 */
[----:B------:R-:W-:Y:S02]  /*1200*/  IADD3 R3, PT, PT, R9, 0x10, RZ ;  /* 0x0000001009037810 */ /* 0x000fe40007ffe0ff */
        /* <DEDUP_REMOVED lines=8> */
[----:B------:R-:W-:-:S04]  /*1290*/  ISETP.NE.AND P0, PT, R4, RZ, PT ;  /* 0x000000ff0400720c */ /* 0x000fc80003f05270 */
[----:B------:R-:W-:-:S05]  /*12a0*/  MOV R9, R7 ;  /* 0x0000000700097202 */ /* 0x000fca0000000f00 */
        /* <DEDUP_REMOVED lines=10> */
[----:B------:R-:W1:Y:S04]  /*1350*/  LDS R0, [UR4+0xc] ;  /* 0x00000c04ff007984 */ /* 0x000e680008000800 */
[----:B------:R-:W0:Y:S04]  /*1360*/  LDS.128 R12, [UR4+0x10] ;  /* 0x00001004ff0c7984 */ /* 0x000e280008000c00 */
[----:B------:R-:W2:Y:S01]  /*1370*/  LDS.64 R2, [UR4+0x20] ;  /* 0x00002004ff027984 */ /* 0x000ea20008000a00 */
[----:B-1----:R-:W-:Y:S01]  /*1380*/  @P2 FADD R9, R9, R0 ;  /* 0x0000000009092221 */ /* 0x002fe20000000000 */
[----:B------:R-:W-:-:S03]  /*1390*/  ISETP.GT.AND P2, PT, R5, 0xa0, PT ;  /* 0x000000a00500780c */ /* 0x000fc60003f44270 */
[----:B0-----:R-:W-:Y:S01]  /*13a0*/  @P4 FADD R9, R9, R12 ;  /* 0x0000000c09094221 */ /* 0x001fe20000000000 */
[----:B------:R-:W-:-:S03]  /*13b0*/  ISETP.GT.AND P4, PT, R5, 0xc0, PT ;  /* 0x000000c00500780c */ /* 0x000fc60003f84270 */
[----:B------:R-:W-:Y:S01]  /*13c0*/  @P3 FADD R9, R9, R13 ;  /* 0x0000000d09093221 */ /* 0x000fe20000000000 */
[----:B------:R-:W-:-:S03]  /*13d0*/  ISETP.GT.AND P3, PT, R5, 0xe0, PT ;  /* 0x000000e00500780c */ /* 0x000fc60003f64270 */
[----:B------:R-:W-:-:S04]  /*13e0*/  @P1 FADD R9, R9, R14 ;  /* 0x0000000e09091221 */ /* 0x000fc80000000000 */
[----:B------:R-:W-:-:S04]  /*13f0*/  @P2 FADD R9, R9, R15 ;  /* 0x0000000f09092221 */ /* 0x000fc80000000000 */
[----:B--2---:R-:W-:-:S04]  /*1400*/  @P4 FADD R9, R9, R2 ;  /* 0x0000000209094221 */ /* 0x004fc80000000000 */
[----:B------:R-:W-:Y:S01]  /*1410*/  @P3 FADD R9, R9, R3 ;  /* 0x0000000309093221 */ /* 0x000fe20000000000 */
[----:B------:R-:W-:Y:S06]  /*1420*/  BRA `(.L_x_136) ;  /* 0x0000001800d07947 */ /* 0x000fec0003800000 */
.L_x_122:
[----:B------:R-:W0:Y:S01]  /*1430*/  S2R R2, SR_TID.X ;  /* 0x0000000000027919 */ /* 0x000e220000002100 */
[----:B------:R-:W1:Y:S01]  /*1440*/  LDC.64 R4, c[0x0][0x380] ;  /* 0x0000e000ff047b82 */ /* 0x000e620000000a00 */
[----:B------:R-:W2:Y:S01]  /*1450*/  LDCU UR11, c[0x0][0x3e4] ;  /* 0x00007c80ff0b77ac */ /* 0x000ea20008000800 */
[----:B0-----:R-:W-:-:S04]  /*1460*/  VIADD R7, R2, UR6 ;  /* 0x0000000602077c36 */ /* 0x001fc80008000000 */
[----:B-1----:R-:W-:-:S05]  /*1470*/  IMAD.WIDE.U32 R4, R7, 0x4, R4 ;  /* 0x0000000407047825 */ /* 0x002fca00078e0004 */
[----:B------:R-:W3:Y:S04]  /*1480*/  LDG.E R16, desc[UR16][R4.64+0x400] ;  /* 0x0004001004107981 */ /* 0x000ee8000c1e1900 */
[----:B------:R-:W4:Y:S04]  /*1490*/  LDG.E R18, desc[UR16][R4.64+0x800] ;  /* 0x0008001004127981 */ /* 0x000f28000c1e1900 */
[----:B------:R-:W5:Y:S04]  /*14a0*/  LDG.E R19, desc[UR16][R4.64+0xc00] ;  /* 0x000c001004137981 */ /* 0x000f68000c1e1900 */
[----:B------:R-:W2:Y:S04]  /*14b0*/  LDG.E R21, desc[UR16][R4.64+0x1400] ;  /* 0x0014001004157981 */ /* 0x000ea8000c1e1900 */
        /* <DEDUP_REMOVED lines=11> */
[----:B------:R0:W2:Y:S01]  /*1570*/  LDG.E R12, desc[UR16][R4.64+0x3800] ;  /* 0x00380010040c7981 */ /* 0x0000a2000c1e1900 */
[----:B------:R-:W-:-:S04]  /*1580*/  ISETP.GE.U32.AND P0, PT, R23, UR5, PT ;  /* 0x0000000517007c0c */ /* 0x000fc8000bf06070 */
[----:B------:R-:W-:Y:S02]  /*1590*/  ISETP.GE.U32.AND.EX P0, PT, R17, UR4, PT, P0 ;  /* 0x0000000411007c0c */ /* 0x000fe4000bf06100 */
[----:B---3--:R-:W-:Y:S02]  /*15a0*/  I2FP.F32.S32 R16, R16 ;  /* 0x0000001000107245 */ /* 0x008fe40000201400 */
[----:B----4-:R-:W-:Y:S02]  /*15b0*/  I2FP.F32.S32 R18, R18 ;  /* 0x0000001200127245 */ /* 0x010fe40000201400 */
[----:B-----5:R-:W-:Y:S02]  /*15c0*/  I2FP.F32.S32 R19, R19 ;  /* 0x0000001300137245 */ /* 0x020fe40000201400 */
[----:B--2---:R-:W-:Y:S02]  /*15d0*/  I2FP.F32.S32 R21, R21 ;  /* 0x0000001500157245 */ /* 0x004fe40000201400 */
[----:B------:R-:W-:-:S02]  /*15e0*/  I2FP.F32.S32 R14, R14 ;  /* 0x0000000e000e7245 */ /* 0x000fc40000201400 */
[----:B------:R-:W-:Y:S02]  /*15f0*/  I2FP.F32.S32 R7, R7 ;  /* 0x0000000700077245 */ /* 0x000fe40000201400 */
[----:B------:R-:W-:Y:S02]  /*1600*/  I2FP.F32.S32 R9, R9 ;  /* 0x0000000900097245 */ /* 0x000fe40000201400 */
[----:B------:R-:W-:Y:S02]  /*1610*/  I2FP.F32.S32 R11, R11 ;  /* 0x0000000b000b7245 */ /* 0x000fe40000201400 */
[----:B------:R-:W-:Y:S01]  /*1620*/  I2FP.F32.S32 R13, R13 ;  /* 0x0000000d000d7245 */ /* 0x000fe20000201400 */
[----:B------:R-:W-:Y:S01]  /*1630*/  FADD R16, R16, -UR11 ;  /* 0x8000000b10107e21 */ /* 0x000fe20008000000 */
[----:B0-----:R-:W-:Y:S01]  /*1640*/  FADD R5, R18, -UR11 ;  /* 0x8000000b12057e21 */ /* 0x001fe20008000000 */
[----:B------:R-:W-:Y:S01]  /*1650*/  I2FP.F32.S32 R15, R15 ;  /* 0x0000000f000f7245 */ /* 0x000fe20000201400 */
[----:B------:R-:W-:Y:S01]  /*1660*/  FADD R19, R19, -UR11 ;  /* 0x8000000b13137e21 */ /* 0x000fe20008000000 */
[----:B------:R-:W-:Y:S01]  /*1670*/  FADD R21, R21, -UR11 ;  /* 0x8000000b15157e21 */ /* 0x000fe20008000000 */
[----:B------:R-:W-:Y:S01]  /*1680*/  FADD R18, R14, -UR11 ;  /* 0x8000000b0e127e21 */ /* 0x000fe20008000000 */
[----:B------:R-:W-:Y:S01]  /*1690*/  I2FP.F32.S32 R20, R20 ;  /* 0x0000001400147245 */ /* 0x000fe20000201400 */
[----:B------:R-:W-:Y:S01]  /*16a0*/  FADD R7, R7, -UR11 ;  /* 0x8000000b07077e21 */ /* 0x000fe20008000000 */
[----:B------:R-:W-:Y:S01]  /*16b0*/  FADD R9, R9, -UR11 ;  /* 0x8000000b09097e21 */ /* 0x000fe20008000000 */
[----:B------:R-:W-:Y:S01]  /*16c0*/  FADD R11, R11, -UR11 ;  /* 0x8000000b0b0b7e21 */ /* 0x000fe20008000000 */
[----:B------:R-:W-:Y:S01]  /*16d0*/  I2FP.F32.S32 R22, R22 ;  /* 0x0000001600167245 */ /* 0x000fe20000201400 */
[----:B------:R-:W-:Y:S01]  /*16e0*/  FADD R13, R13, -UR11 ;  /* 0x8000000b0d0d7e21 */ /* 0x000fe20008000000 */
[----:B------:R-:W-:Y:S01]  /*16f0*/  I2FP.F32.S32 R6, R6 ;  /* 0x0000000600067245 */ /* 0x000fe20000201400 */
[----:B------:R-:W-:Y:S01]  /*1700*/  FADD R4, R15, -UR11 ;  /* 0x8000000b0f047e21 */ /* 0x000fe20008000000 */
[----:B------:R-:W-:-:S02]  /*1710*/  I2FP.F32.S32 R8, R8 ;  /* 0x0000000800087245 */ /* 0x000fc40000201400 */
[----:B------:R-:W-:Y:S02]  /*1720*/  I2FP.F32.S32 R10, R10 ;  /* 0x0000000a000a7245 */ /* 0x000fe40000201400 */
[----:B------:R-:W-:Y:S01]  /*1730*/  I2FP.F32.S32 R12, R12 ;  /* 0x0000000c000c7245 */ /* 0x000fe20000201400 */
[----:B------:R-:W-:Y:S01]  /*1740*/  FMUL R15, R16, R16 ;  /* 0x00000010100f7220 */ /* 0x000fe20000400000 */
[----:B------:R-:W-:Y:S01]  /*1750*/  FMUL R14, R19, R19 ;  /* 0x00000013130e7220 */ /* 0x000fe20000400000 */
[----:B------:R-:W-:Y:S01]  /*1760*/  FADD R20, R20, -UR11 ;  /* 0x8000000b14147e21 */ /* 0x000fe20008000000 */
[----:B------:R-:W-:Y:S01]  /*1770*/  FADD R22, R22, -UR11 ;  /* 0x8000000b16167e21 */ /* 0x000fe20008000000 */
[----:B------:R-:W-:Y:S01]  /*1780*/  FMUL R21, R21, R21 ;  /* 0x0000001515157220 */ /* 0x000fe20000400000 */
[----:B------:R-:W-:Y:S01]  /*1790*/  FMUL R19, R18, R18 ;  /* 0x0000001212137220 */ /* 0x000fe20000400000 */
[----:B------:R-:W-:Y:S01]  /*17a0*/  FADD R6, R6, -UR11 ;  /* 0x8000000b06067e21 */ /* 0x000fe20008000000 */
[----:B------:R-:W-:Y:S01]  /*17b0*/  FADD R8, R8, -UR11 ;  /* 0x8000000b08087e21 */ /* 0x000fe20008000000 */
[----:B------:R-:W-:Y:S01]  /*17c0*/  FADD R10, R10, -UR11 ;  /* 0x8000000b0a0a7e21 */ /* 0x000fe20008000000 */
[----:B------:R-:W-:Y:S01]  /*17d0*/  FADD R12, R12, -UR11 ;  /* 0x8000000b0c0c7e21 */ /* 0x000fe20008000000 */
[----:B------:R-:W-:Y:S01]  /*17e0*/  FMUL R7, R7, R7 ;  /* 0x0000000707077220 */ /* 0x000fe20000400000 */
[----:B------:R-:W-:Y:S01]  /*17f0*/  FMUL R9, R9, R9 ;  /* 0x0000000909097220 */ /* 0x000fe20000400000 */
[----:B------:R-:W-:Y:S01]  /*1800*/  FMUL R11, R11, R11 ;  /* 0x0000000b0b0b7220 */ /* 0x000fe20000400000 */
[----:B------:R-:W-:Y:S01]  /*1810*/  FMUL R13, R13, R13 ;  /* 0x0000000d0d0d7220 */ /* 0x000fe20000400000 */
[----:B------:R-:W-:Y:S01]  /*1820*/  FFMA R4, R4, R4, R15 ;  /* 0x0000000404047223 */ /* 0x000fe2000000000f */
[----:B------:R-:W-:Y:S01]  /*1830*/  FFMA R5, R5, R5, R14 ;  /* 0x0000000505057223 */ /* 0x000fe2000000000e */
[----:B------:R-:W-:Y:S01]  /*1840*/  FFMA R14, R20, R20, R21 ;  /* 0x00000014140e7223 */ /* 0x000fe20000000015 */
[----:B------:R-:W-:Y:S01]  /*1850*/  FFMA R15, R22, R22, R19 ;  /* 0x00000016160f7223 */ /* 0x000fe20000000013 */
[----:B------:R-:W-:Y:S01]  /*1860*/  FFMA R7, R6, R6, R7 ;  /* 0x0000000606077223 */ /* 0x000fe20000000007 */
[----:B------:R-:W-:Y:S01]  /*1870*/  FFMA R8, R8, R8, R9 ;  /* 0x0000000808087223 */ /* 0x000fe20000000009 */
[----:B------:R-:W-:Y:S01]  /*1880*/  FFMA R11, R10, R10, R11 ;  /* 0x0000000a0a0b7223 */ /* 0x000fe2000000000b */
[----:B------:R-:W-:Y:S01]  /*1890*/  FFMA R12, R12, R12, R13 ;  /* 0x0000000c0c0c7223 */ /* 0x000fe2000000000d */
        /* <DEDUP_REMOVED lines=18> */
[----:B------:R-:W-:-:S02]  /*19c0*/  IADD3 R5, PT, PT, R0, -UR5, R5 ;  /* 0x8000000500057c10 */ /* 0x000fc4000fffe005 */
[----:B------:R-:W-:Y:S01]  /*19d0*/  MOV R7, UR9 ;  /* 0x0000000900077c02 */ /* 0x000fe20008000f00 */
[----:B------:R-:W-:Y:S01]  /*19e0*/  IMAD.X R2, RZ, RZ, UR9, P1 ;  /* 0x00000009ff027e24 */ /* 0x000fe200088e06ff */
[----:B------:R-:W-:Y:S02]  /*19f0*/  UMOV UR7, UR9 ;  /* 0x0000000900077c82 */ /* 0x000fe40008000000 */
[----:B------:R-:W-:Y:S02]  /*1a00*/  ISETP.GT.U32.AND.EX P0, PT, R7, R8, PT, P0 ;  /* 0x000000080700720c */ /* 0x000fe40003f04100 */
[----:B------:R-:W-:Y:S02]  /*1a10*/  IADD3 R7, PT, PT, R5, -UR6, RZ ;  /* 0x8000000605077c10 */ /* 0x000fe4000fffe0ff */
        /* <DEDUP_REMOVED lines=9> */
.L_x_139:
[----:B------:R-:W3:Y:S02]  /*1ab0*/  S2R R0, SR_TID.X ;  /* 0x0000000000007919 */ /* 0x000ee40000002100 */
[----:B---3--:R-:W-:-:S04]  /*1ac0*/  IADD3 R0, P0, PT, R0, UR8, RZ ;  /* 0x0000000800007c10 */ /* 0x008fc8000ff1e0ff */
[----:B------:R-:W-:Y:S02]  /*1ad0*/  IADD3.X R5, PT, PT, RZ, UR9, RZ, P0, !PT ;  /* 0x00000009ff057c10 */ /* 0x000fe400087fe4ff */
        /* <DEDUP_REMOVED lines=18> */
[----:B------:R-:W-:-:S02]  /*1c00*/  USHF.R.S32.HI UR14, URZ, 0x1f, UR5 ;  /* 0x0000001fff0e7899 */ /* 0x000fc40008011405 */
[----:B------:R-:W-:-:S04]  /*1c10*/  UIADD3 UR6, UP0, UPT, UR5, UR10, URZ ;  /* 0x0000000a05067290 */ /* 0x000fc8000ff1e0ff */
[----:B------:R-:W-:Y:S01]  /*1c20*/  UIADD3.X UR7, UPT, UPT, UR14, UR7, URZ, UP0, !UPT ;  /* 0x000000070e077290 */ /* 0x000fe200087fe4ff */
[----:B--2---:R-:W-:Y:S02]  /*1c30*/  I2FP.F32.S32 R24, R24 ;  /* 0x0000001800187245 */ /* 0x004fe40000201400 */
[----:B---3--:R-:W-:Y:S02]  /*1c40*/  I2FP.F32.S32 R27, R26 ;  /* 0x0000001a001b7245 */ /* 0x008fe40000201400 */
[----:B----4-:R-:W-:Y:S01]  /*1c50*/  I2FP.F32.S32 R26, R25 ;  /* 0x00000019001a7245 */ /* 0x010fe20000201400 */
[----:B-1----:R-:W-:Y:S01]  /*1c60*/  FADD R25, R24, -UR11 ;  /* 0x8000000b18197e21 */ /* 0x002fe20008000000 */
[----:B-----5:R-:W-:Y:S02]  /*1c70*/  I2FP.F32.S32 R24, R0 ;  /* 0x0000000000187245 */ /* 0x020fe40000201400 */
[----:B------:R-:W-:-:S03]  /*1c80*/  I2FP.F32.S32 R22, R22 ;  /* 0x0000001600167245 */ /* 0x000fc60000201400 */
[----:B------:R-:W-:Y:S01]  /*1c90*/  FADD R24, R24, -UR11 ;  /* 0x8000000b18187e21 */ /* 0x000fe20008000000 */
[----:B------:R-:W-:Y:S01]  /*1ca0*/  FADD R27, R27, -UR11 ;  /* 0x8000000b1b1b7e21 */ /* 0x000fe20008000000 */
[----:B------:R-:W-:Y:S02]  /*1cb0*/  FADD R22, R22, -UR11 ;  /* 0x8000000b16167e21 */ /* 0x000fe40008000000 */
[----:B0-----:R-:W-:Y:S01]  /*1cc0*/  FMUL R5, R24, R24 ;  /* 0x0000001818057220 */ /* 0x001fe20000400000 */
[----:B------:R-:W-:Y:S01]  /*1cd0*/  I2FP.F32.S32 R21, R21 ;  /* 0x0000001500157245 */ /* 0x000fe20000201400 */
[----:B------:R-:W-:Y:S01]  /*1ce0*/  IMAD.MOV.U32 R0, RZ, RZ, R2 ;  /* 0x000000ffff007224 */ /* 0x000fe200078e0002 */
[----:B------:R-:W-:Y:S01]  /*1cf0*/  I2FP.F32.S32 R17, R17 ;  /* 0x0000001100117245 */ /* 0x000fe20000201400 */
[----:B------:R-:W-:Y:S01]  /*1d00*/  FFMA R5, R22, R22, R5 ;  /* 0x0000001616057223 */ /* 0x000fe20000000005 */
[----:B------:R-:W-:Y:S01]  /*1d10*/  I2FP.F32.S32 R22, R20 ;  /* 0x0000001400167245 */ /* 0x000fe20000201400 */
[----:B------:R-:W-:Y:S01]  /*1d20*/  FADD R26, R26, -UR11 ;  /* 0x8000000b1a1a7e21 */ /* 0x000fe20008000000 */
[----:B------:R-:W-:Y:S01]  /*1d30*/  FMUL R27, R27, R27 ;  /* 0x0000001b1b1b7220 */ /* 0x000fe20000400000 */
[----:B------:R-:W-:Y:S01]  /*1d40*/  FADD R21, R21, -UR11 ;  /* 0x8000000b15157e21 */ /* 0x000fe20008000000 */
[----:B------:R-:W-:Y:S01]  /*1d50*/  I2FP.F32.S32 R16, R16 ;  /* 0x0000001000107245 */ /* 0x000fe20000201400 */
[----:B------:R-:W-:Y:S01]  /*1d60*/  FADD R17, R17, -UR11 ;  /* 0x8000000b11117e21 */ /* 0x000fe20008000000 */
[----:B------:R-:W-:-:S02]  /*1d70*/  IADD3 R4, P1, PT, R0, -UR8, RZ ;  /* 0x8000000800047c10 */ /* 0x000fc4000ff3e0ff */
[----:B------:R-:W-:Y:S01]  /*1d80*/  I2FP.F32.S32 R19, R19 ;  /* 0x0000001300137245 */ /* 0x000fe20000201400 */
[----:B------:R-:W-:Y:S01]  /*1d90*/  FADD R22, R22, -UR11 ;  /* 0x8000000b16167e21 */ /* 0x000fe20008000000 */
[----:B------:R-:W-:Y:S01]  /*1da0*/  FFMA R10, R25, R25, R10 ;  /* 0x00000019190a7223 */ /* 0x000fe2000000000a */
[----:B------:R-:W-:Y:S01]  /*1db0*/  I2FP.F32.S32 R18, R18 ;  /* 0x0000001200127245 */ /* 0x000fe20000201400 */
[----:B------:R-:W-:Y:S01]  /*1dc0*/  FFMA R27, R26, R26, R27 ;  /* 0x0000001a1a1b7223 */ /* 0x000fe2000000001b */
[----:B------:R-:W-:Y:S01]  /*1dd0*/  FADD R16, R16, -UR11 ;  /* 0x8000000b10107e21 */ /* 0x000fe20008000000 */
[----:B------:R-:W-:Y:S01]  /*1de0*/  FMUL R21, R21, R21 ;  /* 0x0000001515157220 */ /* 0x000fe20000400000 */
[----:B------:R-:W-:Y:S01]  /*1df0*/  FADD R19, R19, -UR11 ;  /* 0x8000000b13137e21 */ /* 0x000fe20008000000 */
[----:B------:R-:W-:Y:S01]  /*1e00*/  FMUL R20, R17, R17 ;  /* 0x0000001111147220 */ /* 0x000fe20000400000 */
[----:B------:R-:W-:Y:S01]  /*1e10*/  I2FP.F32.S32 R14, R14 ;  /* 0x0000000e000e7245 */ /* 0x000fe20000201400 */
[----:B------:R-:W-:Y:S01]  /*1e20*/  FADD R18, R18, -UR11 ;  /* 0x8000000b12127e21 */ /* 0x000fe20008000000 */
[----:B------:R-:W-:Y:S01]  /*1e30*/  ISETP.GE.U32.AND P0, PT, R4, UR5, PT ;  /* 0x0000000504007c0c */ /* 0x000fe2000bf06070 */
[----:B------:R-:W-:Y:S01]  /*1e40*/  FMUL R17, R22, R22 ;  /* 0x0000001616117220 */ /* 0x000fe20000400000 */
[----:B------:R-:W-:Y:S01]  /*1e50*/  I2FP.F32.S32 R13, R13 ;  /* 0x0000000d000d7245 */ /* 0x000fe20000201400 */
[----:B------:R-:W-:Y:S01]  /*1e60*/  FADD R4, R10, R27 ;  /* 0x0000001b0a047221 */ /* 0x000fe20000000000 */
[----:B------:R-:W-:Y:S01]  /*1e70*/  FFMA R10, R16, R16, R21 ;  /* 0x00000010100a7223 */ /* 0x000fe20000000015 */
[----:B------:R-:W-:Y:S01]  /*1e80*/  I2FP.F32.S32 R11, R11 ;  /* 0x0000000b000b7245 */ /* 0x000fe20000201400 */
[----:B------:R-:W-:Y:S01]  /*1e90*/  FFMA R16, R19, R19, R20 ;  /* 0x0000001313107223 */ /* 0x000fe20000000014 */
[----:B------:R-:W-:Y:S01]  /*1ea0*/  FFMA R19, R18, R18, R17 ;  /* 0x0000001212137223 */ /* 0x000fe20000000011 */
[----:B------:R-:W-:Y:S01]  /*1eb0*/  I2FP.F32.S32 R12, R12 ;  /* 0x0000000c000c7245 */ /* 0x000fe20000201400 */
[----:B------:R-:W-:Y:S01]  /*1ec0*/  FADD R14, R14, -UR11 ;  /* 0x8000000b0e0e7e21 */ /* 0x000fe20008000000 */
[----:B------:R-:W-:Y:S01]  /*1ed0*/  FADD R17, R13, -UR11 ;  /* 0x8000000b0d117e21 */ /* 0x000fe20008000000 */
[----:B------:R-:W-:Y:S01]  /*1ee0*/  FADD R13, R11, -UR11 ;  /* 0x8000000b0b0d7e21 */ /* 0x000fe20008000000 */
[----:B------:R-:W-:Y:S01]  /*1ef0*/  FADD R5, R5, R10 ;  /* 0x0000000a05057221 */ /* 0x000fe20000000000 */
[----:B------:R-:W-:Y:S01]  /*1f00*/  FMUL R11, R14, R14 ;  /* 0x0000000e0e0b7220 */ /* 0x000fe20000400000 */
[----:B------:R-:W-:Y:S01]  /*1f10*/  FADD R12, R12, -UR11 ;  /* 0x8000000b0c0c7e21 */ /* 0x000fe20008000000 */
[----:B------:R-:W-:Y:S01]  /*1f20*/  FMUL R14, R17, R17 ;  /* 0x00000011110e7220 */ /* 0x000fe20000400000 */
[----:B------:R-:W-:-:S02]  /*1f30*/  IADD3.X R10, PT, PT, R3, ~UR9, RZ, P1, !PT ;  /* 0x80000009030a7c10 */ /* 0x000fc40008ffe4ff */
[----:B------:R-:W-:Y:S01]  /*1f40*/  FFMA R11, R12, R12, R11 ;  /* 0x0000000c0c0b7223 */ /* 0x000fe2000000000b */
[----:B------:R-:W-:Y:S01]  /*1f50*/  FFMA R14, R13, R13, R14 ;  /* 0x0000000d0d0e7223 */ /* 0x000fe2000000000e */
[----:B------:R-:W-:Y:S01]  /*1f60*/  ISETP.GE.U32.AND.EX P0, PT, R10, UR14, PT, P0 ;  /* 0x0000000e0a007c0c */ /* 0x000fe2000bf06100 */
[----:B------:R-:W-:Y:S02]  /*1f70*/  FADD R16, R16, R19 ;  /* 0x0000001310107221 */ /* 0x000fe40000000000 */
[----:B------:R-:W-:Y:S01]  /*1f80*/  FADD R11, R11, R14 ;  /* 0x0000000e0b0b7221 */ /* 0x000fe20000000000 */
[----:B------:R-:W-:Y:S01]  /*1f90*/  MOV R13, UR5 ;  /* 0x00000005000d7c02 */ /* 0x000fe20008000f00 */
[----:B------:R-:W-:Y:S01]  /*1fa0*/  FADD R4, R4, R5 ;  /* 0x0000000504047221 */ /* 0x000fe20000000000 */
[----:B------:R-:W-:Y:S01]  /*1fb0*/  I2FP.F32.S32 R15, R15 ;  /* 0x0000000f000f7245 */ /* 0x000fe20000201400 */
[----:B------:R-:W-:Y:S01]  /*1fc0*/  FADD R11, R16, R11 ;  /* 0x0000000b100b7221 */ /* 0x000fe20000000000 */
[----:B------:R-:W-:Y:S01]  /*1fd0*/  IMAD.U32 R5, RZ, RZ, UR5 ;  /* 0x00000005ff057e24 */ /* 0x000fe2000f8e00ff */
[----:B------:R-:W-:-:S02]  /*1fe0*/  LEA R6, P1, R13, R6, 0x2 ;  /* 0x000000060d067211 */ /* 0x000fc400078210ff */
[----:B------:R-:W-:Y:S01]  /*1ff0*/  MOV R10, UR14 ;  /* 0x0000000e000a7c02 */ /* 0x000fe20008000f00 */
[----:B------:R-:W-:Y:S01]  /*2000*/  FADD R4, R4, R11 ;  /* 0x0000000b04047221 */ /* 0x000fe20000000000 */
[----:B------:R-:W-:Y:S02]  /*2010*/  FADD R15, R15, -UR11 ;  /* 0x8000000b0f0f7e21 */ /* 0x000fe40008000000 */
[----:B------:R-:W-:Y:S02]  /*2020*/  LEA.HI.X R9, R5, R9, R10, 0x2, P1 ;  /* 0x0000000905097211 */ /* 0x000fe400008f140a */
[----:B------:R-:W-:Y:S01]  /*2030*/  FFMA R10, R15, R15, R4 ;  /* 0x0000000f0f0a7223 */ /* 0x000fe20000000004 */
[----:B------:R-:W-:Y:S06]  /*2040*/  @!P0 BRA `(.L_x_137) ;  /* 0x0000000c001c8947 */ /* 0x000fec0003800000 */
[----:B------:R-:W-:Y:S02]  /*2050*/  UIADD3 UR8, UP0, UPT, UR5, UR8, URZ ;  /* 0x0000000805087290 */ /* 0x000fe4000ff1e0ff */
[----:B------:R-:W-:Y:S01]  /*2060*/  VIADD R7, R7, -UR5 ;  /* 0x8000000507077c36 */ /* 0x000fe20008000000 */
[----:B------:R-:W-:Y:S02]  /*2070*/  UIADD3 UR4, UPT, UPT, UR4, 0x1, URZ ;  /* 0x0000000104047890 */ /* 0x000fe4000fffe0ff */
[----:B------:R-:W-:Y:S01]  /*2080*/  UIADD3.X UR9, UPT, UPT, UR14, UR9, URZ, UP0, !UPT ;  /* 0x000000090e097290 */ /* 0x000fe200087fe4ff */
[----:B------:R-:W-:Y:S01]  /*2090*/  ISETP.LT.U32.AND P0, PT, R23, UR8, PT ;  /* 0x0000000817007c0c */ /* 0x000fe2000bf01070 */
[----:B------:R-:W-:-:S04]  /*20a0*/  UMOV UR10, UR6 ;  /* 0x00000006000a7c82 */ /* 0x000fc80008000000 */
[----:B------:R-:W-:-:S04]  /*20b0*/  MOV R5, UR9 ;  /* 0x0000000900057c02 */ /* 0x000fc80008000f00 */
[----:B------:R-:W-:-:S13]  /*20c0*/  ISETP.GT.U32.AND.EX P0, PT, R5, R8, PT, P0 ;  /* 0x000000080500720c */ /* 0x000fda0003f04100 */
[----:B------:R-:W-:Y:S05]  /*20d0*/  @!P0 BRA `(.L_x_139) ;  /* 0xfffffff800748947 */ /* 0x000fea000383ffff */
.L_x_138:
[----:B------:R-:W0:Y:S01]  /*20e0*/  S2R R5, SR_TID.X ;  /* 0x0000000000057919 */ /* 0x000e220000002100 */
[C---:B------:R-:W-:Y:S01]  /*20f0*/  IADD3 R2, PT, PT, R0.reuse, -UR8, RZ ;  /* 0x8000000800027c10 */ /* 0x040fe2000fffe0ff */
[----:B------:R-:W-:Y:S01]  /*2100*/  BSSY.RECONVERGENT B1, `(.L_x_137) ;  /* 0x00000bb000017945 */ /* 0x000fe20003800200 */
[----:B------:R-:W-:Y:S02]  /*2110*/  ISETP.LE.U32.AND P1, PT, R0, UR8, PT ;  /* 0x0000000800007c0c */ /* 0x000fe4000bf23070 */
[----:B------:R-:W-:Y:S02]  /*2120*/  MOV R4, UR9 ;  /* 0x0000000900047c02 */ /* 0x000fe40008000f00 */
[----:B0-----:R-:W-:-:S04]  /*2130*/  ISETP.GE.AND P0, PT, R5, R2, PT ;  /* 0x000000020500720c */ /* 0x001fc80003f06270 */
[----:B------:R-:W-:-:S13]  /*2140*/  ISETP.GE.U32.OR.EX P0, PT, R4, R3, P0, P1 ;  /* 0x000000030400720c */ /* 0x000fda0000706510 */
[----:B------:R-:W-:Y:S05]  /*2150*/  @P0 BRA `(.L_x_140) ;  /* 0x0000000800d40947 */ /* 0x000fea0003800000 */
[----:B------:R-:W0:Y:S01]  /*2160*/  LDC R2, c[0x0][0x3c0] ;  /* 0x0000f000ff027b82 */ /* 0x000e220000000800 */
[----:B------:R-:W-:Y:S01]  /*2170*/  USHF.L.U32 UR6, UR15, 0xc, URZ ;  /* 0x0000000c0f067899 */ /* 0x000fe200080006ff */
[----:B------:R-:W-:Y:S01]  /*2180*/  LOP3.LUT R3, RZ, R5, RZ, 0x33, !PT ;  /* 0x00000005ff037212 */ /* 0x000fe200078e33ff */
[----:B------:R-:W-:Y:S02]  /*2190*/  BSSY.RECONVERGENT B2, `(.L_x_141) ;  /* 0x0000056000027945 */ /* 0x000fe40003800200 */
[----:B------:R-:W-:-:S06]  /*21a0*/  UIADD3 UR6, UPT, UPT, UR5, UR6, URZ ;  /* 0x0000000605067290 */ /* 0x000fcc000fffe0ff */
[----:B------:R-:W-:Y:S01]  /*21b0*/  IADD3 R0, PT, PT, R0, -UR6, R3 ;  /* 0x8000000600007c10 */ /* 0x000fe2000fffe003 */
[----:B0-----:R-:W-:-:S04]  /*21c0*/  IMAD R3, R2, UR4, RZ ;  /* 0x0000000402037c24 */ /* 0x001fc8000f8e02ff */
        /* <DEDUP_REMOVED lines=8> */
[----:B------:R-:W-:Y:S02]  /*2250*/  LOP3.LUT R2, R0, 0x1fffff0, RZ, 0xc0, !PT ;  /* 0x01fffff000027812 */ /* 0x000fe400078ec0ff */
[----:B------:R-:W-:Y:S02]  /*2260*/  MOV R0, R5 ;  /* 0x0000000500007202 */ /* 0x000fe40000000f00 */
[----:B------:R-:W-:-:S07]  /*2270*/  IADD3 R2, PT, PT, -R2, RZ, RZ ;  /* 0x000000ff02027210 */ /* 0x000fce0007ffe1ff */
.L_x_143:
[----:B------:R-:W-:-:S05]  /*2280*/  IMAD.MOV.U32 R8, RZ, RZ, R6 ;  /* 0x000000ffff087224 */ /* 0x000fca00078e0006 */
        /* <DEDUP_REMOVED lines=16> */
[----:B------:R-:W-:Y:S01]  /*2390*/  IADD3 R2, PT, PT, R2, 0x10, RZ ;  /* 0x0000001002027810 */ /* 0x000fe20007ffe0ff */
        /* <DEDUP_REMOVED lines=11> */
[----:B------:R-:W-:Y:S01]  /*2450*/  I2FP.F32.S32 R4, R4 ;  /* 0x0000000400047245 */ /* 0x000fe20000201400 */
[----:B------:R-:W-:Y:S02]  /*2460*/  FADD R21, R21, -UR11 ;  /* 0x8000000b15157e21 */ /* 0x000fe40008000000 */
        /* <DEDUP_REMOVED lines=9> */
[----:B------:R-:W-:Y:S01]  /*2500*/  FFMA R10, R5, R5, R10 ;  /* 0x00000005050a7223 */ /* 0x000fe2000000000a */
[----:B------:R-:W-:Y:S02]  /*2510*/  IADD3 R6, P2, PT, R8, 0x4000, RZ ;  /* 0x0000400008067810 */ /* 0x000fe40007f5e0ff */
[----:B------:R-:W-:Y:S01]  /*2520*/  I2FP.F32.S32 R12, R12 ;  /* 0x0000000c000c7245 */ /* 0x000fe20000201400 */
[----:B------:R-:W-:Y:S01]  /*2530*/  FFMA R10, R3, R3, R10 ;  /* 0x00000003030a7223 */ /* 0x000fe2000000000a */
[----:B------:R-:W-:Y:S01]  /*2540*/  FADD R11, R11, -UR11 ;  /* 0x8000000b0b0b7e21 */ /* 0x000fe20008000000 */
[----:B------:R-:W-:-:S02]  /*2550*/  I2FP.F32.S32 R13, R13 ;  /* 0x0000000d000d7245 */ /* 0x000fc40000201400 */
[----:B------:R-:W-:Y:S01]  /*2560*/  FADD R3, R12, -UR11 ;  /* 0x8000000b0c037e21 */ /* 0x000fe20008000000 */
[----:B------:R-:W-:Y:S01]  /*2570*/  FFMA R10, R11, R11, R10 ;  /* 0x0000000b0b0a7223 */ /* 0x000fe2000000000a */
[----:B------:R-:W-:Y:S01]  /*2580*/  I2FP.F32.S32 R14, R14 ;  /* 0x0000000e000e7245 */ /* 0x000fe20000201400 */
[----:B------:R-:W-:Y:S01]  /*2590*/  FADD R13, R13, -UR11 ;  /* 0x8000000b0d0d7e21 */ /* 0x000fe20008000000 */
[----:B0-----:R-:W-:Y:S01]  /*25a0*/  IADD3.X R9, PT, PT, RZ, R9, RZ, P2, !PT ;  /* 0x00000009ff097210 */ /* 0x001fe200017fe4ff */
        /* <DEDUP_REMOVED lines=13> */
[----:B------:R-:W-:Y:S01]  /*2680*/  I2FP.F32.S32 R19, R19 ;  /* 0x0000001300137245 */ /* 0x000fe20000201400 */
[----:B------:R-:W-:-:S02]  /*2690*/  FADD R3, R18, -UR11 ;  /* 0x8000000b12037e21 */ /* 0x000fc40008000000 */
[----:B------:R-:W-:Y:S02]  /*26a0*/  FFMA R10, R17, R17, R10 ;  /* 0x00000011110a7223 */ /* 0x000fe4000000000a */
[----:B------:R-:W-:Y:S02]  /*26b0*/  FADD R19, R19, -UR11 ;  /* 0x8000000b13137e21 */ /* 0x000fe40008000000 */
[----:B------:R-:W-:-:S04]  /*26c0*/  FFMA R10, R3, R3, R10 ;  /* 0x00000003030a7223 */ /* 0x000fc8000000000a */
[----:B------:R-:W-:Y:S01]  /*26d0*/  FFMA R10, R19, R19, R10 ;  /* 0x00000013130a7223 */ /* 0x000fe2000000000a */
[----:B------:R-:W-:Y:S06]  /*26e0*/  @P0 BRA `(.L_x_143) ;  /* 0xfffffff800e40947 */ /* 0x000fec000383ffff */
.L_x_142:
[----:B------:R-:W-:Y:S05]  /*26f0*/  BSYNC.RECONVERGENT B2 ;  /* 0x0000000000027941 */ /* 0x000fea0003800200 */
.L_x_141:
[----:B------:R-:W-:Y:S05]  /*2700*/  @!P1 BRA `(.L_x_140) ;  /* 0x0000000400689947 */ /* 0x000fea0003800000 */
[----:B------:R-:W-:Y:S01]  /*2710*/  ISETP.GE.U32.AND P0, PT, R22, 0x8, PT ;  /* 0x000000081600780c */ /* 0x000fe20003f06070 */
[----:B------:R-:W-:Y:S01]  /*2720*/  BSSY.RECONVERGENT B2, `(.L_x_144) ;  /* 0x0000029000027945 */ /* 0x000fe20003800200 */
[----:B------:R-:W-:-:S04]  /*2730*/  LOP3.LUT R14, R20, 0x7, RZ, 0xc0, !PT ;  /* 0x00000007140e7812 */ /* 0x000fc800078ec0ff */
[----:B------:R-:W-:-:S07]  /*2740*/  ISETP.NE.AND P1, PT, R14, RZ, PT ;  /* 0x000000ff0e00720c */ /* 0x000fce0003f25270 */
[----:B------:R-:W-:Y:S06]  /*2750*/  @!P0 BRA `(.L_x_145) ;  /* 0x0000000000948947 */ /* 0x000fec0003800000 */
[----:B------:R-:W-:-:S04]  /*2760*/  IADD3 R2, P0, PT, R0, UR8, RZ ;  /* 0x0000000800027c10 */ /* 0x000fc8000ff1e0ff */
[----:B------:R-:W-:Y:S02]  /*2770*/  IADD3.X R3, PT, PT, RZ, UR9, RZ, P0, !PT ;  /* 0x00000009ff037c10 */ /* 0x000fe400087fe4ff */
        /* <DEDUP_REMOVED lines=24> */
[----:B0-----:R-:W-:-:S02]  /*2900*/  FADD R4, R13, -UR11 ;  /* 0x8000000b0d047e21 */ /* 0x001fc40008000000 */
        /* <DEDUP_REMOVED lines=10> */
.L_x_145:
[----:B------:R-:W-:Y:S05]  /*29b0*/  BSYNC.RECONVERGENT B2 ;  /* 0x0000000000027941 */ /* 0x000fea0003800200 */
.L_x_144:
        /* <DEDUP_REMOVED lines=26> */
.L_x_147:
[----:B------:R-:W-:Y:S05]  /*2b60*/  BSYNC.RECONVERGENT B2 ;  /* 0x0000000000027941 */ /* 0x000fea0003800200 */
.L_x_146:
[----:B------:R-:W-:Y:S05]  /*2b70*/  @!P1 BRA `(.L_x_140) ;  /* 0x00000000004c9947 */ /* 0x000fea0003800000 */
[----:B------:R-:W-:Y:S02]  /*2b80*/  LOP3.LUT R7, R7, 0xffff, RZ, 0xc0, !PT ;  /* 0x0000ffff07077812 */ /* 0x000fe400078ec0ff */
[----:B------:R-:W-:Y:S02]  /*2b90*/  IADD3 R2, P0, PT, R0, UR10, RZ ;  /* 0x0000000a00027c10 */ /* 0x000fe4000ff1e0ff */
[----:B------:R-:W-:Y:S02]  /*2ba0*/  LEA.HI R0, R7, 0x1, RZ, 0x18 ;  /* 0x0000000107007811 */ /* 0x000fe400078fc0ff */
[----:B------:R-:W-:Y:S02]  /*2bb0*/  LEA R6, P1, R2, UR12, 0x2 ;  /* 0x0000000c02067c11 */ /* 0x000fe4000f8210ff */
[----:B------:R-:W-:Y:S02]  /*2bc0*/  LOP3.LUT R0, R0, 0x3, RZ, 0xc0, !PT ;  /* 0x0000000300007812 */ /* 0x000fe400078ec0ff */
[----:B------:R-:W-:-:S03]  /*2bd0*/  IADD3.X R7, PT, PT, RZ, UR7, RZ, P0, !PT ;  /* 0x00000007ff077c10 */ /* 0x000fc600087fe4ff */
[----:B------:R-:W-:Y:S01]  /*2be0*/  IMAD.MOV R0, RZ, RZ, -R0 ;  /* 0x000000ffff007224 */ /* 0x000fe200078e0a00 */
[----:B------:R-:W-:-:S07]  /*2bf0*/  LEA.HI.X R7, R2, UR13, R7, 0x2, P1 ;  /* 0x0000000d02077c11 */ /* 0x000fce00088f1407 */
.L_x_148:
[----:B------:R-:W-:Y:S02]  /*2c00*/  MOV R2, R6 ;  /* 0x0000000600027202 */ /* 0x000fe40000000f00 */
[----:B------:R-:W-:-:S05]  /*2c10*/  MOV R3, R7 ;  /* 0x0000000700037202 */ /* 0x000fca0000000f00 */
[----:B------:R-:W2:Y:S01]  /*2c20*/  LDG.E R2, desc[UR16][R2.64] ;  /* 0x0000001002027981 */ /* 0x000ea2000c1e1900 */
[----:B------:R-:W-:Y:S01]  /*2c30*/  VIADD R0, R0, 0x1 ;  /* 0x0000000100007836 */ /* 0x000fe20000000000 */
[----:B------:R-:W-:-:S04]  /*2c40*/  IADD3 R6, P1, PT, R6, 0x400, RZ ;  /* 0x0000040006067810 */ /* 0x000fc80007f3e0ff */
[----:B------:R-:W-:Y:S02]  /*2c50*/  ISETP.NE.AND P0, PT, R0, RZ, PT ;  /* 0x000000ff0000720c */ /* 0x000fe40003f05270 */
[----:B------:R-:W-:Y:S02]  /*2c60*/  IADD3.X R7, PT, PT, RZ, R7, RZ, P1, !PT ;  /* 0x00000007ff077210 */ /* 0x000fe40000ffe4ff */
[----:B--2---:R-:W-:-:S05]  /*2c70*/  I2FP.F32.S32 R4, R2 ;  /* 0x0000000200047245 */ /* 0x004fca0000201400 */
[----:B------:R-:W-:-:S04]  /*2c80*/  FADD R5, R4, -UR11 ;  /* 0x8000000b04057e21 */ /* 0x000fc80008000000 */
[----:B------:R-:W-:Y:S01]  /*2c90*/  FFMA R10, R5, R5, R10 ;  /* 0x00000005050a7223 */ /* 0x000fe2000000000a */
[----:B------:R-:W-:Y:S06]  /*2ca0*/  @P0 BRA `(.L_x_148) ;  /* 0xfffffffc00d40947 */ /* 0x000fec000383ffff */
.L_x_140:
[----:B------:R-:W-:Y:S05]  /*2cb0*/  BSYNC.RECONVERGENT B1 ;  /* 0x0000000000017941 */ /* 0x000fea0003800200 */
.L_x_137:
        /* <DEDUP_REMOVED lines=43> */
.L_x_136:
[----:B------:R-:W-:Y:S05]  /*2f70*/  BSYNC.RECONVERGENT B0 ;  /* 0x0000000000007941 */ /* 0x000fea0003800200 */
.L_x_121:
[----:B------:R-:W-:Y:S05]  /*2f80*/  @P0 EXIT ;  /* 0x000000000000094d */ /* 0x000fea0003800000 */
[----:B------:R-:W3:Y:S02]  /*2f90*/  LDCU.64 UR4, c[0x0][0x388] ;  /* 0x00007100ff0477ac */ /* 0x000ee40008000a00 */
[----:B---3--:R-:W-:-:S06]  /*2fa0*/  UIMAD.WIDE.U32 UR4, UR15, 0x4, UR4 ;  /* 0x000000040f0478a5 */ /* 0x008fcc000f8e0004 */
[----:B--2---:R-:W-:Y:S02]  /*2fb0*/  MOV R2, UR4 ;  /* 0x0000000400027c02 */ /* 0x004fe40008000f00 */
[----:B0-----:R-:W-:-:S05]  /*2fc0*/  MOV R3, UR5 ;  /* 0x0000000500037c02 */ /* 0x001fca0008000f00 */
[----:B------:R-:W-:Y:S01]  /*2fd0*/  STG.E desc[UR16][R2.64], R9 ;  /* 0x0000000902007986 */ /* 0x000fe2000c101910 */
[----:B------:R-:W-:Y:S05]  /*2fe0*/  EXIT ;  /* 0x000000000000794d */ /* 0x000fea0003800000 */
.L_x_149:
        /* <DEDUP_REMOVED lines=9> */
.L_x_482:


//--------------------- .text._ZN3cub18CUB_300001_SM_10006detail6reduce28DeviceReduceSingleTileKernelINS2_10policy_hubIfyN4cuda3std3__44plusIfEEE10Policy1000EN6thrust24THRUST_300001_SM_1000_NS6detail15normal_iteratorINSD_10device_ptrIKiEEEEPfyS9_ff16SquaredDeviationEEvT0_T1_T2_T3_T4_T6_ --------------------------
	.section	.text._ZN3cub18CUB_300001_SM_10006detail6reduce28DeviceReduceSingleTileKernelINS2_10policy_hubIfyN4cuda3std3__44plusIfEEE10Policy1000EN6thrust24THRUST_300001_SM_1000_NS6detail15normal_iteratorINSD_10device_ptrIKiEEEEPfyS9_ff16SquaredDeviationEEvT0_T1_T2_T3_T4_T6_,"ax",@progbits
	.align	128
        .global         _ZN3cub18CUB_300001_SM_10006detail6reduce28DeviceReduceSingleTileKernelINS2_10policy_hubIfyN4cuda3std3__44plusIfEEE10Policy1000EN6thrust24THRUST_300001_SM_1000_NS6detail15normal_iteratorINSD_10device_ptrIKiEEEEPfyS9_ff16SquaredDeviationEEvT0_T1_T2_T3_T4_T6_
        .type           _ZN3cub18CUB_300001_SM_10006detail6reduce28DeviceReduceSingleTileKernelINS2_10policy_hubIfyN4cuda3std3__44plusIfEEE10Policy1000EN6thrust24THRUST_300001_SM_1000_NS6detail15normal_iteratorINSD_10device_ptrIKiEEEEPfyS9_ff16SquaredDeviationEEvT0_T1_T2_T3_T4_T6_,@function
        .size           _ZN3cub18CUB_300001_SM_10006detail6reduce28DeviceReduceSingleTileKernelINS2_10policy_hubIfyN4cuda3std3__44plusIfEEE10Policy1000EN6thrust24THRUST_300001_SM_1000_NS6detail15normal_iteratorINSD_10device_ptrIKiEEEEPfyS9_ff16SquaredDeviationEEvT0_T1_T2_T3_T4_T6_,(.L_x_483 - _ZN3cub18CUB_300001_SM_10006detail6reduce28DeviceReduceSingleTileKernelINS2_10policy_hubIfyN4cuda3std3__44plusIfEEE10Policy1000EN6thrust24THRUST_300001_SM_1000_NS6detail15normal_iteratorINSD_10device_ptrIKiEEEEPfyS9_ff16SquaredDeviationEEvT0_T1_T2_T3_T4_T6_)
        .other          _ZN3cub18CUB_300001_SM_10006detail6reduce28DeviceReduceSingleTileKernelINS2_10policy_hubIfyN4cuda3std3__44plusIfEEE10Policy1000EN6thrust24THRUST_300001_SM_1000_NS6detail15normal_iteratorINSD_10device_ptrIKiEEEEPfyS9_ff16SquaredDeviationEEvT0_T1_T2_T3_T4_T6_,@"STO_CUDA_ENTRY STV_DEFAULT"
_ZN3cub18CUB_300001_SM_10006detail6reduce28DeviceReduceSingleTileKernelINS2_10policy_hubIfyN4cuda3std3__44plusIfEEE10Policy1000EN6thrust24THRUST_300001_SM_1000_NS6detail15normal_iteratorINSD_10device_ptrIKiEEEEPfyS9_ff16SquaredDeviationEEvT0_T1_T2_T3_T4_T6_:
.text._ZN3cub18CUB_300001_SM_10006detail6reduce28DeviceReduceSingleTileKernelINS2_10policy_hubIfyN4cuda3std3__44plusIfEEE10Policy1000EN6thrust24THRUST_300001_SM_1000_NS6detail15normal_iteratorINSD_10device_ptrIKiEEEEPfyS9_ff16SquaredDeviationEEvT0_T1_T2_T3_T4_T6_:
[----:B------:R-:W-:Y:S01]  /*0000*/  LDC R1, c[0x0][0x37c] ;  /* 0x0000df00ff017b82 */ /* 0x000fe20000000800 */
[----:B------:R-:W0:Y:S01]  /*0010*/  LDCU.64 UR4, c[0x0][0x390] ;  /* 0x00007200ff0477ac */ /* 0x000e220008000a00 */
[----:B------:R-:W1:Y:S01]  /*0020*/  LDCU.64 UR6, c[0x0][0x358] ;  /* 0x00006b00ff0677ac */ /* 0x000e620008000a00 */
[----:B0-----:R-:W-:Y:S02]  /*0030*/  MOV R4, UR4 ;  /* 0x0000000400047c02 */ /* 0x001fe40008000f00 */
[----:B------:R-:W-:Y:S02]  /*0040*/  MOV R5, UR5 ;  /* 0x0000000500057c02 */ /* 0x000fe40008000f00 */
        /* <DEDUP_REMOVED lines=10> */
.L_x_150:
[----:B------:R-:W-:Y:S01]  /*00f0*/  ISETP.GT.U32.AND P0, PT, R4, 0xfff, PT ;  /* 0x00000fff0400780c */ /* 0x000fe20003f04070 */
[----:B------:R-:W-:Y:S03]  /*0100*/  BSSY.RECONVERGENT B0, `(.L_x_151) ;  /* 0x00002c1000007945 */ /* 0x000fe60003800200 */
[----:B------:R-:W-:-:S13]  /*0110*/  ISETP.GT.U32.AND.EX P0, PT, R5, RZ, PT, P0 ;  /* 0x000000ff0500720c */ /* 0x000fda0003f04100 */
[----:B------:R-:W-:Y:S05]  /*0120*/  @P0 BRA `(.L_x_152) ;  /* 0x0000001000b40947 */ /* 0x000fea0003800000 */
[----:B------:R-:W0:Y:S01]  /*0130*/  S2R R7, SR_TID.X ;  /* 0x0000000000077919 */ /* 0x000e220000002100 */
[----:B------:R-:W1:Y:S01]  /*0140*/  LDCU UR5, c[0x0][0x3a0] ;  /* 0x00007400ff0577ac */ /* 0x000e620008000800 */
[----:B------:R-:W-:Y:S01]  /*0150*/  BSSY.RECONVERGENT B1, `(.L_x_153) ;  /* 0x000000d000017945 */ /* 0x000fe20003800200 */
[----:B------:R-:W-:Y:S01]  /*0160*/  IMAD.MOV.U32 R0, RZ, RZ, RZ ;  /* 0x000000ffff007224 */ /* 0x000fe200078e00ff */
[----:B0-----:R-:W-:Y:S02]  /*0170*/  ISETP.GE.U32.AND P0, PT, R7, R4, PT ;  /* 0x000000040700720c */ /* 0x001fe40003f06070 */
[----:B------:R-:W-:-:S11]  /*0180*/  MOV R9, R7 ;  /* 0x0000000700097202 */ /* 0x000fd60000000f00 */
[----:B-1----:R-:W-:Y:S05]  /*0190*/  @P0 BRA `(.L_x_154) ;  /* 0x0000000000200947 */ /* 0x002fea0003800000 */
[----:B------:R-:W0:Y:S01]  /*01a0*/  LDC.64 R2, c[0x0][0x380] ;  /* 0x0000e000ff027b82 */ /* 0x000e220000000a00 */
[----:B------:R-:W1:Y:S01]  /*01b0*/  LDCU UR4, c[0x0][0x3a0] ;  /* 0x00007400ff0477ac */ /* 0x000e620008000800 */
[----:B0-----:R-:W-:-:S06]  /*01c0*/  IMAD.WIDE.U32 R2, R7, 0x4, R2 ;  /* 0x0000000407027825 */ /* 0x001fcc00078e0002 */
[----:B------:R-:W2:Y:S01]  /*01d0*/  LDG.E R2, desc[UR6][R2.64] ;  /* 0x0000000602027981 */ /* 0x000ea2000c1e1900 */
[----:B------:R-:W-:Y:S02]  /*01e0*/  IADD3 R9, PT, PT, R7, 0x100, RZ ;  /* 0x0000010007097810 */ /* 0x000fe40007ffe0ff */
[----:B--2---:R-:W-:-:S05]  /*01f0*/  I2FP.F32.S32 R0, R2 ;  /* 0x0000000200007245 */ /* 0x004fca0000201400 */
[----:B-1----:R-:W-:-:S04]  /*0200*/  FADD R0, R0, -UR4 ;  /* 0x8000000400007e21 */ /* 0x002fc80008000000 */
[----:B------:R-:W-:-:S07]  /*0210*/  FMUL R0, R0, R0 ;  /* 0x0000000000007220 */ /* 0x000fce0000400000 */
.L_x_154:
[----:B------:R-:W-:Y:S05]  /*0220*/  BSYNC.RECONVERGENT B1 ;  /* 0x0000000000017941 */ /* 0x000fea0003800200 */
.L_x_153:
        /* <DEDUP_REMOVED lines=15> */
[----:B------:R-:W-:-:S04]  /*0320*/  IADD3 R2, P0, PT, R2, 0x2000, RZ ;  /* 0x0000200002027810 */ /* 0x000fc80007f1e0ff */
[----:B------:R-:W-:-:S09]  /*0330*/  IADD3.X R3, PT, PT, RZ, R3, RZ, P0, !PT ;  /* 0x00000003ff037210 */ /* 0x000fd200007fe4ff */
.L_x_159:
        /* <DEDUP_REMOVED lines=16> */
[----:B------:R-:W-:Y:S01]  /*0440*/  VIADD R8, R8, 0x10 ;  /* 0x0000001008087836 */ /* 0x000fe20000000000 */
[----:B------:R-:W-:-:S04]  /*0450*/  IADD3 R9, PT, PT, R9, 0x1000, RZ ;  /* 0x0000100009097810 */ /* 0x000fc80007ffe0ff */
[----:B------:R-:W-:Y:S02]  /*0460*/  ISETP.NE.AND P0, PT, R8, RZ, PT ;  /* 0x000000ff0800720c */ /* 0x000fe40003f05270 */
[----:B0-----:R-:W-:-:S04]  /*0470*/  IADD3 R2, P2, PT, R2, 0x4000, RZ ;  /* 0x0000400002027810 */ /* 0x001fc80007f5e0ff */
[----:B------:R-:W-:Y:S02]  /*0480*/  IADD3.X R3, PT, PT, RZ, R3, RZ, P2, !PT ;  /* 0x00000003ff037210 */ /* 0x000fe400017fe4ff */
        /* <DEDUP_REMOVED lines=46> */
[----:B------:R-:W-:-:S04]  /*0770*/  FADD R11, R10, -UR5 ;  /* 0x800000050a0b7e21 */ /* 0x000fc80008000000 */
[----:B------:R-:W-:Y:S01]  /*0780*/  FFMA R0, R11, R11, R0 ;  /* 0x0000000b0b007223 */ /* 0x000fe20000000000 */
[----:B------:R-:W-:Y:S06]  /*0790*/  @P0 BRA `(.L_x_159) ;  /* 0xfffffff800e80947 */ /* 0x000fec000383ffff */
.L_x_158:
[----:B------:R-:W-:Y:S05]  /*07a0*/  BSYNC.RECONVERGENT B2 ;  /* 0x0000000000027941 */ /* 0x000fea0003800200 */
.L_x_157:
[----:B------:R-:W-:Y:S05]  /*07b0*/  @!P1 BRA `(.L_x_156) ;  /* 0x0000000400489947 */ /* 0x000fea0003800000 */
[----:B------:R-:W-:Y:S01]  /*07c0*/  ISETP.GE.U32.AND P0, PT, R24, 0x8, PT ;  /* 0x000000081800780c */ /* 0x000fe20003f06070 */
[----:B------:R-:W-:Y:S01]  /*07d0*/  BSSY.RECONVERGENT B2, `(.L_x_160) ;  /* 0x0000028000027945 */ /* 0x000fe20003800200 */
[----:B------:R-:W-:-:S04]  /*07e0*/  LOP3.LUT R17, R6, 0x7, RZ, 0xc0, !PT ;  /* 0x0000000706117812 */ /* 0x000fc800078ec0ff */
[----:B------:R-:W-:-:S07]  /*07f0*/  ISETP.NE.AND P1, PT, R17, RZ, PT ;  /* 0x000000ff1100720c */ /* 0x000fce0003f25270 */
[----:B------:R-:W-:Y:S06]  /*0800*/  @!P0 BRA `(.L_x_161) ;  /* 0x0000000000908947 */ /* 0x000fec0003800000 */
[----:B------:R-:W0:Y:S01]  /*0810*/  LDC.64 R2, c[0x0][0x380] ;  /* 0x0000e000ff027b82 */ /* 0x000e220000000a00 */
[----:B------:R-:W1:Y:S01]  /*0820*/  LDCU UR4, c[0x0][0x3a0] ;  /* 0x00007400ff0477ac */ /* 0x000e620008000800 */
        /* <DEDUP_REMOVED lines=12> */
[----:B-1----:R-:W-:Y:S01]  /*08f0*/  FADD R13, R12, -UR4 ;  /* 0x800000040c0d7e21 */ /* 0x002fe20008000000 */
[----:B----4-:R-:W-:-:S03]  /*0900*/  I2FP.F32.S32 R15, R15 ;  /* 0x0000000f000f7245 */ /* 0x010fc60000201400 */
[----:B------:R-:W-:Y:S01]  /*0910*/  FFMA R0, R13, R13, R0 ;  /* 0x0000000d0d007223 */ /* 0x000fe20000000000 */
[----:B------:R-:W-:Y:S01]  /*0920*/  FADD R13, R14, -UR4 ;  /* 0x800000040e0d7e21 */ /* 0x000fe20008000000 */
[----:B-----5:R-:W-:Y:S01]  /*0930*/  I2FP.F32.S32 R16, R16 ;  /* 0x0000001000107245 */ /* 0x020fe20000201400 */
[----:B------:R-:W-:Y:S02]  /*0940*/  FADD R15, R15, -UR4 ;  /* 0x800000040f0f7e21 */ /* 0x000fe40008000000 */
[----:B------:R-:W-:Y:S01]  /*0950*/  FFMA R0, R13, R13, R0 ;  /* 0x0000000d0d007223 */ /* 0x000fe20000000000 */
[----:B------:R-:W-:Y:S01]  /*0960*/  I2FP.F32.S32 R18, R18 ;  /* 0x0000001200127245 */ /* 0x000fe20000201400 */
[----:B0-----:R-:W-:Y:S02]  /*0970*/  FADD R3, R16, -UR4 ;  /* 0x8000000410037e21 */ /* 0x001fe40008000000 */
[----:B------:R-:W-:Y:S01]  /*0980*/  FFMA R0, R15, R15, R0 ;  /* 0x0000000f0f007223 */ /* 0x000fe20000000000 */
[----:B------:R-:W-:-:S03]  /*0990*/  I2FP.F32.S32 R8, R8 ;  /* 0x0000000800087245 */ /* 0x000fc60000201400 */
[----:B------:R-:W-:Y:S01]  /*09a0*/  FFMA R0, R3, R3, R0 ;  /* 0x0000000303007223 */ /* 0x000fe20000000000 */
[----:B------:R-:W-:Y:S01]  /*09b0*/  FADD R3, R18, -UR4 ;  /* 0x8000000412037e21 */ /* 0x000fe20008000000 */
[----:B------:R-:W-:-:S03]  /*09c0*/  I2FP.F32.S32 R10, R10 ;  /* 0x0000000a000a7245 */ /* 0x000fc60000201400 */
[----:B------:R-:W-:Y:S01]  /*09d0*/  FFMA R0, R3, R3, R0 ;  /* 0x0000000303007223 */ /* 0x000fe20000000000 */
[----:B------:R-:W-:Y:S01]  /*09e0*/  FADD R3, R8, -UR4 ;  /* 0x8000000408037e21 */ /* 0x000fe20008000000 */
[----:B------:R-:W-:Y:S01]  /*09f0*/  I2FP.F32.S32 R2, R11 ;  /* 0x0000000b00027245 */ /* 0x000fe20000201400 */
[----:B------:R-:W-:Y:S02]  /*0a00*/  FADD R11, R10, -UR4 ;  /* 0x800000040a0b7e21 */ /* 0x000fe40008000000 */
[----:B------:R-:W-:Y:S02]  /*0a10*/  FFMA R0, R3, R3, R0 ;  /* 0x0000000303007223 */ /* 0x000fe40000000000 */
[----:B------:R-:W-:Y:S02]  /*0a20*/  FADD R3, R2, -UR4 ;  /* 0x8000000402037e21 */ /* 0x000fe40008000000 */
[----:B------:R-:W-:-:S04]  /*0a30*/  FFMA R0, R11, R11, R0 ;  /* 0x0000000b0b007223 */ /* 0x000fc80000000000 */
[----:B------:R-:W-:-:S07]  /*0a40*/  FFMA R0, R3, R3, R0 ;  /* 0x0000000303007223 */ /* 0x000fce0000000000 */
.L_x_161:
[----:B------:R-:W-:Y:S05]  /*0a50*/  BSYNC.RECONVERGENT B2 ;  /* 0x0000000000027941 */ /* 0x000fea0003800200 */
.L_x_160:
        /* <DEDUP_REMOVED lines=12> */
[----:B------:R-:W5:Y:S01]  /*0b20*/  LDG.E R13, desc[UR6][R2.64+0xc00] ;  /* 0x000c0006020d7981 */ /* 0x000f62000c1e1900 */
[----:B------:R-:W-:-:S02]  /*0b30*/  IADD3 R9, PT, PT, R9, 0x400, RZ ;  /* 0x0000040009097810 */ /* 0x000fc40007ffe0ff */
[----:B--2---:R-:W-:Y:S02]  /*0b40*/  I2FP.F32.S32 R8, R8 ;  /* 0x0000000800087245 */ /* 0x004fe40000201400 */
[----:B---3--:R-:W-:-:S03]  /*0b50*/  I2FP.F32.S32 R10, R10 ;  /* 0x0000000a000a7245 */ /* 0x008fc60000201400 */
[----:B-1----:R-:W-:Y:S01]  /*0b60*/  FADD R11, R8, -UR4 ;  /* 0x80000004080b7e21 */ /* 0x002fe20008000000 */
        /* <DEDUP_REMOVED lines=9> */
.L_x_163:
[----:B------:R-:W-:Y:S05]  /*0c00*/  BSYNC.RECONVERGENT B2 ;  /* 0x0000000000027941 */ /* 0x000fea0003800200 */
.L_x_162:
[----:B------:R-:W-:Y:S05]  /*0c10*/  @!P1 BRA `(.L_x_156) ;  /* 0x0000000000309947 */ /* 0x000fea0003800000 */
[----:B------:R-:W0:Y:S01]  /*0c20*/  LDC.64 R10, c[0x0][0x380] ;  /* 0x0000e000ff0a7b82 */ /* 0x000e220000000a00 */
[----:B------:R-:W-:-:S07]  /*0c30*/  IADD3 R6, PT, PT, -R6, RZ, RZ ;  /* 0x000000ff06067210 */ /* 0x000fce0007ffe1ff */
.L_x_164:
[C---:B0-----:R-:W-:Y:S01]  /*0c40*/  IMAD.WIDE R2, R9.reuse, 0x4, R10 ;  /* 0x0000000409027825 */ /* 0x041fe200078e020a */
[----:B------:R-:W0:Y:S05]  /*0c50*/  LDCU UR4, c[0x0][0x3a0] ;  /* 0x00007400ff0477ac */ /* 0x000e2a0008000800 */
[----:B------:R-:W2:Y:S01]  /*0c60*/  LDG.E R2, desc[UR6][R2.64] ;  /* 0x0000000602027981 */ /* 0x000ea2000c1e1900 */
[----:B------:R-:W-:Y:S01]  /*0c70*/  VIADD R6, R6, 0x1 ;  /* 0x0000000106067836 */ /* 0x000fe20000000000 */
[----:B------:R-:W-:-:S04]  /*0c80*/  IADD3 R9, PT, PT, R9, 0x100, RZ ;  /* 0x0000010009097810 */ /* 0x000fc80007ffe0ff */
[----:B------:R-:W-:Y:S02]  /*0c90*/  ISETP.NE.AND P0, PT, R6, RZ, PT ;  /* 0x000000ff0600720c */ /* 0x000fe40003f05270 */
[----:B--2---:R-:W-:-:S05]  /*0ca0*/  I2FP.F32.S32 R8, R2 ;  /* 0x0000000200087245 */ /* 0x004fca0000201400 */
[----:B0-----:R-:W-:-:S04]  /*0cb0*/  FADD R13, R8, -UR4 ;  /* 0x80000004080d7e21 */ /* 0x001fc80008000000 */
[----:B------:R-:W-:Y:S02]  /*0cc0*/  FFMA R0, R13, R13, R0 ;  /* 0x0000000d0d007223 */ /* 0x000fe40000000000 */
[----:B------:R-:W-:Y:S05]  /*0cd0*/  @P0 BRA `(.L_x_164) ;  /* 0xfffffffc00d80947 */ /* 0x000fea000383ffff */
.L_x_156:
[----:B------:R-:W-:Y:S05]  /*0ce0*/  BSYNC.RECONVERGENT B1 ;  /* 0x0000000000017941 */ /* 0x000fea0003800200 */
.L_x_155:
[----:B------:R-:W-:Y:S02]  /*0cf0*/  ISETP.GE.U32.AND P0, PT, R4, 0x100, PT ;  /* 0x000001000400780c */ /* 0x000fe40003f06070 */
[----:B------:R-:W-:Y:S02]  /*0d00*/  MOV R11, R0 ;  /* 0x00000000000b7202 */ /* 0x000fe40000000f00 */
        /* <DEDUP_REMOVED lines=45> */
.L_x_165:
[----:B------:R-:W0:Y:S01]  /*0fe0*/  S2R R6, SR_LANEID ;  /* 0x0000000000067919 */ /* 0x000e220000000000 */
[C---:B------:R-:W-:Y:S02]  /*0ff0*/  LOP3.LUT R0, R7.reuse, 0x3e0, RZ, 0xc0, !PT ;  /* 0x000003e007007812 */ /* 0x040fe400078ec0ff */
[----:B------:R-:W-:Y:S02]  /*1000*/  ISETP.NE.AND P5, PT, R7, RZ, PT ;  /* 0x000000ff0700720c */ /* 0x000fe40003fa5270 */
[----:B------:R-:W-:Y:S02]  /*1010*/  IADD3 R3, PT, PT, R0, 0x20, RZ ;  /* 0x0000002000037810 */ /* 0x000fe40007ffe0ff */
[----:B------:R-:W-:Y:S02]  /*1020*/  LOP3.LUT R9, RZ, R0, RZ, 0x33, !PT ;  /* 0x00000000ff097212 */ /* 0x000fe400078e33ff */
[-C--:B------:R-:W-:Y:S02]  /*1030*/  ISETP.GT.U32.AND P0, PT, R3, R4.reuse, PT ;  /* 0x000000040300720c */ /* 0x080fe40003f04070 */
[----:B------:R-:W-:-:S04]  /*1040*/  IADD3 R9, PT, PT, R9, R4, RZ ;  /* 0x0000000409097210 */ /* 0x000fc80007ffe0ff */
        /* <DEDUP_REMOVED lines=17> */
[-C--:B------:R-:W-:Y:S02]  /*1160*/  ISETP.GT.AND P0, PT, R2, R9.reuse, PT ;  /* 0x000000090200720c */ /* 0x080fe40003f04270 */
[----:B------:R-:W-:Y:S02]  /*1170*/  IADD3 R2, PT, PT, R6, 0x10, RZ ;  /* 0x0000001006027810 */ /* 0x000fe40007ffe0ff */
[----:B------:R-:W0:Y:S09]  /*1180*/  SHFL.DOWN PT, R0, R11, 0x8, R9 ;  /* 0x090000000b007989 */ /* 0x000e3200000e0009 */
[----:B0-----:R-:W-:Y:S01]  /*1190*/  @!P0 FADD R11, R11, R0 ;  /* 0x000000000b0b8221 */ /* 0x001fe20000000000 */
[----:B------:R-:W-:-:S02]  /*11a0*/  ISETP.GT.AND P0, PT, R2, R9, PT ;  /* 0x000000090200720c */ /* 0x000fc40003f04270 */
[----:B------:R-:W-:Y:S02]  /*11b0*/  @!P1 SHF.R.U32.HI R2, RZ, 0x3, R7 ;  /* 0x00000003ff029819 */ /* 0x000fe40000011607 */
[----:B------:R-:W0:Y:S02]  /*11c0*/  SHFL.DOWN PT, R0, R11, 0x10, R9 ;  /* 0x0a0000000b007989 */ /* 0x000e2400000e0009 */
[----:B------:R-:W-:-:S04]  /*11d0*/  @!P1 LOP3.LUT R2, R2, 0x7c, RZ, 0xc0, !PT ;  /* 0x0000007c02029812 */ /* 0x000fc800078ec0ff */
[----:B------:R-:W-:-:S03]  /*11e0*/  @!P1 IADD3 R3, PT, PT, R2, R3, RZ ;  /* 0x0000000302039210 */ /* 0x000fc60007ffe0ff */
        /* <DEDUP_REMOVED lines=33> */
.L_x_152:
[----:B------:R-:W0:Y:S01]  /*1400*/  S2R R0, SR_TID.X ;  /* 0x0000000000007919 */ /* 0x000e220000002100 */
[----:B------:R-:W0:Y:S01]  /*1410*/  LDC.64 R2, c[0x0][0x380] ;  /* 0x0000e000ff027b82 */ /* 0x000e220000000a00 */
[----:B------:R-:W1:Y:S01]  /*1420*/  LDCU UR4, c[0x0][0x3a0] ;  /* 0x00007400ff0477ac */ /* 0x000e620008000800 */
        /* <DEDUP_REMOVED lines=18> */
[----:B---3--:R-:W-:-:S03]  /*1550*/  I2FP.F32.S32 R17, R17 ;  /* 0x0000001100117245 */ /* 0x008fc60000201400 */
[----:B-1----:R-:W-:Y:S01]  /*1560*/  FADD R18, R18, -UR4 ;  /* 0x8000000412127e21 */ /* 0x002fe20008000000 */
[----:B----4-:R-:W-:Y:S01]  /*1570*/  I2FP.F32.S32 R13, R13 ;  /* 0x0000000d000d7245 */ /* 0x010fe20000201400 */
[----:B------:R-:W-:Y:S01]  /*1580*/  FADD R17, R17, -UR4 ;  /* 0x8000000411117e21 */ /* 0x000fe20008000000 */
[----:B-----5:R-:W-:Y:S01]  /*1590*/  I2FP.F32.S32 R12, R12 ;  /* 0x0000000c000c7245 */ /* 0x020fe20000201400 */
[----:B------:R-:W-:Y:S02]  /*15a0*/  FMUL R18, R18, R18 ;  /* 0x0000001212127220 */ /* 0x000fe40000400000 */
[----:B------:R-:W-:Y:S01]  /*15b0*/  FADD R13, R13, -UR4 ;  /* 0x800000040d0d7e21 */ /* 0x000fe20008000000 */
[----:B------:R-:W-:Y:S01]  /*15c0*/  I2FP.F32.S32 R7, R7 ;  /* 0x0000000700077245 */ /* 0x000fe20000201400 */
[----:B------:R-:W-:Y:S01]  /*15d0*/  FADD R12, R12, -UR4 ;  /* 0x800000040c0c7e21 */ /* 0x000fe20008000000 */
[----:B------:R-:W-:Y:S01]  /*15e0*/  I2FP.F32.S32 R14, R14 ;  /* 0x0000000e000e7245 */ /* 0x000fe20000201400 */
[----:B------:R-:W-:-:S02]  /*15f0*/  FFMA R17, R17, R17, R18 ;  /* 0x0000001111117223 */ /* 0x000fc40000000012 */
[----:B------:R-:W-:Y:S01]  /*1600*/  FADD R7, R7, -UR4 ;  /* 0x8000000407077e21 */ /* 0x000fe20008000000 */
[----:B------:R-:W-:Y:S01]  /*1610*/  I2FP.F32.S32 R6, R6 ;  /* 0x0000000600067245 */ /* 0x000fe20000201400 */
[----:B------:R-:W-:Y:S01]  /*1620*/  FMUL R18, R13, R13 ;  /* 0x0000000d0d127220 */ /* 0x000fe20000400000 */
[----:B------:R-:W-:Y:S01]  /*1630*/  FADD R14, R14, -UR4 ;  /* 0x800000040e0e7e21 */ /* 0x000fe20008000000 */
[----:B------:R-:W-:Y:S01]  /*1640*/  FMUL R13, R12, R12 ;  /* 0x0000000c0c0d7220 */ /* 0x000fe20000400000 */
[----:B------:R-:W-:Y:S01]  /*1650*/  I2FP.F32.S32 R8, R8 ;  /* 0x0000000800087245 */ /* 0x000fe20000201400 */
[----:B------:R-:W-:Y:S01]  /*1660*/  FADD R6, R6, -UR4 ;  /* 0x8000000406067e21 */ /* 0x000fe20008000000 */
[----:B------:R-:W-:Y:S01]  /*1670*/  FMUL R7, R7, R7 ;  /* 0x0000000707077220 */ /* 0x000fe20000400000 */
[----:B------:R-:W-:Y:S01]  /*1680*/  FFMA R13, R14, R14, R13 ;  /* 0x0000000e0e0d7223 */ /* 0x000fe2000000000d */
[----:B------:R-:W-:Y:S02]  /*1690*/  I2FP.F32.S32 R20, R20 ;  /* 0x0000001400147245 */ /* 0x000fe40000201400 */
[----:B------:R-:W-:Y:S01]  /*16a0*/  FFMA R6, R6, R6, R7 ;  /* 0x0000000606067223 */ /* 0x000fe20000000007 */
[----:B------:R-:W-:-:S02]  /*16b0*/  I2FP.F32.S32 R16, R16 ;  /* 0x0000001000107245 */ /* 0x000fc40000201400 */
[----:B------:R-:W-:Y:S01]  /*16c0*/  I2FP.F32.S32 R14, R9 ;  /* 0x00000009000e7245 */ /* 0x000fe20000201400 */
[----:B------:R-:W-:Y:S01]  /*16d0*/  FADD R9, R8, -UR4 ;  /* 0x8000000408097e21 */ /* 0x000fe20008000000 */
[----:B------:R-:W-:Y:S02]  /*16e0*/  IADD3 R8, P1, PT, R4, -0x1000, RZ ;  /* 0xfffff00004087810 */ /* 0x000fe40007f3e0ff */
[----:B------:R-:W-:Y:S01]  /*16f0*/  I2FP.F32.S32 R11, R11 ;  /* 0x0000000b000b7245 */ /* 0x000fe20000201400 */
[----:B------:R-:W-:Y:S01]  /*1700*/  FADD R20, R20, -UR4 ;  /* 0x8000000414147e21 */ /* 0x000fe20008000000 */
[----:B------:R-:W-:Y:S01]  /*1710*/  FADD R16, R16, -UR4 ;  /* 0x8000000410107e21 */ /* 0x000fe20008000000 */
[----:B------:R-:W-:Y:S01]  /*1720*/  FADD R14, R14, -UR4 ;  /* 0x800000040e0e7e21 */ /* 0x000fe20008000000 */
[----:B------:R-:W-:Y:S01]  /*1730*/  I2FP.F32.S32 R19, R19 ;  /* 0x0000001300137245 */ /* 0x000fe20000201400 */
[----:B------:R-:W-:Y:S01]  /*1740*/  FADD R11, R11, -UR4 ;  /* 0x800000040b0b7e21 */ /* 0x000fe20008000000 */
[----:B------:R-:W-:Y:S01]  /*1750*/  FADD R6, R13, R6 ;  /* 0x000000060d067221 */ /* 0x000fe20000000000 */
[----:B------:R-:W-:-:S02]  /*1760*/  I2FP.F32.S32 R21, R21 ;  /* 0x0000001500157245 */ /* 0x000fc40000201400 */
[----:B------:R-:W-:Y:S02]  /*1770*/  ISETP.GE.U32.AND P0, PT, R8, 0x1000, PT ;  /* 0x000010000800780c */ /* 0x000fe40003f06070 */
[----:B------:R-:W-:Y:S02]  /*1780*/  I2FP.F32.S32 R15, R15 ;  /* 0x0000000f000f7245 */ /* 0x000fe40000201400 */
[----:B------:R-:W-:Y:S02]  /*1790*/  IADD3.X R13, PT, PT, R5, -0x1, RZ, P1, !PT ;  /* 0xffffffff050d7810 */ /* 0x000fe40000ffe4ff */
[----:B------:R-:W-:Y:S01]  /*17a0*/  I2FP.F32.S32 R10, R10 ;  /* 0x0000000a000a7245 */ /* 0x000fe20000201400 */
[----:B------:R-:W-:Y:S01]  /*17b0*/  FADD R19, R19, -UR4 ;  /* 0x8000000413137e21 */ /* 0x000fe20008000000 */
[----:B------:R-:W-:Y:S01]  /*17c0*/  FADD R21, R21, -UR4 ;  /* 0x8000000415157e21 */ /* 0x000fe20008000000 */
[----:B------:R-:W-:Y:S01]  /*17d0*/  FMUL R20, R20, R20 ;  /* 0x0000001414147220 */ /* 0x000fe20000400000 */
[----:B------:R-:W-:Y:S01]  /*17e0*/  FADD R15, R15, -UR4 ;  /* 0x800000040f0f7e21 */ /* 0x000fe20008000000 */
[----:B------:R-:W-:Y:S01]  /*17f0*/  FMUL R16, R16, R16 ;  /* 0x0000001010107220 */ /* 0x000fe20000400000 */
[----:B------:R-:W-:Y:S01]  /*1800*/  FADD R10, R10, -UR4 ;  /* 0x800000040a0a7e21 */ /* 0x000fe20008000000 */
[----:B------:R-:W-:Y:S01]  /*1810*/  FMUL R14, R14, R14 ;  /* 0x0000000e0e0e7220 */ /* 0x000fe20000400000 */
[----:B------:R-:W-:Y:S01]  /*1820*/  FMUL R11, R11, R11 ;  /* 0x0000000b0b0b7220 */ /* 0x000fe20000400000 */
[----:B------:R-:W-:Y:S01]  /*1830*/  ISETP.GE.U32.AND.EX P0, PT, R13, RZ, PT, P0 ;  /* 0x000000ff0d00720c */ /* 0x000fe20003f06100 */
[----:B------:R-:W-:Y:S01]  /*1840*/  FFMA R20, R19, R19, R20 ;  /* 0x0000001313147223 */ /* 0x000fe20000000014 */
[----:B------:R-:W-:Y:S01]  /*1850*/  FFMA R16, R21, R21, R16 ;  /* 0x0000001515107223 */ /* 0x000fe20000000010 */
[----:B------:R-:W-:Y:S01]  /*1860*/  FFMA R15, R15, R15, R18 ;  /* 0x0000000f0f0f7223 */ /* 0x000fe20000000012 */
[----:B------:R-:W-:Y:S01]  /*1870*/  FFMA R14, R9, R9, R14 ;  /* 0x00000009090e7223 */ /* 0x000fe2000000000e */
[----:B------:R-:W-:Y:S01]  /*1880*/  FFMA R11, R10, R10, R11 ;  /* 0x0000000a0a0b7223 */ /* 0x000fe2000000000b */
[----:B------:R-:W-:Y:S01]  /*1890*/  FADD R17, R17, R20 ;  /* 0x0000001411117221 */ /* 0x000fe20000000000 */
[----:B------:R-:W-:-:S02]  /*18a0*/  FADD R12, R16, R15 ;  /* 0x0000000f100c7221 */ /* 0x000fc40000000000 */
[----:B------:R-:W-:Y:S02]  /*18b0*/  FADD R11, R14, R11 ;  /* 0x0000000b0e0b7221 */ /* 0x000fe40000000000 */
[----:B------:R-:W-:Y:S02]  /*18c0*/  FADD R12, R17, R12 ;  /* 0x0000000c110c7221 */ /* 0x000fe40000000000 */
[----:B------:R-:W-:Y:S01]  /*18d0*/  FADD R11, R6, R11 ;  /* 0x0000000b060b7221 */ /* 0x000fe20000000000 */
[----:B------:R-:W-:Y:S01]  /*18e0*/  HFMA2 R9, -RZ, RZ, 0, 0.00048828125 ;  /* 0x00001000ff097431 */ /* 0x000fe200000001ff */
[----:B------:R-:W-:Y:S02]  /*18f0*/  MOV R10, RZ ;  /* 0x000000ff000a7202 */ /* 0x000fe40000000f00 */
[----:B------:R-:W-:Y:S01]  /*1900*/  FADD R11, R12, R11 ;  /* 0x0000000b0c0b7221 */ /* 0x000fe20000000000 */
[----:B------:R-:W-:Y:S06]  /*1910*/  @!P0 BRA `(.L_x_167) ;  /* 0x0000000400608947 */ /* 0x000fec0003800000 */
[----:B------:R-:W0:Y:S01]  /*1920*/  LDC.64 R4, c[0x0][0x390] ;  /* 0x0000e400ff047b82 */ /* 0x000e220000000a00 */
[----:B------:R-:W-:Y:S01]  /*1930*/  MOV R9, 0x1000 ;  /* 0x0000100000097802 */ /* 0x000fe20000000f00 */
[----:B------:R-:W-:Y:S01]  /*1940*/  IMAD.MOV.U32 R10, RZ, RZ, RZ ;  /* 0x000000ffff0a7224 */ /* 0x000fe200078e00ff */
[----:B------:R-:W1:Y:S01]  /*1950*/  LDCU UR4, c[0x0][0x3a0] ;  /* 0x00007400ff0477ac */ /* 0x000e620008000800 */
[----:B------:R-:W-:-:S05]  /*1960*/  NOP ;  /* 0x0000000000007918 */ /* 0x000fca0000000000 */
.L_x_169:
        /* <DEDUP_REMOVED lines=19> */
[----:B---3--:R-:W-:Y:S02]  /*1aa0*/  I2FP.F32.S32 R22, R22 ;  /* 0x0000001600167245 */ /* 0x008fe40000201400 */
[----:B----4-:R-:W-:-:S03]  /*1ab0*/  I2FP.F32.S32 R29, R28 ;  /* 0x0000001c001d7245 */ /* 0x010fc60000201400 */
[----:B-1----:R-:W-:Y:S01]  /*1ac0*/  FADD R22, R22, -UR4 ;  /* 0x8000000416167e21 */ /* 0x002fe20008000000 */
[----:B-----5:R-:W-:Y:S01]  /*1ad0*/  I2FP.F32.S32 R28, R26 ;  /* 0x0000001a001c7245 */ /* 0x020fe20000201400 */
[----:B------:R-:W-:Y:S01]  /*1ae0*/  FADD R26, R27, -UR4 ;  /* 0x800000041b1a7e21 */ /* 0x000fe20008000000 */
[----:B0-----:R-:W-:Y:S01]  /*1af0*/  I2FP.F32.S32 R7, R24 ;  /* 0x0000001800077245 */ /* 0x001fe20000201400 */
[----:B------:R-:W-:Y:S01]  /*1b00*/  FMUL R22, R22, R22 ;  /* 0x0000001616167220 */ /* 0x000fe20000400000 */
[----:B------:R-:W-:-:S03]  /*1b10*/  I2FP.F32.S32 R27, R23 ;  /* 0x00000017001b7245 */ /* 0x000fc60000201400 */
[----:B------:R-:W-:Y:S01]  /*1b20*/  FADD R7, R7, -UR4 ;  /* 0x8000000407077e21 */ /* 0x000fe20008000000 */
[----:B------:R-:W-:Y:S02]  /*1b30*/  IADD3 R23, P1, PT, -R9, R4, RZ ;  /* 0x0000000409177210 */ /* 0x000fe40007f3e1ff */
[----:B------:R-:W-:Y:S01]  /*1b40*/  I2FP.F32.S32 R6, R25 ;  /* 0x0000001900067245 */ /* 0x000fe20000201400 */
[----:B------:R-:W-:Y:S01]  /*1b50*/  FADD R27, R27, -UR4 ;  /* 0x800000041b1b7e21 */ /* 0x000fe20008000000 */
[----:B------:R-:W-:Y:S01]  /*1b60*/  ISETP.GE.U32.AND P0, PT, R23, 0x1000, PT ;  /* 0x000010001700780c */ /* 0x000fe20003f06070 */
[----:B------:R-:W-:Y:S01]  /*1b70*/  FFMA R7, R7, R7, R22 ;  /* 0x0000000707077223 */ /* 0x000fe20000000016 */
[----:B------:R-:W-:Y:S01]  /*1b80*/  I2FP.F32.S32 R23, R15 ;  /* 0x0000000f00177245 */ /* 0x000fe20000201400 */
[----:B------:R-:W-:Y:S01]  /*1b90*/  FADD R6, R6, -UR4 ;  /* 0x8000000406067e21 */ /* 0x000fe20008000000 */
[----:B------:R-:W-:Y:S01]  /*1ba0*/  FMUL R27, R27, R27 ;  /* 0x0000001b1b1b7220 */ /* 0x000fe20000400000 */
[----:B------:R-:W-:-:S02]  /*1bb0*/  I2FP.F32.S32 R17, R17 ;  /* 0x0000001100117245 */ /* 0x000fc40000201400 */
[----:B------:R-:W-:Y:S02]  /*1bc0*/  I2FP.F32.S32 R22, R14 ;  /* 0x0000000e00167245 */ /* 0x000fe40000201400 */
[----:B------:R-:W-:Y:S01]  /*1bd0*/  I2FP.F32.S32 R24, R16 ;  /* 0x0000001000187245 */ /* 0x000fe20000201400 */
[----:B------:R-:W-:Y:S01]  /*1be0*/  FADD R23, R23, -UR4 ;  /* 0x8000000417177e21 */ /* 0x000fe20008000000 */
[----:B------:R-:W-:Y:S01]  /*1bf0*/  I2FP.F32.S32 R18, R18 ;  /* 0x0000001200127245 */ /* 0x000fe20000201400 */
[----:B------:R-:W-:Y:S01]  /*1c00*/  FADD R29, R29, -UR4 ;  /* 0x800000041d1d7e21 */ /* 0x000fe20008000000 */
[----:B------:R-:W-:Y:S01]  /*1c10*/  FFMA R6, R6, R6, R27 ;  /* 0x0000000606067223 */ /* 0x000fe2000000001b */
        /* <DEDUP_REMOVED lines=8> */
[----:B------:R-:W-:Y:S01]  /*1ca0*/  FMUL R18, R23, R23 ;  /* 0x0000001717127220 */ /* 0x000fe20000400000 */
[----:B------:R-:W-:Y:S01]  /*1cb0*/  FADD R28, R28, -UR4 ;  /* 0x800000041c1c7e21 */ /* 0x000fe20008000000 */
[----:B------:R-:W-:Y:S01]  /*1cc0*/  FMUL R29, R29, R29 ;  /* 0x0000001d1d1d7220 */ /* 0x000fe20000400000 */
[----:B------:R-:W-:Y:S01]  /*1cd0*/  FADD R12, R12, -UR4 ;  /* 0x800000040c0c7e21 */ /* 0x000fe20008000000 */
[----:B------:R-:W-:Y:S01]  /*1ce0*/  FADD R14, R20, -UR4 ;  /* 0x80000004140e7e21 */ /* 0x000fe20008000000 */
[----:B------:R-:W-:Y:S01]  /*1cf0*/  FMUL R17, R17, R17 ;  /* 0x0000001111117220 */ /* 0x000fe20000400000 */
[----:B------:R-:W-:Y:S01]  /*1d00*/  FMUL R19, R22, R22 ;  /* 0x0000001616137220 */ /* 0x000fe20000400000 */
[----:B------:R-:W-:Y:S01]  /*1d10*/  FMUL R23, R24, R24 ;  /* 0x0000001818177220 */ /* 0x000fe20000400000 */
[----:B------:R-:W-:Y:S01]  /*1d20*/  FADD R6, R7, R6 ;  /* 0x0000000607067221 */ /* 0x000fe20000000000 */
[----:B------:R-:W-:Y:S01]  /*1d30*/  IADD3.X R7, PT, PT, ~R10, R5, RZ, P1, !PT ;  /* 0x000000050a077210 */ /* 0x000fe20000ffe5ff */
[----:B------:R-:W-:Y:S01]  /*1d40*/  FFMA R11, R26, R26, R11 ;  /* 0x0000001a1a0b7223 */ /* 0x000fe2000000000b */
[----:B------:R-:W-:Y:S01]  /*1d50*/  FFMA R26, R28, R28, R29 ;  /* 0x0000001c1c1a7223 */ /* 0x000fe2000000001d */
[----:B------:R-:W-:Y:S01]  /*1d60*/  FFMA R17, R12, R12, R17 ;  /* 0x0000000c0c117223 */ /* 0x000fe20000000011 */
[----:B------:R-:W-:Y:S01]  /*1d70*/  FFMA R14, R14, R14, R19 ;  /* 0x0000000e0e0e7223 */ /* 0x000fe20000000013 */
[----:B------:R-:W-:Y:S01]  /*1d80*/  FFMA R18, R15, R15, R18 ;  /* 0x0000000f0f127223 */ /* 0x000fe20000000012 */
[----:B------:R-:W-:Y:S01]  /*1d90*/  FFMA R23, R16, R16, R23 ;  /* 0x0000001010177223 */ /* 0x000fe20000000017 */
[----:B------:R-:W-:Y:S01]  /*1da0*/  ISETP.GE.U32.AND.EX P0, PT, R7, RZ, PT, P0 ;  /* 0x000000ff0700720c */ /* 0x000fe20003f06100 */
[----:B------:R-:W-:Y:S01]  /*1db0*/  FADD R11, R11, R26 ;  /* 0x0000001a0b0b7221 */ /* 0x000fe20000000000 */
[----:B------:R-:W-:Y:S01]  /*1dc0*/  FADD R14, R17, R14 ;  /* 0x0000000e110e7221 */ /* 0x000fe20000000000 */
[----:B------:R-:W-:Y:S01]  /*1dd0*/  FADD R23, R18, R23 ;  /* 0x0000001712177221 */ /* 0x000fe20000000000 */
[----:B------:R-:W-:Y:S01]  /*1de0*/  I2FP.F32.S32 R21, R21 ;  /* 0x0000001500157245 */ /* 0x000fe20000201400 */
[----:B------:R-:W-:-:S02]  /*1df0*/  FADD R6, R11, R6 ;  /* 0x000000060b067221 */ /* 0x000fc40000000000 */
[----:B------:R-:W-:Y:S02]  /*1e00*/  FADD R23, R14, R23 ;  /* 0x000000170e177221 */ /* 0x000fe40000000000 */
[----:B------:R-:W-:Y:S02]  /*1e10*/  FADD R21, R21, -UR4 ;  /* 0x8000000415157e21 */ /* 0x000fe40008000000 */
[----:B------:R-:W-:-:S04]  /*1e20*/  FADD R6, R6, R23 ;  /* 0x0000001706067221 */ /* 0x000fc80000000000 */
[----:B------:R-:W-:Y:S01]  /*1e30*/  FFMA R11, R21, R21, R6 ;  /* 0x00000015150b7223 */ /* 0x000fe20000000006 */
[----:B------:R-:W-:Y:S06]  /*1e40*/  @!P0 BRA `(.L_x_168) ;  /* 0x0000000c000c8947 */ /* 0x000fec0003800000 */
[----:B------:R-:W-:-:S04]  /*1e50*/  IADD3 R9, P0, PT, R9, 0x1000, RZ ;  /* 0x0000100009097810 */ /* 0x000fc80007f1e0ff */
[----:B------:R-:W-:Y:S02]  /*1e60*/  IADD3.X R10, PT, PT, RZ, R10, RZ, P0, !PT ;  /* 0x0000000aff0a7210 */ /* 0x000fe400007fe4ff */
[----:B------:R-:W-:-:S04]  /*1e70*/  ISETP.GT.U32.AND P0, PT, R9, R8, PT ;  /* 0x000000080900720c */ /* 0x000fc80003f04070 */
[----:B------:R-:W-:-:S13]  /*1e80*/  ISETP.GT.U32.AND.EX P0, PT, R10, R13, PT, P0 ;  /* 0x0000000d0a00720c */ /* 0x000fda0003f04100 */
[----:B------:R-:W-:Y:S05]  /*1e90*/  @!P0 BRA `(.L_x_169) ;  /* 0xfffffff800b48947 */ /* 0x000fea000383ffff */
.L_x_167:
[CC--:B------:R-:W-:Y:S01]  /*1ea0*/  IADD3 R3, PT, PT, -R9.reuse, R4.reuse, RZ ;  /* 0x0000000409037210 */ /* 0x0c0fe20007ffe1ff */
[----:B------:R-:W-:Y:S01]  /*1eb0*/  BSSY.RECONVERGENT B1, `(.L_x_168) ;  /* 0x00000bc000017945 */ /* 0x000fe20003800200 */
[----:B------:R-:W-:Y:S02]  /*1ec0*/  ISETP.GE.U32.AND P1, PT, R9, R4, PT ;  /* 0x000000040900720c */ /* 0x000fe40003f26070 */
        /* <DEDUP_REMOVED lines=14> */
[----:B------:R-:W-:Y:S02]  /*1fb0*/  LOP3.LUT R6, R5, 0x1fffff0, RZ, 0xc0, !PT ;  /* 0x01fffff005067812 */ /* 0x000fe400078ec0ff */
[----:B------:R-:W-:Y:S02]  /*1fc0*/  IADD3.X R2, PT, PT, RZ, R10, RZ, P1, !PT ;  /* 0x0000000aff027210 */ /* 0x000fe40000ffe4ff */
[----:B------:R-:W-:Y:S02]  /*1fd0*/  MOV R4, R0 ;  /* 0x0000000000047202 */ /* 0x000fe40000000f00 */
[----:B------:R-:W-:Y:S02]  /*1fe0*/  IADD3 R6, PT, PT, -R6, RZ, RZ ;  /* 0x000000ff06067210 */ /* 0x000fe40007ffe1ff */
[----:B0-----:R-:W-:-:S04]  /*1ff0*/  LEA R8, P2, R3, UR8, 0x2 ;  /* 0x0000000803087c11 */ /* 0x001fc8000f8410ff */
[----:B------:R-:W-:Y:S02]  /*2000*/  IADD3 R8, P1, PT, R8, 0x2000, RZ ;  /* 0x0000200008087810 */ /* 0x000fe40007f3e0ff */
[----:B------:R-:W-:-:S05]  /*2010*/  LEA.HI.X R3, R3, UR9, R2, 0x2, P2 ;  /* 0x0000000903037c11 */ /* 0x000fca00090f1402 */
[----:B------:R-:W-:-:S07]  /*2020*/  IMAD.X R3, RZ, RZ, R3, P1 ;  /* 0x000000ffff037224 */ /* 0x000fce00008e0603 */
.L_x_173:
        /* <DEDUP_REMOVED lines=64> */
[----:B------:R-:W-:-:S04]  /*2430*/  FFMA R11, R14, R14, R11 ;  /* 0x0000000e0e0b7223 */ /* 0x000fc8000000000b */
[----:B------:R-:W-:Y:S01]  /*2440*/  FFMA R11, R8, R8, R11 ;  /* 0x00000008080b7223 */ /* 0x000fe2000000000b */
[----:B------:R-:W-:Y:S01]  /*2450*/  IADD3 R8, P2, PT, R2, 0x4000, RZ ;  /* 0x0000400002087810 */ /* 0x000fe20007f5e0ff */
[----:B------:R-:W-:-:S03]  /*2460*/  FADD R2, R7, -UR4 ;  /* 0x8000000407027e21 */ /* 0x000fc60008000000 */
[----:B------:R-:W-:Y:S01]  /*2470*/  IADD3.X R3, PT, PT, RZ, R3, RZ, P2, !PT ;  /* 0x00000003ff037210 */ /* 0x000fe200017fe4ff */
[----:B------:R-:W-:Y:S01]  /*2480*/  FFMA R11, R2, R2, R11 ;  /* 0x00000002020b7223 */ /* 0x000fe2000000000b */
[----:B------:R-:W-:Y:S07]  /*2490*/  @P1 BRA `(.L_x_173) ;  /* 0xfffffff800e41947 */ /* 0x000fee000383ffff */
.L_x_172:
[----:B------:R-:W-:Y:S05]  /*24a0*/  BSYNC.RECONVERGENT B2 ;  /* 0x0000000000027941 */ /* 0x000fea0003800200 */
.L_x_171:
[----:B------:R-:W-:Y:S05]  /*24b0*/  @!P0 BRA `(.L_x_170) ;  /* 0x00000004006c8947 */ /* 0x000fea0003800000 */
[----:B------:R-:W-:Y:S01]  /*24c0*/  ISETP.GE.U32.AND P0, PT, R25, 0x8, PT ;  /* 0x000000081900780c */ /* 0x000fe20003f06070 */
[----:B------:R-:W-:Y:S01]  /*24d0*/  BSSY.RECONVERGENT B2, `(.L_x_174) ;  /* 0x000002a000027945 */ /* 0x000fe20003800200 */
[----:B------:R-:W-:-:S04]  /*24e0*/  LOP3.LUT R16, R5, 0x7, RZ, 0xc0, !PT ;  /* 0x0000000705107812 */ /* 0x000fc800078ec0ff */
[----:B------:R-:W-:-:S07]  /*24f0*/  ISETP.NE.AND P1, PT, R16, RZ, PT ;  /* 0x000000ff1000720c */ /* 0x000fce0003f25270 */
[----:B------:R-:W-:Y:S06]  /*2500*/  @!P0 BRA `(.L_x_175) ;  /* 0x0000000000988947 */ /* 0x000fec0003800000 */
[----:B------:R-:W0:Y:S01]  /*2510*/  LDCU.64 UR8, c[0x0][0x380] ;  /* 0x00007000ff0877ac */ /* 0x000e220008000a00 */
[----:B------:R-:W-:-:S04]  /*2520*/  IADD3 R3, P0, PT, R4, R9, RZ ;  /* 0x0000000904037210 */ /* 0x000fc80007f1e0ff */
[----:B------:R-:W-:Y:S02]  /*2530*/  IADD3.X R6, PT, PT, RZ, R10, RZ, P0, !PT ;  /* 0x0000000aff067210 */ /* 0x000fe400007fe4ff */
        /* <DEDUP_REMOVED lines=35> */
.L_x_175:
[----:B------:R-:W-:Y:S05]  /*2770*/  BSYNC.RECONVERGENT B2 ;  /* 0x0000000000027941 */ /* 0x000fea0003800200 */
.L_x_174:
        /* <DEDUP_REMOVED lines=28> */
.L_x_177:
[----:B------:R-:W-:Y:S05]  /*2940*/  BSYNC.RECONVERGENT B2 ;  /* 0x0000000000027941 */ /* 0x000fea0003800200 */
.L_x_176:
[----:B------:R-:W-:Y:S05]  /*2950*/  @!P1 BRA `(.L_x_170) ;  /* 0x0000000000449947 */ /* 0x000fea0003800000 */
[----:B------:R-:W0:Y:S01]  /*2960*/  LDCU.64 UR8, c[0x0][0x380] ;  /* 0x00007000ff0877ac */ /* 0x000e220008000a00 */
[----:B------:R-:W-:Y:S02]  /*2970*/  IADD3 R8, P0, PT, R4, R9, RZ ;  /* 0x0000000904087210 */ /* 0x000fe40007f1e0ff */
[----:B------:R-:W-:Y:S02]  /*2980*/  IADD3 R4, PT, PT, -R5, RZ, RZ ;  /* 0x000000ff05047210 */ /* 0x000fe40007ffe1ff */
[----:B------:R-:W-:Y:S02]  /*2990*/  IADD3.X R3, PT, PT, RZ, R10, RZ, P0, !PT ;  /* 0x0000000aff037210 */ /* 0x000fe400007fe4ff */
[----:B0-----:R-:W-:-:S04]  /*29a0*/  LEA R7, P1, R8, UR8, 0x2 ;  /* 0x0000000808077c11 */ /* 0x001fc8000f8210ff */
[----:B------:R-:W-:-:S09]  /*29b0*/  LEA.HI.X R8, R8, UR9, R3, 0x2, P1 ;  /* 0x0000000908087c11 */ /* 0x000fd200088f1403 */
.L_x_178:
[----:B------:R-:W-:Y:S01]  /*29c0*/  MOV R2, R7 ;  /* 0x0000000700027202 */ /* 0x000fe20000000f00 */
[----:B------:R-:W-:-:S05]  /*29d0*/  IMAD.MOV.U32 R3, RZ, RZ, R8 ;  /* 0x000000ffff037224 */ /* 0x000fca00078e0008 */
[----:B------:R-:W2:Y:S01]  /*29e0*/  LDG.E R2, desc[UR6][R2.64] ;  /* 0x0000000602027981 */ /* 0x000ea2000c1e1900 */
[----:B------:R-:W-:Y:S02]  /*29f0*/  IADD3 R4, PT, PT, R4, 0x1, RZ ;  /* 0x0000000104047810 */ /* 0x000fe40007ffe0ff */
[----:B------:R-:W-:Y:S02]  /*2a00*/  IADD3 R7, P1, PT, R7, 0x400, RZ ;  /* 0x0000040007077810 */ /* 0x000fe40007f3e0ff */
[----:B------:R-:W-:Y:S02]  /*2a10*/  ISETP.NE.AND P0, PT, R4, RZ, PT ;  /* 0x000000ff0400720c */ /* 0x000fe40003f05270 */
[----:B------:R-:W-:Y:S02]  /*2a20*/  IADD3.X R8, PT, PT, RZ, R8, RZ, P1, !PT ;  /* 0x00000008ff087210 */ /* 0x000fe40000ffe4ff */
[----:B--2---:R-:W-:-:S05]  /*2a30*/  I2FP.F32.S32 R5, R2 ;  /* 0x0000000200057245 */ /* 0x004fca0000201400 */
[----:B------:R-:W-:-:S04]  /*2a40*/  FADD R6, R5, -UR4 ;  /* 0x8000000405067e21 */ /* 0x000fc80008000000 */
[----:B------:R-:W-:Y:S01]  /*2a50*/  FFMA R11, R6, R6, R11 ;  /* 0x00000006060b7223 */ /* 0x000fe2000000000b */
[----:B------:R-:W-:Y:S06]  /*2a60*/  @P0 BRA `(.L_x_178) ;  /* 0xfffffffc00d40947 */ /* 0x000fec000383ffff */
.L_x_170:
[----:B------:R-:W-:Y:S05]  /*2a70*/  BSYNC.RECONVERGENT B1 ;  /* 0x0000000000017941 */ /* 0x000fea0003800200 */
.L_x_168:
[----:B------:R-:W0:Y:S01]  /*2a80*/  S2R R6, SR_LANEID ;  /* 0x0000000000067919 */ /* 0x000e220000000000 */
[----:B------:R-:W-:Y:S01]  /*2a90*/  ISETP.NE.AND P5, PT, R0, RZ, PT ;  /* 0x000000ff0000720c */ /* 0x000fe20003fa5270 */
        /* <DEDUP_REMOVED lines=29> */
[----:B--2---:R-:W0:Y:S04]  /*2c70*/  LDS R3, [UR4+0xc] ;  /* 0x00000c04ff037984 */ /* 0x004e280008000800 */
        /* <DEDUP_REMOVED lines=9> */
.L_x_166:
[----:B------:R-:W-:Y:S05]  /*2d10*/  BSYNC.RECONVERGENT B0 ;  /* 0x0000000000007941 */ /* 0x000fea0003800200 */
.L_x_151:
[----:B------:R-:W-:Y:S05]  /*2d20*/  @P5 EXIT ;  /* 0x000000000000594d */ /* 0x000fea0003800000 */
[----:B012---:R-:W0:Y:S01]  /*2d30*/  LDC.64 R2, c[0x0][0x388] ;  /* 0x0000e200ff027b82 */ /* 0x007e220000000a00 */
[----:B------:R-:W1:Y:S02]  /*2d40*/  LDCU UR4, c[0x0][0x39c] ;  /* 0x00007380ff0477ac */ /* 0x000e640008000800 */
[----:B-1----:R-:W-:-:S05]  /*2d50*/  FADD R5, R0, UR4 ;  /* 0x0000000400057e21 */ /* 0x002fca0008000000 */
[----:B0-----:R-:W-:Y:S01]  /*2d60*/  STG.E desc[UR6][R2.64], R5 ;  /* 0x0000000502007986 */ /* 0x001fe2000c101906 */
[----:B------:R-:W-:Y:S05]  /*2d70*/  EXIT ;  /* 0x000000000000794d */ /* 0x000fea0003800000 */
.L_x_179:
        /* <DEDUP_REMOVED lines=16> */
.L_x_483:


//--------------------- .text._ZN3cub18CUB_300001_SM_10006detail6reduce18DeviceReduceKernelINS2_10policy_hubIfjN4cuda3std3__44plusIfEEE10Policy1000EN6thrust24THRUST_300001_SM_1000_NS6detail15normal_iteratorINSD_10device_ptrIKiEEEEjS9_f16SquaredDeviationEEvT0_PT3_T1_NS0_13GridEvenShareISO_EET2_T4_ --------------------------
	.section	.text._ZN3cub18CUB_300001_SM_10006detail6reduce18DeviceReduceKernelINS2_10policy_hubIfjN4cuda3std3__44plusIfEEE10Policy1000EN6thrust24THRUST_300001_SM_1000_NS6detail15normal_iteratorINSD_10device_ptrIKiEEEEjS9_f16SquaredDeviationEEvT0_PT3_T1_NS0_13GridEvenShareISO_EET2_T4_,"ax",@progbits
	.align	128
        .global         _ZN3cub18CUB_300001_SM_10006detail6reduce18DeviceReduceKernelINS2_10policy_hubIfjN4cuda3std3__44plusIfEEE10Policy1000EN6thrust24THRUST_300001_SM_1000_NS6detail15normal_iteratorINSD_10device_ptrIKiEEEEjS9_f16SquaredDeviationEEvT0_PT3_T1_NS0_13GridEvenShareISO_EET2_T4_
        .type           _ZN3cub18CUB_300001_SM_10006detail6reduce18DeviceReduceKernelINS2_10policy_hubIfjN4cuda3std3__44plusIfEEE10Policy1000EN6thrust24THRUST_300001_SM_1000_NS6detail15normal_iteratorINSD_10device_ptrIKiEEEEjS9_f16SquaredDeviationEEvT0_PT3_T1_NS0_13GridEvenShareISO_EET2_T4_,@function
        .size           _ZN3cub18CUB_300001_SM_10006detail6reduce18DeviceReduceKernelINS2_10policy_hubIfjN4cuda3std3__44plusIfEEE10Policy1000EN6thrust24THRUST_300001_SM_1000_NS6detail15normal_iteratorINSD_10device_ptrIKiEEEEjS9_f16SquaredDeviationEEvT0_PT3_T1_NS0_13GridEvenShareISO_EET2_T4_,(.L_x_484 - _ZN3cub18CUB_300001_SM_10006detail6reduce18DeviceReduceKernelINS2_10policy_hubIfjN4cuda3std3__44plusIfEEE10Policy1000EN6thrust24THRUST_300001_SM_1000_NS6detail15normal_iteratorINSD_10device_ptrIKiEEEEjS9_f16SquaredDeviationEEvT0_PT3_T1_NS0_13GridEvenShareISO_EET2_T4_)
        .other          _ZN3cub18CUB_300001_SM_10006detail6reduce18DeviceReduceKernelINS2_10policy_hubIfjN4cuda3std3__44plusIfEEE10Policy1000EN6thrust24THRUST_300001_SM_1000_NS6detail15normal_iteratorINSD_10device_ptrIKiEEEEjS9_f16SquaredDeviationEEvT0_PT3_T1_NS0_13GridEvenShareISO_EET2_T4_,@"STO_CUDA_ENTRY STV_DEFAULT"
_ZN3cub18CUB_300001_SM_10006detail6reduce18DeviceReduceKernelINS2_10policy_hubIfjN4cuda3std3__44plusIfEEE10Policy1000EN6thrust24THRUST_300001_SM_1000_NS6detail15normal_iteratorINSD_10device_ptrIKiEEEEjS9_f16SquaredDeviationEEvT0_PT3_T1_NS0_13GridEvenShareISO_EET2_T4_:
.text._ZN3cub18CUB_300001_SM_10006detail6reduce18DeviceReduceKernelINS2_10policy_hubIfjN4cuda3std3__44plusIfEEE10Policy1000EN6thrust24THRUST_300001_SM_1000_NS6detail15normal_iteratorINSD_10device_ptrIKiEEEEjS9_f16SquaredDeviationEEvT0_PT3_T1_NS0_13GridEvenShareISO_EET2_T4_:
[----:B------:R-:W-:Y:S08]  /*0000*/  LDC R1, c[0x0][0x37c] ;  /* 0x0000df00ff017b82 */ /* 0x000ff00000000800 */
[----:B------:R-:W0:Y:S01]  /*0010*/  S2UR UR14, SR_CTAID.X ;  /* 0x00000000000e79c3 */ /* 0x000e220000002500 */
[----:B------:R-:W1:Y:S01]  /*0020*/  LDCU.64 UR8, c[0x0][0x3a8] ;  /* 0x00007500ff0877ac */ /* 0x000e620008000a00 */
[----:B------:R-:W-:Y:S01]  /*0030*/  BSSY.RECONVERGENT B0, `(.L_x_180) ;  /* 0x000035f000007945 */ /* 0x000fe20003800200 */
[----:B------:R-:W2:Y:S01]  /*0040*/  LDCU.64 UR12, c[0x0][0x358] ;  /* 0x00006b00ff0c77ac */ /* 0x000ea20008000a00 */
[----:B-1----:R-:W-:-:S02]  /*0050*/  USHF.L.U32 UR5, UR9, 0xd, URZ ;  /* 0x0000000d09057899 */ /* 0x002fc400080006ff */
[----:B0-----:R-:W-:-:S04]  /*0060*/  UIMAD UR10, UR14, -0x2000, UR8 ;  /* 0xffffe0000e0a78a4 */ /* 0x001fc8000f8e0208 */
[----:B------:R-:W-:-:S09]  /*0070*/  UISETP.GT.U32.AND UP0, UPT, UR10, 0x1fff, UPT ;  /* 0x00001fff0a00788c */ /* 0x000fd2000bf04070 */
[----:B--2---:R-:W-:Y:S05]  /*0080*/  BRA.U UP0, `(.L_x_181) ;  /* 0x0000001900307547 */ /* 0x004fea000b800000 */
[----:B------:R-:W0:Y:S01]  /*0090*/  S2R R0, SR_TID.X ;  /* 0x0000000000007919 */ /* 0x000e220000002100 */
[----:B------:R-:W1:Y:S01]  /*00a0*/  LDCU UR5, c[0x0][0x3c0] ;  /* 0x00007800ff0577ac */ /* 0x000e620008000800 */
[----:B------:R-:W-:Y:S01]  /*00b0*/  BSSY.RECONVERGENT B1, `(.L_x_182) ;  /* 0x000000f000017945 */ /* 0x000fe20003800200 */
[----:B------:R-:W-:Y:S01]  /*00c0*/  HFMA2 R7, -RZ, RZ, 0, 0 ;  /* 0x00000000ff077431 */ /* 0x000fe200000001ff */
[----:B0-----:R-:W-:Y:S02]  /*00d0*/  ISETP.GE.U32.AND P0, PT, R0, UR10, PT ;  /* 0x0000000a00007c0c */ /* 0x001fe4000bf06070 */
[----:B------:R-:W-:-:S11]  /*00e0*/  MOV R6, R0 ;  /* 0x0000000000067202 */ /* 0x000fd60000000f00 */
[----:B-1----:R-:W-:Y:S05]  /*00f0*/  @P0 BRA `(.L_x_183) ;  /* 0x0000000000280947 */ /* 0x002fea0003800000 */
[----:B------:R-:W0:Y:S01]  /*0100*/  LDC.64 R2, c[0x0][0x380] ;  /* 0x0000e000ff027b82 */ /* 0x000e220000000a00 */
[----:B------:R-:W-:Y:S01]  /*0110*/  MOV R5, UR14 ;  /* 0x0000000e00057c02 */ /* 0x000fe20008000f00 */
[----:B------:R-:W1:Y:S03]  /*0120*/  LDCU UR4, c[0x0][0x3c0] ;  /* 0x00007800ff0477ac */ /* 0x000e660008000800 */
[----:B------:R-:W-:-:S05]  /*0130*/  LEA R5, R5, R0, 0xd ;  /* 0x0000000005057211 */ /* 0x000fca00078e68ff */
[----:B0-----:R-:W-:-:S06]  /*0140*/  IMAD.WIDE.U32 R2, R5, 0x4, R2 ;  /* 0x0000000405027825 */ /* 0x001fcc00078e0002 */
[----:B------:R-:W2:Y:S01]  /*0150*/  LDG.E R2, desc[UR12][R2.64] ;  /* 0x0000000c02027981 */ /* 0x000ea2000c1e1900 */
[----:B------:R-:W-:Y:S02]  /*0160*/  IADD3 R6, PT, PT, R0, 0x200, RZ ;  /* 0x0000020000067810 */ /* 0x000fe40007ffe0ff */
[----:B--2---:R-:W-:-:S05]  /*0170*/  I2FP.F32.S32 R4, R2 ;  /* 0x0000000200047245 */ /* 0x004fca0000201400 */
[----:B-1----:R-:W-:-:S04]  /*0180*/  FADD R4, R4, -UR4 ;  /* 0x8000000404047e21 */ /* 0x002fc80008000000 */
[----:B------:R-:W-:-:S07]  /*0190*/  FMUL R7, R4, R4 ;  /* 0x0000000404077220 */ /* 0x000fce0000400000 */
.L_x_183:
[----:B------:R-:W-:Y:S05]  /*01a0*/  BSYNC.RECONVERGENT B1 ;  /* 0x0000000000017941 */ /* 0x000fea0003800200 */
.L_x_182:
[----:B------:R-:W-:Y:S01]  /*01b0*/  ISETP.GE.U32.AND P0, PT, R6, UR10, PT ;  /* 0x0000000a06007c0c */ /* 0x000fe2000bf06070 */
[----:B------:R-:W-:-:S12]  /*01c0*/  BSSY.RECONVERGENT B1, `(.L_x_184) ;  /* 0x00000e7000017945 */ /* 0x000fd80003800200 */
[----:B------:R-:W-:Y:S05]  /*01d0*/  @P0 BRA `(.L_x_185) ;  /* 0x0000000c00940947 */ /* 0x000fea0003800000 */
[----:B------:R-:W-:Y:S01]  /*01e0*/  LOP3.LUT R2, RZ, R6, RZ, 0x33, !PT ;  /* 0x00000006ff027212 */ /* 0x000fe200078e33ff */
[----:B------:R-:W-:Y:S01]  /*01f0*/  BSSY.RECONVERGENT B2, `(.L_x_186) ;  /* 0x0000075000027945 */ /* 0x000fe20003800200 */
[----:B------:R-:W-:Y:S02]  /*0200*/  MOV R3, UR14 ;  /* 0x0000000e00037c02 */ /* 0x000fe40008000f00 */
[----:B------:R-:W-:-:S05]  /*0210*/  IADD3 R2, PT, PT, R2, UR8, RZ ;  /* 0x0000000802027c10 */ /* 0x000fca000fffe0ff */
[----:B------:R-:W-:-:S05]  /*0220*/  IMAD R2, R3, -0x2000, R2 ;  /* 0xffffe00003027824 */ /* 0x000fca00078e0202 */
[C---:B------:R-:W-:Y:S02]  /*0230*/  ISETP.GE.U32.AND P0, PT, R2.reuse, 0x1e00, PT ;  /* 0x00001e000200780c */ /* 0x040fe40003f06070 */
[----:B------:R-:W-:-:S04]  /*0240*/  LEA.HI R3, R2, 0x1, RZ, 0x17 ;  /* 0x0000000102037811 */ /* 0x000fc800078fb8ff */
[----:B------:R-:W-:-:S07]  /*0250*/  LOP3.LUT R4, R3, 0xf, RZ, 0xc0, !PT ;  /* 0x0000000f03047812 */ /* 0x000fce00078ec0ff */
[----:B------:R-:W-:Y:S05]  /*0260*/  @!P0 BRA `(.L_x_187) ;  /* 0x0000000400b48947 */ /* 0x000fea0003800000 */
[----:B------:R-:W0:Y:S01]  /*0270*/  LDC.64 R12, c[0x0][0x380] ;  /* 0x0000e000ff0c7b82 */ /* 0x000e220000000a00 */
[----:B------:R-:W-:Y:S01]  /*0280*/  MOV R5, UR14 ;  /* 0x0000000e00057c02 */ /* 0x000fe20008000f00 */
[----:B------:R-:W-:Y:S01]  /*0290*/  BSSY.RECONVERGENT B3, `(.L_x_188) ;  /* 0x0000069000037945 */ /* 0x000fe20003800200 */
[----:B------:R-:W-:Y:S02]  /*02a0*/  LOP3.LUT R9, R3, 0xfffff0, RZ, 0xc0, !PT ;  /* 0x00fffff003097812 */ /* 0x000fe400078ec0ff */
[----:B------:R-:W-:Y:S02]  /*02b0*/  LEA R2, R5, R6, 0xd ;  /* 0x0000000605027211 */ /* 0x000fe400078e68ff */
[----:B------:R-:W-:Y:S02]  /*02c0*/  LOP3.LUT R6, R6, 0x1000, RZ, 0xfc, !PT ;  /* 0x0000100006067812 */ /* 0x000fe400078efcff */
[----:B------:R-:W-:-:S07]  /*02d0*/  IADD3 R9, PT, PT, -R9, RZ, RZ ;  /* 0x000000ff09097210 */ /* 0x000fce0007ffe1ff */
.L_x_189:
[C---:B------:R-:W-:Y:S01]  /*02e0*/  IADD3 R15, PT, PT, R2.reuse, 0x200, RZ ;  /* 0x00000200020f7810 */ /* 0x040fe20007ffe0ff */
[C---:B0-----:R-:W-:Y:S01]  /*02f0*/  IMAD.WIDE.U32 R10, R2.reuse, 0x4, R12 ;  /* 0x00000004020a7825 */ /* 0x041fe200078e000c */
[----:B------:R-:W-:-:S03]  /*0300*/  IADD3 R29, PT, PT, R2, 0x400, RZ ;  /* 0x00000400021d7810 */ /* 0x000fc60007ffe0ff */
[--C-:B------:R-:W-:Y:S01]  /*0310*/  IMAD.WIDE.U32 R14, R15, 0x4, R12.reuse ;  /* 0x000000040f0e7825 */ /* 0x100fe200078e000c */
[----:B------:R0:W2:Y:S01]  /*0320*/  LDG.E R5, desc[UR12][R10.64] ;  /* 0x0000000c0a057981 */ /* 0x0000a2000c1e1900 */
[C---:B------:R-:W-:Y:S02]  /*0330*/  IADD3 R19, PT, PT, R2.reuse, 0x600, RZ ;  /* 0x0000060002137810 */ /* 0x040fe40007ffe0ff */
[--C-:B------:R-:W-:Y:S01]  /*0340*/  IMAD.WIDE.U32 R28, R29, 0x4, R12.reuse ;  /* 0x000000041d1c7825 */ /* 0x100fe200078e000c */
[----:B------:R1:W3:Y:S01]  /*0350*/  LDG.E R8, desc[UR12][R14.64] ;  /* 0x0000000c0e087981 */ /* 0x0002e2000c1e1900 */
[C---:B------:R-:W-:Y:S02]  /*0360*/  IADD3 R21, PT, PT, R2.reuse, 0x800, RZ ;  /* 0x0000080002157810 */ /* 0x040fe40007ffe0ff */
[--C-:B------:R-:W-:Y:S02]  /*0370*/  IMAD.WIDE.U32 R18, R19, 0x4, R12.reuse ;  /* 0x0000000413127825 */ /* 0x100fe400078e000c */
[----:B------:R4:W5:Y:S01]  /*0380*/  LDG.E R28, desc[UR12][R28.64] ;  /* 0x0000000c1c1c7981 */ /* 0x000962000c1e1900 */
[----:B------:R-:W-:Y:S01]  /*0390*/  IADD3 R23, PT, PT, R2, 0xa00, RZ ;  /* 0x00000a0002177810 */ /* 0x000fe20007ffe0ff */
[----:B------:R-:W-:-:S02]  /*03a0*/  IMAD.WIDE.U32 R20, R21, 0x4, R12 ;  /* 0x0000000415147825 */ /* 0x000fc400078e000c */
[----:B------:R-:W5:Y:S01]  /*03b0*/  LDG.E R27, desc[UR12][R18.64] ;  /* 0x0000000c121b7981 */ /* 0x000f62000c1e1900 */
[C---:B0-----:R-:W-:Y:S01]  /*03c0*/  IADD3 R11, PT, PT, R2.reuse, 0xc00, RZ ;  /* 0x00000c00020b7810 */ /* 0x041fe20007ffe0ff */
[--C-:B------:R-:W-:Y:S02]  /*03d0*/  IMAD.WIDE.U32 R22, R23, 0x4, R12.reuse ;  /* 0x0000000417167825 */ /* 0x100fe400078e000c */
[----:B------:R0:W5:Y:S01]  /*03e0*/  LDG.E R26, desc[UR12][R20.64] ;  /* 0x0000000c141a7981 */ /* 0x000162000c1e1900 */
[C---:B------:R-:W-:Y:S01]  /*03f0*/  IADD3 R17, PT, PT, R2.reuse, 0xe00, RZ ;  /* 0x00000e0002117810 */ /* 0x040fe20007ffe0ff */
[--C-:B------:R-:W-:Y:S02]  /*0400*/  IMAD.WIDE.U32 R10, R11, 0x4, R12.reuse ;  /* 0x000000040b0a7825 */ /* 0x100fe400078e000c */
[----:B------:R0:W5:Y:S01]  /*0410*/  LDG.E R25, desc[UR12][R22.64] ;  /* 0x0000000c16197981 */ /* 0x000162000c1e1900 */
[----:B-1----:R-:W-:Y:S01]  /*0420*/  IADD3 R15, PT, PT, R2, 0x1000, RZ ;  /* 0x00001000020f7810 */ /* 0x002fe20007ffe0ff */
[----:B------:R-:W-:-:S02]  /*0430*/  IMAD.WIDE.U32 R16, R17, 0x4, R12 ;  /* 0x0000000411107825 */ /* 0x000fc400078e000c */
[----:B------:R-:W5:Y:S01]  /*0440*/  LDG.E R24, desc[UR12][R10.64] ;  /* 0x0000000c0a187981 */ /* 0x000f62000c1e1900 */
[C---:B----4-:R-:W-:Y:S01]  /*0450*/  IADD3 R29, PT, PT, R2.reuse, 0x1400, RZ ;  /* 0x00001400021d7810 */ /* 0x050fe20007ffe0ff */
[--C-:B------:R-:W-:Y:S01]  /*0460*/  IMAD.WIDE.U32 R14, R15, 0x4, R12.reuse ;  /* 0x000000040f0e7825 */ /* 0x100fe200078e000c */
[C---:B0-----:R-:W-:Y:S01]  /*0470*/  IADD3 R21, PT, PT, R2.reuse, 0x1200, RZ ;  /* 0x0000120002157810 */ /* 0x041fe20007ffe0ff */
[----:B------:R0:W4:Y:S02]  /*0480*/  LDG.E R19, desc[UR12][R16.64] ;  /* 0x0000000c10137981 */ /* 0x000124000c1e1900 */
[--C-:B------:R-:W-:Y:S01]  /*0490*/  IMAD.WIDE.U32 R22, R29, 0x4, R12.reuse ;  /* 0x000000041d167825 */ /* 0x100fe200078e000c */
[----:B------:R-:W-:Y:S01]  /*04a0*/  IADD3 R29, PT, PT, R2, 0x1600, RZ ;  /* 0x00001600021d7810 */ /* 0x000fe20007ffe0ff */
[----:B------:R1:W4:Y:S02]  /*04b0*/  LDG.E R18, desc[UR12][R14.64] ;  /* 0x0000000c0e127981 */ /* 0x000324000c1e1900 */
[----:B------:R-:W-:-:S02]  /*04c0*/  IMAD.WIDE.U32 R20, R21, 0x4, R12 ;  /* 0x0000000415147825 */ /* 0x000fc400078e000c */
[----:B------:R-:W4:Y:S01]  /*04d0*/  LDG.E R10, desc[UR12][R22.64] ;  /* 0x0000000c160a7981 */ /* 0x000f22000c1e1900 */
[----:B0-----:R-:W-:-:S03]  /*04e0*/  IADD3 R17, PT, PT, R2, 0x1800, RZ ;  /* 0x0000180002117810 */ /* 0x001fc60007ffe0ff */
[----:B------:R0:W4:Y:S01]  /*04f0*/  LDG.E R11, desc[UR12][R20.64] ;  /* 0x0000000c140b7981 */ /* 0x000122000c1e1900 */
[----:B-1----:R-:W-:-:S04]  /*0500*/  IMAD.WIDE.U32 R14, R29, 0x4, R12 ;  /* 0x000000041d0e7825 */ /* 0x002fc800078e000c */
[----:B------:R-:W-:Y:S01]  /*0510*/  IMAD.WIDE.U32 R16, R17, 0x4, R12 ;  /* 0x0000000411107825 */ /* 0x000fe200078e000c */
[----:B------:R1:W4:Y:S01]  /*0520*/  LDG.E R29, desc[UR12][R14.64] ;  /* 0x0000000c0e1d7981 */ /* 0x000322000c1e1900 */
[----:B0-----:R-:W-:-:S04]  /*0530*/  IADD3 R21, PT, PT, R2, 0x1a00, RZ ;  /* 0x00001a0002157810 */ /* 0x001fc80007ffe0ff */
[----:B------:R-:W4:Y:S01]  /*0540*/  LDG.E R16, desc[UR12][R16.64] ;  /* 0x0000000c10107981 */ /* 0x000f22000c1e1900 */
[----:B-1----:R-:W-:Y:S01]  /*0550*/  IMAD.WIDE.U32 R14, R21, 0x4, R12 ;  /* 0x00000004150e7825 */ /* 0x002fe200078e000c */
[C---:B------:R-:W-:Y:S02]  /*0560*/  IADD3 R21, PT, PT, R2.reuse, 0x1c00, RZ ;  /* 0x00001c0002157810 */ /* 0x040fe40007ffe0ff */
[----:B------:R-:W-:-:S03]  /*0570*/  IADD3 R23, PT, PT, R2, 0x1e00, RZ ;  /* 0x00001e0002177810 */ /* 0x000fc60007ffe0ff */
[--C-:B------:R-:W-:Y:S01]  /*0580*/  IMAD.WIDE.U32 R20, R21, 0x4, R12.reuse ;  /* 0x0000000415147825 */ /* 0x100fe200078e000c */
[----:B------:R-:W4:Y:S03]  /*0590*/  LDG.E R14, desc[UR12][R14.64] ;  /* 0x0000000c0e0e7981 */ /* 0x000f26000c1e1900 */
[----:B------:R-:W-:Y:S02]  /*05a0*/  IMAD.WIDE.U32 R22, R23, 0x4, R12 ;  /* 0x0000000417167825 */ /* 0x000fe400078e000c */
[----:B------:R-:W4:Y:S04]  /*05b0*/  LDG.E R20, desc[UR12][R20.64] ;  /* 0x0000000c14147981 */ /* 0x000f28000c1e1900 */
[----:B------:R-:W4:Y:S01]  /*05c0*/  LDG.E R22, desc[UR12][R22.64] ;  /* 0x0000000c16167981 */ /* 0x000f22000c1e1900 */
[----:B------:R-:W-:-:S04]  /*05d0*/  IADD3 R9, PT, PT, R9, 0x10, RZ ;  /* 0x0000001009097810 */ /* 0x000fc80007ffe0ff */
[----:B------:R-:W-:Y:S02]  /*05e0*/  ISETP.NE.AND P0, PT, R9, RZ, PT ;  /* 0x000000ff0900720c */ /* 0x000fe40003f05270 */
[----:B------:R-:W-:Y:S02]  /*05f0*/  IADD3 R6, PT, PT, R6, 0x2000, RZ ;  /* 0x0000200006067810 */ /* 0x000fe40007ffe0ff */
[----:B------:R-:W-:Y:S02]  /*0600*/  IADD3 R2, PT, PT, R2, 0x2000, RZ ;  /* 0x0000200002027810 */ /* 0x000fe40007ffe0ff */
[----:B--2---:R-:W-:Y:S02]  /*0610*/  I2FP.F32.S32 R5, R5 ;  /* 0x0000000500057245 */ /* 0x004fe40000201400 */
[----:B---3--:R-:W-:-:S03]  /*0620*/  I2FP.F32.S32 R8, R8 ;  /* 0x0000000800087245 */ /* 0x008fc60000201400 */
[----:B------:R-:W-:Y:S01]  /*0630*/  FADD R5, R5, -UR5 ;  /* 0x8000000505057e21 */ /* 0x000fe20008000000 */
[----:B-----5:R-:W-:-:S03]  /*0640*/  I2FP.F32.S32 R28, R28 ;  /* 0x0000001c001c7245 */ /* 0x020fc60000201400 */
[----:B------:R-:W-:Y:S01]  /*0650*/  FFMA R5, R5, R5, R7 ;  /* 0x0000000505057223 */ /* 0x000fe20000000007 */
[----:B------:R-:W-:Y:S01]  /*0660*/  FADD R8, R8, -UR5 ;  /* 0x8000000508087e21 */ /* 0x000fe20008000000 */
        /* <DEDUP_REMOVED lines=12> */
[----:B----4-:R-:W-:Y:S01]  /*0730*/  I2FP.F32.S32 R19, R19 ;  /* 0x0000001300137245 */ /* 0x010fe20000201400 */
[----:B------:R-:W-:Y:S02]  /*0740*/  FADD R24, R24, -UR5 ;  /* 0x8000000518187e21 */ /* 0x000fe40008000000 */
[----:B------:R-:W-:Y:S01]  /*0750*/  FFMA R5, R8, R8, R5 ;  /* 0x0000000808057223 */ /* 0x000fe20000000005 */
[----:B------:R-:W-:Y:S01]  /*0760*/  I2FP.F32.S32 R18, R18 ;  /* 0x0000001200127245 */ /* 0x000fe20000201400 */
[----:B------:R-:W-:-:S02]  /*0770*/  FADD R8, R19, -UR5 ;  /* 0x8000000513087e21 */ /* 0x000fc40008000000 */
[----:B------:R-:W-:Y:S02]  /*0780*/  FFMA R5, R24, R24, R5 ;  /* 0x0000001818057223 */ /* 0x000fe40000000005 */
[----:B------:R-:W-:Y:S02]  /*0790*/  FADD R18, R18, -UR5 ;  /* 0x8000000512127e21 */ /* 0x000fe40008000000 */
[----:B------:R-:W-:Y:S01]  /*07a0*/  FFMA R5, R8, R8, R5 ;  /* 0x0000000808057223 */ /* 0x000fe20000000005 */
[----:B------:R-:W-:Y:S02]  /*07b0*/  I2FP.F32.S32 R11, R11 ;  /* 0x0000000b000b7245 */ /* 0x000fe40000201400 */
[----:B------:R-:W-:Y:S01]  /*07c0*/  I2FP.F32.S32 R10, R10 ;  /* 0x0000000a000a7245 */ /* 0x000fe20000201400 */
[----:B------:R-:W-:Y:S02]  /*07d0*/  FFMA R5, R18, R18, R5 ;  /* 0x0000001212057223 */ /* 0x000fe40000000005 */
[----:B------:R-:W-:Y:S01]  /*07e0*/  FADD R8, R11, -UR5 ;  /* 0x800000050b087e21 */ /* 0x000fe20008000000 */
[----:B------:R-:W-:Y:S01]  /*07f0*/  I2FP.F32.S32 R29, R29 ;  /* 0x0000001d001d7245 */ /* 0x000fe20000201400 */
[----:B------:R-:W-:-:S02]  /*0800*/  FADD R10, R10, -UR5 ;  /* 0x800000050a0a7e21 */ /* 0x000fc40008000000 */
[----:B------:R-:W-:Y:S01]  /*0810*/  FFMA R5, R8, R8, R5 ;  /* 0x0000000808057223 */ /* 0x000fe20000000005 */
[----:B------:R-:W-:-:S03]  /*0820*/  I2FP.F32.S32 R16, R16 ;  /* 0x0000001000107245 */ /* 0x000fc60000201400 */
[----:B------:R-:W-:Y:S01]  /*0830*/  FFMA R5, R10, R10, R5 ;  /* 0x0000000a0a057223 */ /* 0x000fe20000000005 */
[----:B------:R-:W-:Y:S01]  /*0840*/  FADD R8, R29, -UR5 ;  /* 0x800000051d087e21 */ /* 0x000fe20008000000 */
[----:B------:R-:W-:-:S03]  /*0850*/  FADD R16, R16, -UR5 ;  /* 0x8000000510107e21 */ /* 0x000fc60008000000 */
[----:B------:R-:W-:Y:S01]  /*0860*/  FFMA R5, R8, R8, R5 ;  /* 0x0000000808057223 */ /* 0x000fe20000000005 */
[----:B------:R-:W-:-:S03]  /*0870*/  I2FP.F32.S32 R14, R14 ;  /* 0x0000000e000e7245 */ /* 0x000fc60000201400 */
[----:B------:R-:W-:Y:S01]  /*0880*/  FFMA R5, R16, R16, R5 ;  /* 0x0000001010057223 */ /* 0x000fe20000000005 */
[----:B------:R-:W-:Y:S01]  /*0890*/  I2FP.F32.S32 R20, R20 ;  /* 0x0000001400147245 */ /* 0x000fe20000201400 */
[----:B------:R-:W-:Y:S01]  /*08a0*/  FADD R14, R14, -UR5 ;  /* 0x800000050e0e7e21 */ /* 0x000fe20008000000 */
[----:B------:R-:W-:-:S03]  /*08b0*/  I2FP.F32.S32 R22, R22 ;  /* 0x0000001600167245 */ /* 0x000fc60000201400 */
[----:B------:R-:W-:Y:S01]  /*08c0*/  FFMA R5, R14, R14, R5 ;  /* 0x0000000e0e057223 */ /* 0x000fe20000000005 */
[----:B------:R-:W-:Y:S01]  /*08d0*/  FADD R20, R20, -UR5 ;  /* 0x8000000514147e21 */ /* 0x000fe20008000000 */
[----:B------:R-:W-:-:S03]  /*08e0*/  FADD R22, R22, -UR5 ;  /* 0x8000000516167e21 */ /* 0x000fc60008000000 */
[----:B------:R-:W-:-:S04]  /*08f0*/  FFMA R5, R20, R20, R5 ;  /* 0x0000001414057223 */ /* 0x000fc80000000005 */
[----:B------:R-:W-:Y:S01]  /*0900*/  FFMA R7, R22, R22, R5 ;  /* 0x0000001616077223 */ /* 0x000fe20000000005 */
[----:B------:R-:W-:Y:S06]  /*0910*/  @P0 BRA `(.L_x_189) ;  /* 0xfffffff800700947 */ /* 0x000fec000383ffff */
[----:B------:R-:W-:Y:S05]  /*0920*/  BSYNC.RECONVERGENT B3 ;  /* 0x0000000000037941 */ /* 0x000fea0003800200 */
.L_x_188:
[----:B------:R-:W-:-:S07]  /*0930*/  IADD3 R6, PT, PT, R6, -0x1000, RZ ;  /* 0xfffff00006067810 */ /* 0x000fce0007ffe0ff */
.L_x_187:
[----:B------:R-:W-:Y:S05]  /*0940*/  BSYNC.RECONVERGENT B2 ;  /* 0x0000000000027941 */ /* 0x000fea0003800200 */
.L_x_186:
        /* <DEDUP_REMOVED lines=8> */
[----:B------:R-:W-:Y:S01]  /*09d0*/  MOV R11, UR14 ;  /* 0x0000000e000b7c02 */ /* 0x000fe20008000f00 */
[----:B------:R-:W1:Y:S03]  /*09e0*/  LDCU UR4, c[0x0][0x3c0] ;  /* 0x00007800ff0477ac */ /* 0x000e660008000800 */
[----:B------:R-:W-:-:S04]  /*09f0*/  LEA R11, R11, R6, 0xd ;  /* 0x000000060b0b7211 */ /* 0x000fc800078e68ff */
[C---:B------:R-:W-:Y:S02]  /*0a00*/  IADD3 R19, PT, PT, R11.reuse, 0x200, RZ ;  /* 0x000002000b137810 */ /* 0x040fe40007ffe0ff */
[C---:B------:R-:W-:Y:S02]  /*0a10*/  IADD3 R23, PT, PT, R11.reuse, 0x400, RZ ;  /* 0x000004000b177810 */ /* 0x040fe40007ffe0ff */
[C---:B------:R-:W-:Y:S01]  /*0a20*/  IADD3 R25, PT, PT, R11.reuse, 0x600, RZ ;  /* 0x000006000b197810 */ /* 0x040fe20007ffe0ff */
[----:B0-----:R-:W-:-:S04]  /*0a30*/  IMAD.WIDE.U32 R8, R11, 0x4, R4 ;  /* 0x000000040b087825 */ /* 0x001fc800078e0004 */
[--C-:B------:R-:W-:Y:S01]  /*0a40*/  IMAD.WIDE.U32 R18, R19, 0x4, R4.reuse ;  /* 0x0000000413127825 */ /* 0x100fe200078e0004 */
[----:B------:R0:W2:Y:S03]  /*0a50*/  LDG.E R2, desc[UR12][R8.64] ;  /* 0x0000000c08027981 */ /* 0x0000a6000c1e1900 */
[--C-:B------:R-:W-:Y:S01]  /*0a60*/  IMAD.WIDE.U32 R22, R23, 0x4, R4.reuse ;  /* 0x0000000417167825 */ /* 0x100fe200078e0004 */
[----:B------:R3:W4:Y:S01]  /*0a70*/  LDG.E R12, desc[UR12][R18.64] ;  /* 0x0000000c120c7981 */ /* 0x000722000c1e1900 */
[----:B------:R-:W-:Y:S02]  /*0a80*/  IADD3 R17, PT, PT, R11, 0x800, RZ ;  /* 0x000008000b117810 */ /* 0x000fe40007ffe0ff */
[----:B------:R-:W-:Y:S01]  /*0a90*/  IMAD.WIDE.U32 R24, R25, 0x4, R4 ;  /* 0x0000000419187825 */ /* 0x000fe200078e0004 */
[----:B------:R-:W5:Y:S01]  /*0aa0*/  LDG.E R13, desc[UR12][R22.64] ;  /* 0x0000000c160d7981 */ /* 0x000f62000c1e1900 */
[----:B------:R-:W-:-:S02]  /*0ab0*/  IADD3 R15, PT, PT, R11, 0xa00, RZ ;  /* 0x00000a000b0f7810 */ /* 0x000fc40007ffe0ff */
[--C-:B------:R-:W-:Y:S01]  /*0ac0*/  IMAD.WIDE.U32 R16, R17, 0x4, R4.reuse ;  /* 0x0000000411107825 */ /* 0x100fe200078e0004 */
[----:B------:R-:W5:Y:S01]  /*0ad0*/  LDG.E R14, desc[UR12][R24.64] ;  /* 0x0000000c180e7981 */ /* 0x000f62000c1e1900 */
[----:B------:R-:W-:Y:S02]  /*0ae0*/  IADD3 R21, PT, PT, R11, 0xc00, RZ ;  /* 0x00000c000b157810 */ /* 0x000fe40007ffe0ff */
[--C-:B0-----:R-:W-:Y:S01]  /*0af0*/  IMAD.WIDE.U32 R8, R15, 0x4, R4.reuse ;  /* 0x000000040f087825 */ /* 0x101fe200078e0004 */
[----:B---3--:R-:W-:Y:S01]  /*0b00*/  IADD3 R19, PT, PT, R11, 0xe00, RZ ;  /* 0x00000e000b137810 */ /* 0x008fe20007ffe0ff */
[----:B------:R-:W3:Y:S02]  /*0b10*/  LDG.E R15, desc[UR12][R16.64] ;  /* 0x0000000c100f7981 */ /* 0x000ee4000c1e1900 */
[--C-:B------:R-:W-:Y:S02]  /*0b20*/  IMAD.WIDE.U32 R10, R21, 0x4, R4.reuse ;  /* 0x00000004150a7825 */ /* 0x100fe400078e0004 */
[----:B------:R-:W3:Y:S02]  /*0b30*/  LDG.E R8, desc[UR12][R8.64] ;  /* 0x0000000c08087981 */ /* 0x000ee4000c1e1900 */
[----:B------:R-:W-:-:S02]  /*0b40*/  IMAD.WIDE.U32 R4, R19, 0x4, R4 ;  /* 0x0000000413047825 */ /* 0x000fc400078e0004 */
[----:B------:R-:W3:Y:S04]  /*0b50*/  LDG.E R10, desc[UR12][R10.64] ;  /* 0x0000000c0a0a7981 */ /* 0x000ee8000c1e1900 */
[----:B------:R0:W3:Y:S01]  /*0b60*/  LDG.E R4, desc[UR12][R4.64] ;  /* 0x0000000c04047981 */ /* 0x0000e2000c1e1900 */
[----:B------:R-:W-:Y:S02]  /*0b70*/  IADD3 R6, PT, PT, R6, 0x1000, RZ ;  /* 0x0000100006067810 */ /* 0x000fe40007ffe0ff */
[----:B--2---:R-:W-:Y:S02]  /*0b80*/  I2FP.F32.S32 R2, R2 ;  /* 0x0000000200027245 */ /* 0x004fe40000201400 */
[----:B----4-:R-:W-:-:S03]  /*0b90*/  I2FP.F32.S32 R12, R12 ;  /* 0x0000000c000c7245 */ /* 0x010fc60000201400 */
[----:B-1----:R-:W-:Y:S01]  /*0ba0*/  FADD R2, R2, -UR4 ;  /* 0x8000000402027e21 */ /* 0x002fe20008000000 */
[----:B-----5:R-:W-:-:S03]  /*0bb0*/  I2FP.F32.S32 R13, R13 ;  /* 0x0000000d000d7245 */ /* 0x020fc60000201400 */
[----:B------:R-:W-:Y:S01]  /*0bc0*/  FFMA R2, R2, R2, R7 ;  /* 0x0000000202027223 */ /* 0x000fe20000000007 */
[----:B------:R-:W-:Y:S01]  /*0bd0*/  FADD R7, R12, -UR4 ;  /* 0x800000040c077e21 */ /* 0x000fe20008000000 */
[----:B------:R-:W-:Y:S01]  /*0be0*/  I2FP.F32.S32 R14, R14 ;  /* 0x0000000e000e7245 */ /* 0x000fe20000201400 */
[----:B------:R-:W-:Y:S02]  /*0bf0*/  FADD R13, R13, -UR4 ;  /* 0x800000040d0d7e21 */ /* 0x000fe40008000000 */
[----:B------:R-:W-:Y:S01]  /*0c00*/  FFMA R2, R7, R7, R2 ;  /* 0x0000000707027223 */ /* 0x000fe20000000002 */
[----:B---3--:R-:W-:-:S03]  /*0c10*/  I2FP.F32.S32 R15, R15 ;  /* 0x0000000f000f7245 */ /* 0x008fc60000201400 */
[----:B------:R-:W-:Y:S01]  /*0c20*/  FFMA R2, R13, R13, R2 ;  /* 0x0000000d0d027223 */ /* 0x000fe20000000002 */
[----:B0-----:R-:W-:Y:S01]  /*0c30*/  FADD R5, R14, -UR4 ;  /* 0x800000040e057e21 */ /* 0x001fe20008000000 */
        /* <DEDUP_REMOVED lines=11> */
[----:B------:R-:W-:-:S07]  /*0cf0*/  FFMA R7, R5, R5, R2 ;  /* 0x0000000505077223 */ /* 0x000fce0000000002 */
.L_x_191:
[----:B------:R-:W-:Y:S05]  /*0d00*/  BSYNC.RECONVERGENT B2 ;  /* 0x0000000000027941 */ /* 0x000fea0003800200 */
.L_x_190:
        /* <DEDUP_REMOVED lines=34> */
.L_x_193:
[----:B------:R-:W-:Y:S05]  /*0f30*/  BSYNC.RECONVERGENT B2 ;  /* 0x0000000000027941 */ /* 0x000fea0003800200 */
.L_x_192:
[----:B------:R-:W-:Y:S05]  /*0f40*/  @!P1 BRA `(.L_x_185) ;  /* 0x0000000000389947 */ /* 0x000fea0003800000 */
[----:B------:R-:W0:Y:S01]  /*0f50*/  LDC.64 R4, c[0x0][0x380] ;  /* 0x0000e000ff047b82 */ /* 0x000e220000000a00 */
[----:B------:R-:W-:Y:S02]  /*0f60*/  MOV R9, UR14 ;  /* 0x0000000e00097c02 */ /* 0x000fe40008000f00 */
[----:B------:R-:W-:Y:S02]  /*0f70*/  IADD3 R8, PT, PT, -R3, RZ, RZ ;  /* 0x000000ff03087210 */ /* 0x000fe40007ffe1ff */
[----:B------:R-:W-:-:S07]  /*0f80*/  LEA R9, R9, R6, 0xd ;  /* 0x0000000609097211 */ /* 0x000fce00078e68ff */
.L_x_194:
[C---:B0-----:R-:W-:Y:S01]  /*0f90*/  IMAD.WIDE.U32 R2, R9.reuse, 0x4, R4 ;  /* 0x0000000409027825 */ /* 0x041fe200078e0004 */
[----:B------:R-:W0:Y:S05]  /*0fa0*/  LDCU UR4, c[0x0][0x3c0] ;  /* 0x00007800ff0477ac */ /* 0x000e2a0008000800 */
[----:B------:R-:W2:Y:S01]  /*0fb0*/  LDG.E R2, desc[UR12][R2.64] ;  /* 0x0000000c02027981 */ /* 0x000ea2000c1e1900 */
[----:B------:R-:W-:Y:S02]  /*0fc0*/  IADD3 R8, PT, PT, R8, 0x1, RZ ;  /* 0x0000000108087810 */ /* 0x000fe40007ffe0ff */
[----:B------:R-:W-:Y:S02]  /*0fd0*/  IADD3 R9, PT, PT, R9, 0x200, RZ ;  /* 0x0000020009097810 */ /* 0x000fe40007ffe0ff */
[----:B------:R-:W-:-:S02]  /*0fe0*/  ISETP.NE.AND P0, PT, R8, RZ, PT ;  /* 0x000000ff0800720c */ /* 0x000fc40003f05270 */
[----:B--2---:R-:W-:-:S05]  /*0ff0*/  I2FP.F32.S32 R6, R2 ;  /* 0x0000000200067245 */ /* 0x004fca0000201400 */
[----:B0-----:R-:W-:-:S04]  /*1000*/  FADD R6, R6, -UR4 ;  /* 0x8000000406067e21 */ /* 0x001fc80008000000 */
[----:B------:R-:W-:Y:S02]  /*1010*/  FFMA R7, R6, R6, R7 ;  /* 0x0000000606077223 */ /* 0x000fe40000000007 */
[----:B------:R-:W-:Y:S05]  /*1020*/  @P0 BRA `(.L_x_194) ;  /* 0xfffffffc00d80947 */ /* 0x000fea000383ffff */
.L_x_185:
[----:B------:R-:W-:Y:S05]  /*1030*/  BSYNC.RECONVERGENT B1 ;  /* 0x0000000000017941 */ /* 0x000fea0003800200 */
.L_x_184:
[----:B------:R-:W-:-:S09]  /*1040*/  UISETP.GE.U32.AND UP0, UPT, UR10, 0x200, UPT ;  /* 0x000002000a00788c */ /* 0x000fd2000bf06070 */
[----:B------:R-:W-:Y:S05]  /*1050*/  BRA.U !UP0, `(.L_x_195) ;  /* 0x0000000108d07547 */ /* 0x000fea000b800000 */
        /* <DEDUP_REMOVED lines=32> */
[----:B-1----:R-:W0:Y:S04]  /*1260*/  LDS.128 R4, [UR4+0x10] ;  /* 0x00001004ff047984 */ /* 0x002e280008000c00 */
[----:B------:R-:W1:Y:S04]  /*1270*/  LDS.128 R12, [UR4+0x20] ;  /* 0x00002004ff0c7984 */ /* 0x000e680008000c00 */
[----:B------:R-:W2:Y:S04]  /*1280*/  LDS.128 R8, [UR4+0x30] ;  /* 0x00003004ff087984 */ /* 0x000ea80008000c00 */
        /* <DEDUP_REMOVED lines=17> */
.L_x_195:
[----:B------:R-:W0:Y:S01]  /*13a0*/  S2R R6, SR_LANEID ;  /* 0x0000000000067919 */ /* 0x000e220000000000 */
[----:B------:R-:W-:-:S04]  /*13b0*/  LOP3.LUT R2, R0, 0x3e0, RZ, 0xc0, !PT ;  /* 0x000003e000027812 */ /* 0x000fc800078ec0ff */
[----:B------:R-:W-:Y:S02]  /*13c0*/  IADD3 R3, PT, PT, R2, 0x20, RZ ;  /* 0x0000002002037810 */ /* 0x000fe40007ffe0ff */
[----:B------:R-:W-:Y:S02]  /*13d0*/  LOP3.LUT R2, RZ, R2, RZ, 0x33, !PT ;  /* 0x00000002ff027212 */ /* 0x000fe400078e33ff */
[----:B------:R-:W-:Y:S02]  /*13e0*/  ISETP.GT.U32.AND P0, PT, R3, UR10, PT ;  /* 0x0000000a03007c0c */ /* 0x000fe4000bf04070 */
[----:B------:R-:W-:-:S04]  /*13f0*/  IADD3 R2, PT, PT, R2, UR10, RZ ;  /* 0x0000000a02027c10 */ /* 0x000fc8000fffe0ff */
[----:B------:R-:W-:-:S05]  /*1400*/  SEL R3, R2, 0x1f, P0 ;  /* 0x0000001f02037807 */ /* 0x000fca0000000000 */
[----:B------:R-:W1:Y:S01]  /*1410*/  SHFL.DOWN PT, R2, R7, 0x1, R3 ;  /* 0x0820000007027989 */ /* 0x000e6200000e0003 */
[C---:B0-----:R-:W-:Y:S02]  /*1420*/  ISETP.GE.AND P0, PT, R6.reuse, R3, PT ;  /* 0x000000030600720c */ /* 0x041fe40003f06270 */
[C---:B------:R-:W-:Y:S02]  /*1430*/  IADD3 R4, PT, PT, R6.reuse, 0x2, RZ ;  /* 0x0000000206047810 */ /* 0x040fe40007ffe0ff */
[----:B------:R-:W-:-:S09]  /*1440*/  ISETP.NE.AND P1, PT, R6, RZ, PT ;  /* 0x000000ff0600720c */ /* 0x000fd20003f25270 */
[----:B-1----:R-:W-:Y:S01]  /*1450*/  @!P0 FADD R7, R2, R7 ;  /* 0x0000000702078221 */ /* 0x002fe20000000000 */
[-C--:B------:R-:W-:Y:S02]  /*1460*/  ISETP.GT.AND P0, PT, R4, R3.reuse, PT ;  /* 0x000000030400720c */ /* 0x080fe40003f04270 */
[----:B------:R-:W-:Y:S01]  /*1470*/  IADD3 R4, PT, PT, R6, 0x4, RZ ;  /* 0x0000000406047810 */ /* 0x000fe20007ffe0ff */
        /* <DEDUP_REMOVED lines=19> */
[----:B------:R-:W-:-:S04]  /*15b0*/  ISETP.NE.AND P0, PT, R0, RZ, PT ;  /* 0x000000ff0000720c */ /* 0x000fc80003f05270 */
[----:B------:R-:W-:-:S05]  /*15c0*/  MOV R2, R7 ;  /* 0x0000000700027202 */ /* 0x000fca0000000f00 */
[----:B------:R0:W-:Y:S01]  /*15d0*/  @!P1 STS [R5+0x10], R2 ;  /* 0x0000100205009388 */ /* 0x0001e20000000800 */
[----:B------:R-:W-:Y:S06]  /*15e0*/  BAR.SYNC.DEFER_BLOCKING 0x0 ;  /* 0x0000000000007b1d */ /* 0x000fec0000010000 */
[----:B------:R-:W-:Y:S05]  /*15f0*/  @P0 BRA `(.L_x_196) ;  /* 0x0000002000080947 */ /* 0x000fea0003800000 */
[----:B------:R-:W1:Y:S01]  /*1600*/  S2UR UR5, SR_CgaCtaId ;  /* 0x00000000000579c3 */ /* 0x000e620000008800 */
[----:B------:R-:W-:Y:S01]  /*1610*/  UMOV UR4, 0x400 ;  /* 0x0000040000047882 */ /* 0x000fe20000000000 */
[----:B------:R-:W-:Y:S02]  /*1620*/  UISETP.GT.U32.AND UP1, UPT, UR10, 0x20, UPT ;  /* 0x000000200a00788c */ /* 0x000fe4000bf24070 */
[----:B------:R-:W-:-:S04]  /*1630*/  UISETP.GT.U32.AND UP0, UPT, UR10, 0x40, UPT ;  /* 0x000000400a00788c */ /* 0x000fc8000bf04070 */
[----:B------:R-:W-:Y:S01]  /*1640*/  PLOP3.LUT P2, PT, PT, PT, UP1, 0x80, 0x8 ;  /* 0x000000000008781c */ /* 0x000fe20003f4f018 */
[----:B------:R-:W-:Y:S01]  /*1650*/  UISETP.GT.U32.AND UP1, UPT, UR10, 0x60, UPT ;  /* 0x000000600a00788c */ /* 0x000fe2000bf24070 */
[----:B------:R-:W-:Y:S01]  /*1660*/  PLOP3.LUT P3, PT, PT, PT, UP0, 0x80, 0x8 ;  /* 0x000000000008781c */ /* 0x000fe20003f6f008 */
[----:B------:R-:W-:-:S04]  /*1670*/  UISETP.GT.U32.AND UP0, UPT, UR10, 0x80, UPT ;  /* 0x000000800a00788c */ /* 0x000fc8000bf04070 */
[----:B------:R-:W-:Y:S01]  /*1680*/  PLOP3.LUT P1, PT, PT, PT, UP1, 0x80, 0x8 ;  /* 0x000000000008781c */ /* 0x000fe20003f2f018 */
[----:B------:R-:W-:Y:S02]  /*1690*/  UISETP.GT.U32.AND UP1, UPT, UR10, 0xa0, UPT ;  /* 0x000000a00a00788c */ /* 0x000fe4000bf24070 */
[----:B-1----:R-:W-:-:S09]  /*16a0*/  ULEA UR4, UR5, UR4, 0x18 ;  /* 0x0000000405047291 */ /* 0x002fd2000f8ec0ff */
[----:B------:R-:W1:Y:S04]  /*16b0*/  LDS.128 R16, [UR4+0x10] ;  /* 0x00001004ff107984 */ /* 0x000e680008000c00 */
[----:B0-----:R-:W0:Y:S04]  /*16c0*/  LDS.128 R4, [UR4+0x20] ;  /* 0x00002004ff047984 */ /* 0x001e280008000c00 */
[----:B------:R-:W2:Y:S04]  /*16d0*/  LDS.128 R8, [UR4+0x30] ;  /* 0x00003004ff087984 */ /* 0x000ea80008000c00 */
[----:B------:R-:W3:Y:S01]  /*16e0*/  LDS.128 R12, [UR4+0x40] ;  /* 0x00004004ff0c7984 */ /* 0x000ee20008000c00 */
[----:B-1----:R-:W-:Y:S01]  /*16f0*/  @P2 FADD R2, R2, R17 ;  /* 0x0000001102022221 */ /* 0x002fe20000000000 */
[----:B------:R-:W-:Y:S01]  /*1700*/  PLOP3.LUT P2, PT, PT, PT, UP0, 0x80, 0x8 ;  /* 0x000000000008781c */ /* 0x000fe20003f4f008 */
[----:B------:R-:W-:-:S02]  /*1710*/  UISETP.GT.U32.AND UP0, UPT, UR10, 0xc0, UPT ;  /* 0x000000c00a00788c */ /* 0x000fc4000bf04070 */
[----:B------:R-:W-:Y:S01]  /*1720*/  @P3 FADD R2, R2, R18 ;  /* 0x0000001202023221 */ /* 0x000fe20000000000 */
[----:B------:R-:W-:Y:S01]  /*1730*/  PLOP3.LUT P3, PT, PT, PT, UP1, 0x80, 0x8 ;  /* 0x000000000008781c */ /* 0x000fe20003f6f018 */
[----:B------:R-:W-:Y:S02]  /*1740*/  UISETP.GT.U32.AND UP1, UPT, UR10, 0xe0, UPT ;  /* 0x000000e00a00788c */ /* 0x000fe4000bf24070 */
[----:B------:R-:W-:Y:S01]  /*1750*/  PLOP3.LUT P4, PT, PT, PT, UP0, 0x80, 0x8 ;  /* 0x000000000008781c */ /* 0x000fe20003f8f008 */
[----:B------:R-:W-:Y:S01]  /*1760*/  @P1 FADD R2, R2, R19 ;  /* 0x0000001302021221 */ /* 0x000fe20000000000 */
[----:B------:R-:W-:Y:S02]  /*1770*/  UISETP.GT.U32.AND UP0, UPT, UR10, 0x100, UPT ;  /* 0x000001000a00788c */ /* 0x000fe4000bf04070 */
[----:B------:R-:W-:Y:S01]  /*1780*/  PLOP3.LUT P1, PT, PT, PT, UP1, 0x80, 0x8 ;  /* 0x000000000008781c */ /* 0x000fe20003f2f018 */
[----:B------:R-:W-:Y:S01]  /*1790*/  UISETP.GT.U32.AND UP1, UPT, UR10, 0x120, UPT ;  /* 0x000001200a00788c */ /* 0x000fe2000bf24070 */
[----:B0-----:R-:W-:-:S02]  /*17a0*/  @P2 FADD R2, R2, R4 ;  /* 0x0000000402022221 */ /* 0x001fc40000000000 */
[----:B------:R-:W-:Y:S01]  /*17b0*/  PLOP3.LUT P2, PT, PT, PT, UP0, 0x80, 0x8 ;  /* 0x000000000008781c */ /* 0x000fe20003f4f008 */
[----:B------:R-:W-:Y:S01]  /*17c0*/  UISETP.GT.U32.AND UP0, UPT, UR10, 0x140, UPT ;  /* 0x000001400a00788c */ /* 0x000fe2000bf04070 */
[----:B------:R-:W-:Y:S01]  /*17d0*/  @P3 FADD R2, R2, R5 ;  /* 0x0000000502023221 */ /* 0x000fe20000000000 */
[----:B------:R-:W-:Y:S01]  /*17e0*/  PLOP3.LUT P3, PT, PT, PT, UP1, 0x80, 0x8 ;  /* 0x000000000008781c */ /* 0x000fe20003f6f018 */
[----:B------:R-:W-:Y:S02]  /*17f0*/  UISETP.GT.U32.AND UP1, UPT, UR10, 0x160, UPT ;  /* 0x000001600a00788c */ /* 0x000fe4000bf24070 */
[----:B------:R-:W-:Y:S01]  /*1800*/  @P4 FADD R2, R2, R6 ;  /* 0x0000000602024221 */ /* 0x000fe20000000000 */
[----:B------:R-:W-:Y:S01]  /*1810*/  PLOP3.LUT P4, PT, PT, PT, UP0, 0x80, 0x8 ;  /* 0x000000000008781c */ /* 0x000fe20003f8f008 */
[----:B------:R-:W-:Y:S02]  /*1820*/  UISETP.GT.U32.AND UP0, UPT, UR10, 0x180, UPT ;  /* 0x000001800a00788c */ /* 0x000fe4000bf04070 */
[----:B------:R-:W-:Y:S01]  /*1830*/  @P1 FADD R2, R2, R7 ;  /* 0x0000000702021221 */ /* 0x000fe20000000000 */
[----:B------:R-:W-:Y:S01]  /*1840*/  PLOP3.LUT P1, PT, PT, PT, UP1, 0x80, 0x8 ;  /* 0x000000000008781c */ /* 0x000fe20003f2f018 */
[----:B------:R-:W-:-:S02]  /*1850*/  UISETP.GT.U32.AND UP1, UPT, UR10, 0x1a0, UPT ;  /* 0x000001a00a00788c */ /* 0x000fc4000bf24070 */
[----:B--2---:R-:W-:Y:S01]  /*1860*/  @P2 FADD R2, R2, R8 ;  /* 0x0000000802022221 */ /* 0x004fe20000000000 */
[----:B------:R-:W-:Y:S01]  /*1870*/  PLOP3.LUT P2, PT, PT, PT, UP0, 0x80, 0x8 ;  /* 0x000000000008781c */ /* 0x000fe20003f4f008 */
[----:B------:R-:W-:Y:S02]  /*1880*/  UISETP.GT.U32.AND UP0, UPT, UR10, 0x1c0, UPT ;  /* 0x000001c00a00788c */ /* 0x000fe4000bf04070 */
[----:B------:R-:W-:Y:S01]  /*1890*/  @P3 FADD R2, R2, R9 ;  /* 0x0000000902023221 */ /* 0x000fe20000000000 */
[----:B------:R-:W-:Y:S01]  /*18a0*/  PLOP3.LUT P3, PT, PT, PT, UP1, 0x80, 0x8 ;  /* 0x000000000008781c */ /* 0x000fe20003f6f018 */
[----:B------:R-:W-:Y:S02]  /*18b0*/  UISETP.GT.U32.AND UP1, UPT, UR10, 0x1e0, UPT ;  /* 0x000001e00a00788c */ /* 0x000fe4000bf24070 */
[----:B------:R-:W-:Y:S01]  /*18c0*/  @P4 FADD R2, R2, R10 ;  /* 0x0000000a02024221 */ /* 0x000fe20000000000 */
[----:B------:R-:W-:-:S03]  /*18d0*/  PLOP3.LUT P4, PT, PT, PT, UP0, 0x80, 0x8 ;  /* 0x000000000008781c */ /* 0x000fc60003f8f008 */
[----:B------:R-:W-:Y:S01]  /*18e0*/  @P1 FADD R2, R2, R11 ;  /* 0x0000000b02021221 */ /* 0x000fe20000000000 */
[----:B------:R-:W-:-:S03]  /*18f0*/  PLOP3.LUT P1, PT, PT, PT, UP1, 0x80, 0x8 ;  /* 0x000000000008781c */ /* 0x000fc60003f2f018 */
[----:B---3--:R-:W-:-:S04]  /*1900*/  @P2 FADD R2, R2, R12 ;  /* 0x0000000c02022221 */ /* 0x008fc80000000000 */
[----:B------:R-:W-:-:S04]  /*1910*/  @P3 FADD R2, R2, R13 ;  /* 0x0000000d02023221 */ /* 0x000fc80000000000 */
[----:B------:R-:W-:-:S04]  /*1920*/  @P4 FADD R2, R2, R14 ;  /* 0x0000000e02024221 */ /* 0x000fc80000000000 */
[----:B------:R-:W-:Y:S01]  /*1930*/  @P1 FADD R2, R2, R15 ;  /* 0x0000000f02021221 */ /* 0x000fe20000000000 */
[----:B------:R-:W-:Y:S06]  /*1940*/  BRA `(.L_x_196) ;  /* 0x0000001c00347947 */ /* 0x000fec0003800000 */
.L_x_181:
[----:B------:R-:W0:Y:S01]  /*1950*/  S2R R0, SR_TID.X ;  /* 0x0000000000007919 */ /* 0x000e220000002100 */
[----:B------:R-:W1:Y:S01]  /*1960*/  LDCU.64 UR6, c[0x0][0x380] ;  /* 0x00007000ff0677ac */ /* 0x000e620008000a00 */
[----:B------:R-:W-:Y:S01]  /*1970*/  MOV R11, UR14 ;  /* 0x0000000e000b7c02 */ /* 0x000fe20008000f00 */
[----:B------:R-:W2:Y:S01]  /*1980*/  LDCU UR9, c[0x0][0x3c0] ;  /* 0x00007800ff0977ac */ /* 0x000ea20008000800 */
[----:B-1----:R-:W-:Y:S02]  /*1990*/  MOV R14, UR6 ;  /* 0x00000006000e7c02 */ /* 0x002fe40008000f00 */
[----:B------:R-:W-:Y:S02]  /*19a0*/  MOV R15, UR7 ;  /* 0x00000007000f7c02 */ /* 0x000fe40008000f00 */
[----:B0-----:R-:W-:-:S05]  /*19b0*/  LEA R11, R11, R0, 0xd ;  /* 0x000000000b0b7211 */ /* 0x001fca00078e68ff */
[----:B------:R-:W-:-:S05]  /*19c0*/  IMAD.WIDE.U32 R10, R11, 0x4, R14 ;  /* 0x000000040b0a7825 */ /* 0x000fca00078e000e */
        /* <DEDUP_REMOVED lines=16> */
[----:B------:R-:W-:Y:S01]  /*1ad0*/  UISETP.GE.U32.AND UP0, UPT, UR10, UR5, UPT ;  /* 0x000000050a00728c */ /* 0x000fe2000bf06070 */
[----:B---3--:R-:W-:-:S02]  /*1ae0*/  I2FP.F32.S32 R17, R17 ;  /* 0x0000001100117245 */ /* 0x008fc40000201400 */
[----:B----4-:R-:W-:-:S03]  /*1af0*/  I2FP.F32.S32 R16, R16 ;  /* 0x0000001000107245 */ /* 0x010fc60000201400 */
[----:B--2---:R-:W-:Y:S02]  /*1b00*/  FADD R17, R17, -UR9 ;  /* 0x8000000911117e21 */ /* 0x004fe40008000000 */
[----:B------:R-:W-:Y:S02]  /*1b10*/  FADD R16, R16, -UR9 ;  /* 0x8000000910107e21 */ /* 0x000fe40008000000 */
[----:B0-----:R-:W-:Y:S01]  /*1b20*/  FMUL R11, R17, R17 ;  /* 0x00000011110b7220 */ /* 0x001fe20000400000 */
[----:B-----5:R-:W-:Y:S02]  /*1b30*/  I2FP.F32.S32 R13, R13 ;  /* 0x0000000d000d7245 */ /* 0x020fe40000201400 */
[----:B------:R-:W-:Y:S01]  /*1b40*/  I2FP.F32.S32 R5, R5 ;  /* 0x0000000500057245 */ /* 0x000fe20000201400 */
[----:B------:R-:W-:Y:S01]  /*1b50*/  FFMA R11, R16, R16, R11 ;  /* 0x00000010100b7223 */ /* 0x000fe2000000000b */
[----:B------:R-:W-:Y:S02]  /*1b60*/  I2FP.F32.S32 R19, R19 ;  /* 0x0000001300137245 */ /* 0x000fe40000201400 */
[----:B------:R-:W-:-:S02]  /*1b70*/  I2FP.F32.S32 R21, R21 ;  /* 0x0000001500157245 */ /* 0x000fc40000201400 */
[----:B------:R-:W-:Y:S02]  /*1b80*/  I2FP.F32.S32 R2, R2 ;  /* 0x0000000200027245 */ /* 0x000fe40000201400 */
[----:B------:R-:W-:Y:S02]  /*1b90*/  I2FP.F32.S32 R16, R4 ;  /* 0x0000000400107245 */ /* 0x000fe40000201400 */
[----:B------:R-:W-:Y:S01]  /*1ba0*/  I2FP.F32.S32 R9, R9 ;  /* 0x0000000900097245 */ /* 0x000fe20000201400 */
        /* <DEDUP_REMOVED lines=8> */
[----:B------:R-:W-:Y:S01]  /*1c30*/  FADD R9, R9, -UR9 ;  /* 0x8000000909097e21 */ /* 0x000fe20008000000 */
[----:B------:R-:W-:-:S02]  /*1c40*/  I2FP.F32.S32 R20, R20 ;  /* 0x0000001400147245 */ /* 0x000fc40000201400 */
[----:B------:R-:W-:Y:S02]  /*1c50*/  I2FP.F32.S32 R3, R3 ;  /* 0x0000000300037245 */ /* 0x000fe40000201400 */
[----:B------:R-:W-:Y:S02]  /*1c60*/  I2FP.F32.S32 R8, R8 ;  /* 0x0000000800087245 */ /* 0x000fe40000201400 */
[----:B------:R-:W-:Y:S02]  /*1c70*/  I2FP.F32.S32 R7, R7 ;  /* 0x0000000700077245 */ /* 0x000fe40000201400 */
[----:B------:R-:W-:Y:S01]  /*1c80*/  I2FP.F32.S32 R6, R6 ;  /* 0x0000000600067245 */ /* 0x000fe20000201400 */
[----:B------:R-:W-:Y:S01]  /*1c90*/  FADD R12, R12, -UR9 ;  /* 0x800000090c0c7e21 */ /* 0x000fe20008000000 */
        /* <DEDUP_REMOVED lines=27> */
[----:B------:R-:W-:Y:S06]  /*1e50*/  BRA.U !UP0, `(.L_x_197) ;  /* 0x0000001508287547 */ /* 0x000fec000b800000 */
[----:B------:R-:W-:Y:S01]  /*1e60*/  ULEA UR6, UR14, UR5, 0xd ;  /* 0x000000050e067291 */ /* 0x000fe2000f8e68ff */
[----:B------:R-:W-:Y:S01]  /*1e70*/  LOP3.LUT R2, RZ, R0, RZ, 0x33, !PT ;  /* 0x00000000ff027212 */ /* 0x000fe200078e33ff */
[----:B------:R-:W-:Y:S01]  /*1e80*/  UIADD3 UR11, UPT, UPT, UR8, -0x2000, URZ ;  /* 0xffffe000080b7890 */ /* 0x000fe2000fffe0ff */
[----:B------:R-:W-:Y:S01]  /*1e90*/  MOV R3, UR5 ;  /* 0x0000000500037c02 */ /* 0x000fe20008000f00 */
[----:B------:R-:W-:Y:S02]  /*1ea0*/  UMOV UR4, URZ ;  /* 0x000000ff00047c82 */ /* 0x000fe40008000000 */
[----:B------:R-:W-:Y:S01]  /*1eb0*/  UISETP.GT.U32.AND UP0, UPT, UR6, UR11, UPT ;  /* 0x0000000b0600728c */ /* 0x000fe2000bf04070 */
[----:B------:R-:W-:Y:S01]  /*1ec0*/  IADD3 R2, PT, PT, -R3, UR8, R2 ;  /* 0x0000000803027c10 */ /* 0x000fe2000fffe102 */
[----:B------:R-:W-:Y:S01]  /*1ed0*/  UMOV UR7, UR6 ;  /* 0x0000000600077c82 */ /* 0x000fe20008000000 */
[----:B------:R-:W-:Y:S02]  /*1ee0*/  MOV R3, UR14 ;  /* 0x0000000e00037c02 */ /* 0x000fe40008000f00 */
[----:B------:R-:W-:-:S02]  /*1ef0*/  MOV R7, UR6 ;  /* 0x0000000600077c02 */ /* 0x000fc40008000f00 */
[----:B------:R-:W-:Y:S01]  /*1f00*/  MOV R5, UR6 ;  /* 0x0000000600057c02 */ /* 0x000fe20008000f00 */
[----:B------:R-:W-:Y:S01]  /*1f10*/  IMAD R3, R3, -0x2000, R2 ;  /* 0xffffe00003037824 */ /* 0x000fe200078e0202 */
[----:B------:R-:W-:Y:S01]  /*1f20*/  IADD3 R2, PT, PT, R7, 0x1000, R0 ;  /* 0x0000100007027810 */ /* 0x000fe20007ffe000 */
[----:B------:R-:W-:Y:S06]  /*1f30*/  BRA.U UP0, `(.L_x_198) ;  /* 0x00000005005c7547 */ /* 0x000fec000b800000 */
[----:B------:R-:W0:Y:S01]  /*1f40*/  LDC.64 R14, c[0x0][0x380] ;  /* 0x0000e000ff0e7b82 */ /* 0x000e220000000a00 */
[----:B------:R-:W1:Y:S01]  /*1f50*/  LDCU UR9, c[0x0][0x3c0] ;  /* 0x00007800ff0977ac */ /* 0x000e620008000800 */
[----:B------:R-:W2:Y:S01]  /*1f60*/  LDCU UR8, c[0x0][0x3a8] ;  /* 0x00007500ff0877ac */ /* 0x000ea20008000800 */
[----:B------:R-:W-:Y:S01]  /*1f70*/  NOP ;  /* 0x0000000000007918 */ /* 0x000fe20000000000 */
.L_x_199:
[----:B------:R-:W-:-:S05]  /*1f80*/  IADD3 R7, PT, PT, R0, R5, RZ ;  /* 0x0000000500077210 */ /* 0x000fca0007ffe0ff */
[----:B0-----:R-:W-:-:S05]  /*1f90*/  IMAD.WIDE.U32 R6, R7, 0x4, R14 ;  /* 0x0000000407067825 */ /* 0x001fca00078e000e */
        /* <DEDUP_REMOVED lines=16> */
[----:B---3--:R-:W-:-:S02]  /*20a0*/  I2FP.F32.S32 R21, R21 ;  /* 0x0000001500157245 */ /* 0x008fc40000201400 */
[----:B----4-:R-:W-:-:S03]  /*20b0*/  I2FP.F32.S32 R20, R20 ;  /* 0x0000001400147245 */ /* 0x010fc60000201400 */
[----:B-1----:R-:W-:Y:S01]  /*20c0*/  FADD R21, R21, -UR9 ;  /* 0x8000000915157e21 */ /* 0x002fe20008000000 */
[----:B-----5:R-:W-:Y:S01]  /*20d0*/  I2FP.F32.S32 R19, R19 ;  /* 0x0000001300137245 */ /* 0x020fe20000201400 */
[----:B------:R-:W-:Y:S01]  /*20e0*/  FADD R20, R20, -UR9 ;  /* 0x8000000914147e21 */ /* 0x000fe20008000000 */
[----:B--2---:R-:W-:-:S03]  /*20f0*/  I2FP.F32.S32 R18, R18 ;  /* 0x0000001200127245 */ /* 0x004fc60000201400 */
[----:B------:R-:W-:Y:S01]  /*2100*/  FADD R19, R19, -UR9 ;  /* 0x8000000913137e21 */ /* 0x000fe20008000000 */
[----:B0-----:R-:W-:Y:S01]  /*2110*/  FMUL R6, R21, R21 ;  /* 0x0000001515067220 */ /* 0x001fe20000400000 */
[----:B------:R-:W-:Y:S01]  /*2120*/  FMUL R7, R20, R20 ;  /* 0x0000001414077220 */ /* 0x000fe20000400000 */
[----:B------:R-:W-:Y:S01]  /*2130*/  I2FP.F32.S32 R11, R11 ;  /* 0x0000000b000b7245 */ /* 0x000fe20000201400 */
[----:B------:R-:W-:Y:S01]  /*2140*/  FADD R18, R18, -UR9 ;  /* 0x8000000912127e21 */ /* 0x000fe20008000000 */
[----:B------:R-:W-:Y:S01]  /*2150*/  FFMA R6, R19, R19, R6 ;  /* 0x0000001313067223 */ /* 0x000fe20000000006 */
[----:B------:R-:W-:Y:S02]  /*2160*/  I2FP.F32.S32 R25, R25 ;  /* 0x0000001900197245 */ /* 0x000fe40000201400 */
[----:B------:R-:W-:Y:S01]  /*2170*/  FFMA R7, R18, R18, R7 ;  /* 0x0000001212077223 */ /* 0x000fe20000000007 */
[----:B------:R-:W-:Y:S01]  /*2180*/  FADD R11, R11, -UR9 ;  /* 0x800000090b0b7e21 */ /* 0x000fe20008000000 */
[----:B------:R-:W-:-:S02]  /*2190*/  I2FP.F32.S32 R8, R8 ;  /* 0x0000000800087245 */ /* 0x000fc40000201400 */
[----:B------:R-:W-:Y:S02]  /*21a0*/  I2FP.F32.S32 R18, R4 ;  /* 0x0000000400127245 */ /* 0x000fe40000201400 */
[----:B------:R-:W-:Y:S02]  /*21b0*/  I2FP.F32.S32 R9, R9 ;  /* 0x0000000900097245 */ /* 0x000fe40000201400 */
[----:B------:R-:W-:Y:S01]  /*21c0*/  I2FP.F32.S32 R19, R10 ;  /* 0x0000000a00137245 */ /* 0x000fe20000201400 */
[----:B------:R-:W-:Y:S01]  /*21d0*/  FADD R25, R25, -UR9 ;  /* 0x8000000919197e21 */ /* 0x000fe20008000000 */
[----:B------:R-:W-:Y:S01]  /*21e0*/  FADD R4, R8, -UR9 ;  /* 0x8000000908047e21 */ /* 0x000fe20008000000 */
[----:B------:R-:W-:Y:S01]  /*21f0*/  FADD R18, R18, -UR9 ;  /* 0x8000000912127e21 */ /* 0x000fe20008000000 */
[----:B------:R-:W-:Y:S01]  /*2200*/  I2FP.F32.S32 R24, R24 ;  /* 0x0000001800187245 */ /* 0x000fe20000201400 */
[----:B------:R-:W-:Y:S01]  /*2210*/  FADD R10, R9, -UR9 ;  /* 0x80000009090a7e21 */ /* 0x000fe20008000000 */
[----:B------:R-:W-:Y:S01]  /*2220*/  FADD R19, R19, -UR9 ;  /* 0x8000000913137e21 */ /* 0x000fe20008000000 */
[----:B------:R-:W-:Y:S01]  /*2230*/  FMUL R11, R11, R11 ;  /* 0x0000000b0b0b7220 */ /* 0x000fe20000400000 */
[----:B------:R-:W-:-:S02]  /*2240*/  I2FP.F32.S32 R22, R22 ;  /* 0x0000001600167245 */ /* 0x000fc40000201400 */
[----:B------:R-:W-:Y:S02]  /*2250*/  I2FP.F32.S32 R16, R16 ;  /* 0x0000001000107245 */ /* 0x000fe40000201400 */
[----:B------:R-:W-:Y:S02]  /*2260*/  I2FP.F32.S32 R13, R13 ;  /* 0x0000000d000d7245 */ /* 0x000fe40000201400 */
[----:B------:R-:W-:Y:S01]  /*2270*/  I2FP.F32.S32 R12, R12 ;  /* 0x0000000c000c7245 */ /* 0x000fe20000201400 */
[----:B------:R-:W-:Y:S01]  /*2280*/  FADD R24, R24, -UR9 ;  /* 0x8000000918187e21 */ /* 0x000fe20008000000 */
[----:B------:R-:W-:Y:S01]  /*2290*/  FADD R22, R22, -UR9 ;  /* 0x8000000916167e21 */ /* 0x000fe20008000000 */
[----:B------:R-:W-:Y:S01]  /*22a0*/  FMUL R25, R25, R25 ;  /* 0x0000001919197220 */ /* 0x000fe20000400000 */
[----:B------:R-:W-:Y:S01]  /*22b0*/  FADD R8, R16, -UR9 ;  /* 0x8000000910087e21 */ /* 0x000fe20008000000 */
[----:B------:R-:W-:Y:S01]  /*22c0*/  FADD R13, R13, -UR9 ;  /* 0x800000090d0d7e21 */ /* 0x000fe20008000000 */
[----:B------:R-:W-:Y:S01]  /*22d0*/  FADD R12, R12, -UR9 ;  /* 0x800000090c0c7e21 */ /* 0x000fe20008000000 */
[----:B------:R-:W-:Y:S01]  /*22e0*/  FMUL R9, R18, R18 ;  /* 0x0000001212097220 */ /* 0x000fe20000400000 */
[----:B------:R-:W-:Y:S01]  /*22f0*/  FMUL R10, R10, R10 ;  /* 0x0000000a0a0a7220 */ /* 0x000fe20000400000 */
[----:B------:R-:W-:Y:S01]  /*2300*/  FMUL R19, R19, R19 ;  /* 0x0000001313137220 */ /* 0x000fe20000400000 */
[----:B------:R-:W-:Y:S01]  /*2310*/  FFMA R11, R4, R4, R11 ;  /* 0x00000004040b7223 */ /* 0x000fe2000000000b */
[----:B------:R-:W-:Y:S01]  /*2320*/  IADD3 R4, PT, PT, -R5, UR8, RZ ;  /* 0x0000000805047c10 */ /* 0x000fe2000fffe1ff */
[----:B------:R-:W-:Y:S01]  /*2330*/  FFMA R23, R24, R24, R23 ;  /* 0x0000001818177223 */ /* 0x000fe20000000017 */
[----:B------:R-:W-:Y:S01]  /*2340*/  FFMA R22, R22, R22, R25 ;  /* 0x0000001616167223 */ /* 0x000fe20000000019 */
[----:B------:R-:W-:Y:S01]  /*2350*/  FFMA R8, R8, R8, R9 ;  /* 0x0000000808087223 */ /* 0x000fe20000000009 */
[----:B------:R-:W-:Y:S01]  /*2360*/  FFMA R10, R13, R13, R10 ;  /* 0x0000000d0d0a7223 */ /* 0x000fe2000000000a */
[----:B------:R-:W-:Y:S01]  /*2370*/  FFMA R19, R12, R12, R19 ;  /* 0x0000000c0c137223 */ /* 0x000fe20000000013 */
[----:B------:R-:W-:Y:S01]  /*2380*/  ISETP.GE.U32.AND P0, PT, R4, UR5, PT ;  /* 0x0000000504007c0c */ /* 0x000fe2000bf06070 */
[----:B------:R-:W-:Y:S01]  /*2390*/  FADD R23, R23, R22 ;  /* 0x0000001617177221 */ /* 0x000fe20000000000 */
        /* <DEDUP_REMOVED lines=10> */
[----:B------:R-:W-:Y:S01]  /*2440*/  IADD3 R5, PT, PT, R5, UR5, RZ ;  /* 0x0000000505057c10 */ /* 0x000fe2000fffe0ff */
[----:B------:R-:W-:Y:S01]  /*2450*/  UIADD3 UR4, UPT, UPT, UR4, 0x1, URZ ;  /* 0x0000000104047890 */ /* 0x000fe2000fffe0ff */
[----:B------:R-:W-:Y:S01]  /*2460*/  IADD3 R3, PT, PT, R3, -UR5, RZ ;  /* 0x8000000503037c10 */ /* 0x000fe2000fffe0ff */
[----:B------:R-:W-:Y:S01]  /*2470*/  UIADD3 UR7, UPT, UPT, UR5, UR7, URZ ;  /* 0x0000000705077290 */ /* 0x000fe2000fffe0ff */
[----:B------:R-:W-:Y:S02]  /*2480*/  ISETP.GT.U32.AND P0, PT, R5, UR11, PT ;  /* 0x0000000b05007c0c */ /* 0x000fe4000bf04070 */
[----:B------:R-:W-:-:S11]  /*2490*/  IADD3 R2, PT, PT, R2, UR5, RZ ;  /* 0x0000000502027c10 */ /* 0x000fd6000fffe0ff */
[----:B------:R-:W-:Y:S05]  /*24a0*/  @!P0 BRA `(.L_x_199) ;  /* 0xfffffff800b48947 */ /* 0x000fea000383ffff */
.L_x_198:
[----:B------:R-:W-:Y:S01]  /*24b0*/  IADD3 R7, PT, PT, -R5, UR8, RZ ;  /* 0x0000000805077c10 */ /* 0x000fe2000fffe1ff */
[----:B------:R-:W-:Y:S03]  /*24c0*/  BSSY.RECONVERGENT B1, `(.L_x_197) ;  /* 0x00000e3000017945 */ /* 0x000fe60003800200 */
[----:B------:R-:W-:-:S04]  /*24d0*/  ISETP.GE.AND P0, PT, R0, R7, PT ;  /* 0x000000070000720c */ /* 0x000fc80003f06270 */
[----:B------:R-:W-:-:S13]  /*24e0*/  ISETP.GE.U32.OR P0, PT, R5, UR8, P0 ;  /* 0x0000000805007c0c */ /* 0x000fda0008706470 */
[----:B------:R-:W-:Y:S05]  /*24f0*/  @P0 BRA `(.L_x_200) ;  /* 0x0000000c007c0947 */ /* 0x000fea0003800000 */
[----:B------:R-:W0:Y:S01]  /*2500*/  LDC R7, c[0x0][0x3ac] ;  /* 0x0000eb00ff077b82 */ /* 0x000e220000000800 */
[----:B------:R-:W-:Y:S01]  /*2510*/  LOP3.LUT R4, RZ, R0, RZ, 0x33, !PT ;  /* 0x00000000ff047212 */ /* 0x000fe200078e33ff */
[----:B------:R-:W-:Y:S01]  /*2520*/  BSSY.RECONVERGENT B2, `(.L_x_201) ;  /* 0x0000075000027945 */ /* 0x000fe20003800200 */
[----:B------:R-:W-:-:S04]  /*2530*/  MOV R9, UR6 ;  /* 0x0000000600097c02 */ /* 0x000fc80008000f00 */
[----:B------:R-:W-:Y:S01]  /*2540*/  IADD3 R4, PT, PT, -R9, UR8, R4 ;  /* 0x0000000809047c10 */ /* 0x000fe2000fffe104 */
[----:B0-----:R-:W-:-:S04]  /*2550*/  IMAD R7, R7, UR4, RZ ;  /* 0x0000000407077c24 */ /* 0x001fc8000f8e02ff */
[----:B------:R-:W-:-:S05]  /*2560*/  IMAD R4, R7, -0x2000, R4 ;  /* 0xffffe00007047824 */ /* 0x000fca00078e0204 */
[C---:B------:R-:W-:Y:S02]  /*2570*/  ISETP.GE.U32.AND P0, PT, R4.reuse, 0x1e00, PT ;  /* 0x00001e000400780c */ /* 0x040fe40003f06070 */
[----:B------:R-:W-:Y:S02]  /*2580*/  LEA.HI R6, R4, 0x1, RZ, 0x17 ;  /* 0x0000000104067811 */ /* 0x000fe400078fb8ff */
[----:B------:R-:W-:Y:S02]  /*2590*/  MOV R4, R0 ;  /* 0x0000000000047202 */ /* 0x000fe40000000f00 */
[----:B------:R-:W-:-:S07]  /*25a0*/  LOP3.LUT R7, R6, 0xf, RZ, 0xc0, !PT ;  /* 0x0000000f06077812 */ /* 0x000fce00078ec0ff */
[----:B------:R-:W-:Y:S05]  /*25b0*/  @!P0 BRA `(.L_x_202) ;  /* 0x0000000400ac8947 */ /* 0x000fea0003800000 */
[----:B------:R-:W-:Y:S01]  /*25c0*/  LEA.HI R4, R3, 0x1, RZ, 0x17 ;  /* 0x0000000103047811 */ /* 0x000fe200078fb8ff */
[----:B------:R-:W-:Y:S01]  /*25d0*/  BSSY.RECONVERGENT B3, `(.L_x_203) ;  /* 0x0000068000037945 */ /* 0x000fe20003800200 */
[----:B------:R-:W-:Y:S02]  /*25e0*/  LOP3.LUT R8, R0, 0x1000, RZ, 0xfc, !PT ;  /* 0x0000100000087812 */ /* 0x000fe400078efcff */
[----:B------:R-:W-:-:S04]  /*25f0*/  LOP3.LUT R4, R4, 0xfffff0, RZ, 0xc0, !PT ;  /* 0x00fffff004047812 */ /* 0x000fc800078ec0ff */
[----:B------:R-:W-:-:S07]  /*2600*/  IADD3 R10, PT, PT, -R4, RZ, RZ ;  /* 0x000000ff040a7210 */ /* 0x000fce0007ffe1ff */
.L_x_204:
[C---:B------:R-:W-:Y:S02]  /*2610*/  IADD3 R17, PT, PT, R2.reuse, -0x1000, RZ ;  /* 0xfffff00002117810 */ /* 0x040fe40007ffe0ff */
[----:B------:R-:W-:-:S03]  /*2620*/  IADD3 R13, PT, PT, R2, -0xe00, RZ ;  /* 0xfffff200020d7810 */ /* 0x000fc60007ffe0ff */
[----:B------:R-:W-:-:S04]  /*2630*/  IMAD.WIDE.U32 R16, R17, 0x4, R14 ;  /* 0x0000000411107825 */ /* 0x000fc800078e000e */
[--C-:B------:R-:W-:Y:S02]  /*2640*/  IMAD.WIDE.U32 R12, R13, 0x4, R14.reuse ;  /* 0x000000040d0c7825 */ /* 0x100fe400078e000e */
[----:B------:R-:W2:Y:S04]  /*2650*/  LDG.E R16, desc[UR12][R16.64] ;  /* 0x0000000c10107981 */ /* 0x000ea8000c1e1900 */
[----:B------:R0:W3:Y:S01]  /*2660*/  LDG.E R22, desc[UR12][R12.64] ;  /* 0x0000000c0c167981 */ /* 0x0000e2000c1e1900 */
[C---:B------:R-:W-:Y:S02]  /*2670*/  IADD3 R9, PT, PT, R2.reuse, -0xc00, RZ ;  /* 0xfffff40002097810 */ /* 0x040fe40007ffe0ff */
[C---:B------:R-:W-:Y:S02]  /*2680*/  IADD3 R27, PT, PT, R2.reuse, -0xa00, RZ ;  /* 0xfffff600021b7810 */ /* 0x040fe40007ffe0ff */
[----:B------:R-:W-:Y:S01]  /*2690*/  IADD3 R21, PT, PT, R2, -0x800, RZ ;  /* 0xfffff80002157810 */ /* 0x000fe20007ffe0ff */
[----:B0-----:R-:W-:-:S04]  /*26a0*/  IMAD.WIDE.U32 R12, R9, 0x4, R14 ;  /* 0x00000004090c7825 */ /* 0x001fc800078e000e */
[--C-:B------:R-:W-:Y:S01]  /*26b0*/  IMAD.WIDE.U32 R26, R27, 0x4, R14.reuse ;  /* 0x000000041b1a7825 */ /* 0x100fe200078e000e */
[----:B------:R0:W4:Y:S01]  /*26c0*/  LDG.E R4, desc[UR12][R12.64] ;  /* 0x0000000c0c047981 */ /* 0x000122000c1e1900 */
[C---:B------:R-:W-:Y:S02]  /*26d0*/  IADD3 R19, PT, PT, R2.reuse, -0x600, RZ ;  /* 0xfffffa0002137810 */ /* 0x040fe40007ffe0ff */
[--C-:B------:R-:W-:Y:S01]  /*26e0*/  IMAD.WIDE.U32 R20, R21, 0x4, R14.reuse ;  /* 0x0000000415147825 */ /* 0x100fe200078e000e */
[----:B------:R1:W5:Y:S01]  /*26f0*/  LDG.E R9, desc[UR12][R26.64] ;  /* 0x0000000c1a097981 */ /* 0x000362000c1e1900 */
[C---:B------:R-:W-:Y:S02]  /*2700*/  IADD3 R29, PT, PT, R2.reuse, -0x400, RZ ;  /* 0xfffffc00021d7810 */ /* 0x040fe40007ffe0ff */
[----:B------:R-:W-:Y:S01]  /*2710*/  IMAD.WIDE.U32 R18, R19, 0x4, R14 ;  /* 0x0000000413127825 */ /* 0x000fe200078e000e */
[----:B------:R-:W5:Y:S01]  /*2720*/  LDG.E R11, desc[UR12][R20.64] ;  /* 0x0000000c140b7981 */ /* 0x000f62000c1e1900 */
[----:B0-----:R-:W-:-:S02]  /*2730*/  IADD3 R13, PT, PT, R2, -0x200, RZ ;  /* 0xfffffe00020d7810 */ /* 0x001fc40007ffe0ff */
[--C-:B------:R-:W-:Y:S01]  /*2740*/  IMAD.WIDE.U32 R28, R29, 0x4, R14.reuse ;  /* 0x000000041d1c7825 */ /* 0x100fe200078e000e */
[----:B------:R0:W5:Y:S03]  /*2750*/  LDG.E R25, desc[UR12][R18.64] ;  /* 0x0000000c12197981 */ /* 0x000166000c1e1900 */
[--C-:B------:R-:W-:Y:S01]  /*2760*/  IMAD.WIDE.U32 R12, R13, 0x4, R14.reuse ;  /* 0x000000040d0c7825 */ /* 0x100fe200078e000e */
[----:B------:R-:W5:Y:S01]  /*2770*/  LDG.E R24, desc[UR12][R28.64] ;  /* 0x0000000c1c187981 */ /* 0x000f62000c1e1900 */
[C---:B-1----:R-:W-:Y:S02]  /*2780*/  IADD3 R27, PT, PT, R2.reuse, 0x200, RZ ;  /* 0x00000200021b7810 */ /* 0x042fe40007ffe0ff */
[C---:B------:R-:W-:Y:S02]  /*2790*/  IADD3 R17, PT, PT, R2.reuse, 0x400, RZ ;  /* 0x0000040002117810 */ /* 0x040fe40007ffe0ff */
[----:B------:R-:W5:Y:S01]  /*27a0*/  LDG.E R13, desc[UR12][R12.64] ;  /* 0x0000000c0c0d7981 */ /* 0x000f62000c1e1900 */
[----:B0-----:R-:W-:-:S04]  /*27b0*/  IMAD.WIDE.U32 R18, R2, 0x4, R14 ;  /* 0x0000000402127825 */ /* 0x001fc800078e000e */
[--C-:B------:R-:W-:Y:S01]  /*27c0*/  IMAD.WIDE.U32 R26, R27, 0x4, R14.reuse ;  /* 0x000000041b1a7825 */ /* 0x100fe200078e000e */
[----:B------:R0:W5:Y:S03]  /*27d0*/  LDG.E R12, desc[UR12][R18.64] ;  /* 0x0000000c120c7981 */ /* 0x000166000c1e1900 */
[----:B------:R-:W-:Y:S01]  /*27e0*/  IMAD.WIDE.U32 R20, R17, 0x4, R14 ;  /* 0x0000000411147825 */ /* 0x000fe200078e000e */
[C---:B------:R-:W-:Y:S01]  /*27f0*/  IADD3 R17, PT, PT, R2.reuse, 0x600, RZ ;  /* 0x0000060002117810 */ /* 0x040fe20007ffe0ff */
[----:B------:R-:W5:Y:S04]  /*2800*/  LDG.E R26, desc[UR12][R26.64] ;  /* 0x0000000c1a1a7981 */ /* 0x000f68000c1e1900 */
[----:B------:R1:W5:Y:S01]  /*2810*/  LDG.E R28, desc[UR12][R20.64] ;  /* 0x0000000c141c7981 */ /* 0x000362000c1e1900 */
[----:B0-----:R-:W-:-:S02]  /*2820*/  IADD3 R19, PT, PT, R2, 0x800, RZ ;  /* 0x0000080002137810 */ /* 0x001fc40007ffe0ff */
[----:B-1----:R-:W-:-:S05]  /*2830*/  IADD3 R21, PT, PT, R2, 0xa00, RZ ;  /* 0x00000a0002157810 */ /* 0x002fca0007ffe0ff */
[----:B------:R-:W-:-:S06]  /*2840*/  IMAD.WIDE.U32 R20, R21, 0x4, R14 ;  /* 0x0000000415147825 */ /* 0x000fcc00078e000e */
[----:B------:R-:W5:Y:S01]  /*2850*/  LDG.E R20, desc[UR12][R20.64] ;  /* 0x0000000c14147981 */ /* 0x000f62000c1e1900 */
[----:B--2---:R-:W-:Y:S02]  /*2860*/  I2FP.F32.S32 R18, R16 ;  /* 0x0000001000127245 */ /* 0x004fe40000201400 */
[----:B---3--:R-:W-:-:S03]  /*2870*/  I2FP.F32.S32 R22, R22 ;  /* 0x0000001600167245 */ /* 0x008fc60000201400 */
[----:B------:R-:W-:Y:S01]  /*2880*/  FADD R18, R18, -UR9 ;  /* 0x8000000912127e21 */ /* 0x000fe20008000000 */
[----:B------:R-:W-:-:S04]  /*2890*/  IMAD.WIDE.U32 R16, R17, 0x4, R14 ;  /* 0x0000000411107825 */ /* 0x000fc800078e000e */
[----:B------:R-:W-:Y:S01]  /*28a0*/  FFMA R23, R18, R18, R23 ;  /* 0x0000001212177223 */ /* 0x000fe20000000017 */
[----:B------:R-:W-:Y:S01]  /*28b0*/  FADD R22, R22, -UR9 ;  /* 0x8000000916167e21 */ /* 0x000fe20008000000 */
[----:B------:R-:W-:Y:S01]  /*28c0*/  IMAD.WIDE.U32 R18, R19, 0x4, R14 ;  /* 0x0000000413127825 */ /* 0x000fe200078e000e */
[----:B------:R0:W2:Y:S03]  /*28d0*/  LDG.E R29, desc[UR12][R16.64] ;  /* 0x0000000c101d7981 */ /* 0x0000a6000c1e1900 */
[----:B------:R-:W-:Y:S01]  /*28e0*/  FFMA R27, R22, R22, R23 ;  /* 0x00000016161b7223 */ /* 0x000fe20000000017 */
[C---:B------:R-:W-:Y:S01]  /*28f0*/  IADD3 R23, PT, PT, R2.reuse, 0xc00, RZ ;  /* 0x00000c0002177810 */ /* 0x040fe20007ffe0ff */
[----:B------:R-:W3:Y:S04]  /*2900*/  LDG.E R18, desc[UR12][R18.64] ;  /* 0x0000000c12127981 */ /* 0x000ee8000c1e1900 */
[----:B------:R-:W-:Y:S01]  /*2910*/  IMAD.WIDE.U32 R22, R23, 0x4, R14 ;  /* 0x0000000417167825 */ /* 0x000fe200078e000e */
[----:B0-----:R-:W-:-:S05]  /*2920*/  IADD3 R17, PT, PT, R2, 0xe00, RZ ;  /* 0x00000e0002117810 */ /* 0x001fca0007ffe0ff */
[----:B------:R-:W3:Y:S01]  /*2930*/  LDG.E R22, desc[UR12][R22.64] ;  /* 0x0000000c16167981 */ /* 0x000ee2000c1e1900 */
[----:B------:R-:W-:-:S06]  /*2940*/  IMAD.WIDE.U32 R16, R17, 0x4, R14 ;  /* 0x0000000411107825 */ /* 0x000fcc00078e000e */
[----:B------:R-:W3:Y:S01]  /*2950*/  LDG.E R16, desc[UR12][R16.64] ;  /* 0x0000000c10107981 */ /* 0x000ee2000c1e1900 */
[----:B----4-:R-:W-:Y:S02]  /*2960*/  I2FP.F32.S32 R4, R4 ;  /* 0x0000000400047245 */ /* 0x010fe40000201400 */
[----:B-----5:R-:W-:-:S03]  /*2970*/  I2FP.F32.S32 R9, R9 ;  /* 0x0000000900097245 */ /* 0x020fc60000201400 */
[----:B------:R-:W-:Y:S01]  /*2980*/  FADD R4, R4, -UR9 ;  /* 0x8000000904047e21 */ /* 0x000fe20008000000 */
[----:B------:R-:W-:-:S03]  /*2990*/  I2FP.F32.S32 R11, R11 ;  /* 0x0000000b000b7245 */ /* 0x000fc60000201400 */
[----:B------:R-:W-:Y:S01]  /*29a0*/  FFMA R27, R4, R4, R27 ;  /* 0x00000004041b7223 */ /* 0x000fe2000000001b */
[----:B------:R-:W-:Y:S01]  /*29b0*/  FADD R4, R9, -UR9 ;  /* 0x8000000909047e21 */ /* 0x000fe20008000000 */
        /* <DEDUP_REMOVED lines=17> */
[----:B------:R-:W-:Y:S02]  /*2ad0*/  FFMA R27, R12, R12, R27 ;  /* 0x0000000c0c1b7223 */ /* 0x000fe4000000001b */
[----:B------:R-:W-:Y:S02]  /*2ae0*/  FADD R28, R28, -UR9 ;  /* 0x800000091c1c7e21 */ /* 0x000fe40008000000 */
[----:B------:R-:W-:Y:S01]  /*2af0*/  FFMA R27, R26, R26, R27 ;  /* 0x0000001a1a1b7223 */ /* 0x000fe2000000001b */
[----:B------:R-:W-:-:S03]  /*2b00*/  IADD3 R10, PT, PT, R10, 0x10, RZ ;  /* 0x000000100a0a7810 */ /* 0x000fc60007ffe0ff */
[----:B------:R-:W-:Y:S01]  /*2b10*/  FFMA R27, R28, R28, R27 ;  /* 0x0000001c1c1b7223 */ /* 0x000fe2000000001b */
[----:B------:R-:W-:Y:S02]  /*2b20*/  I2FP.F32.S32 R20, R20 ;  /* 0x0000001400147245 */ /* 0x000fe40000201400 */
[----:B------:R-:W-:-:S03]  /*2b30*/  ISETP.NE.AND P0, PT, R10, RZ, PT ;  /* 0x000000ff0a00720c */ /* 0x000fc60003f05270 */
[----:B------:R-:W-:Y:S01]  /*2b40*/  FADD R20, R20, -UR9 ;  /* 0x8000000914147e21 */ /* 0x000fe20008000000 */
[----:B------:R-:W-:Y:S02]  /*2b50*/  IADD3 R8, PT, PT, R8, 0x2000, RZ ;  /* 0x0000200008087810 */ /* 0x000fe40007ffe0ff */
[----:B------:R-:W-:Y:S02]  /*2b60*/  IADD3 R2, PT, PT, R2, 0x2000, RZ ;  /* 0x0000200002027810 */ /* 0x000fe40007ffe0ff */
[----:B--2---:R-:W-:Y:S02]  /*2b70*/  I2FP.F32.S32 R29, R29 ;  /* 0x0000001d001d7245 */ /* 0x004fe40000201400 */
[----:B---3--:R-:W-:-:S03]  /*2b80*/  I2FP.F32.S32 R18, R18 ;  /* 0x0000001200127245 */ /* 0x008fc60000201400 */
[----:B------:R-:W-:-:S04]  /*2b90*/  FADD R4, R29, -UR9 ;  /* 0x800000091d047e21 */ /* 0x000fc80008000000 */
[----:B------:R-:W-:Y:S01]  /*2ba0*/  FFMA R27, R4, R4, R27 ;  /* 0x00000004041b7223 */ /* 0x000fe2000000001b */
[----:B------:R-:W-:Y:S01]  /*2bb0*/  FADD R18, R18, -UR9 ;  /* 0x8000000912127e21 */ /* 0x000fe20008000000 */
[----:B------:R-:W-:-:S03]  /*2bc0*/  I2FP.F32.S32 R22, R22 ;  /* 0x0000001600167245 */ /* 0x000fc60000201400 */
[----:B------:R-:W-:-:S04]  /*2bd0*/  FFMA R27, R18, R18, R27 ;  /* 0x00000012121b7223 */ /* 0x000fc8000000001b */
[----:B------:R-:W-:Y:S01]  /*2be0*/  FFMA R27, R20, R20, R27 ;  /* 0x00000014141b7223 */ /* 0x000fe2000000001b */
[----:B------:R-:W-:Y:S01]  /*2bf0*/  FADD R22, R22, -UR9 ;  /* 0x8000000916167e21 */ /* 0x000fe20008000000 */
[----:B------:R-:W-:-:S03]  /*2c00*/  I2FP.F32.S32 R16, R16 ;  /* 0x0000001000107245 */ /* 0x000fc60000201400 */
[----:B------:R-:W-:Y:S02]  /*2c10*/  FFMA R27, R22, R22, R27 ;  /* 0x00000016161b7223 */ /* 0x000fe4000000001b */
[----:B------:R-:W-:-:S04]  /*2c20*/  FADD R16, R16, -UR9 ;  /* 0x8000000910107e21 */ /* 0x000fc80008000000 */
[----:B------:R-:W-:Y:S01]  /*2c30*/  FFMA R23, R16, R16, R27 ;  /* 0x0000001010177223 */ /* 0x000fe2000000001b */
[----:B------:R-:W-:Y:S06]  /*2c40*/  @P0 BRA `(.L_x_204) ;  /* 0xfffffff800700947 */ /* 0x000fec000383ffff */
[----:B------:R-:W-:Y:S05]  /*2c50*/  BSYNC.RECONVERGENT B3 ;  /* 0x0000000000037941 */ /* 0x000fea0003800200 */
.L_x_203:
[----:B------:R-:W-:-:S07]  /*2c60*/  IADD3 R4, PT, PT, R8, -0x1000, RZ ;  /* 0xfffff00008047810 */ /* 0x000fce0007ffe0ff */
.L_x_202:
[----:B------:R-:W-:Y:S05]  /*2c70*/  BSYNC.RECONVERGENT B2 ;  /* 0x0000000000027941 */ /* 0x000fea0003800200 */
.L_x_201:
        /* <DEDUP_REMOVED lines=11> */
[--C-:B------:R-:W-:Y:S01]  /*2d30*/  IMAD.WIDE.U32 R12, R13, 0x4, R14.reuse ;  /* 0x000000040d0c7825 */ /* 0x100fe200078e000e */
[----:B------:R0:W2:Y:S01]  /*2d40*/  LDG.E R2, desc[UR12][R8.64] ;  /* 0x0000000c08027981 */ /* 0x0000a2000c1e1900 */
[----:B------:R-:W-:Y:S02]  /*2d50*/  IADD3 R21, PT, PT, R11, 0x600, RZ ;  /* 0x000006000b157810 */ /* 0x000fe40007ffe0ff */
[--C-:B------:R-:W-:Y:S01]  /*2d60*/  IMAD.WIDE.U32 R24, R25, 0x4, R14.reuse ;  /* 0x0000000419187825 */ /* 0x100fe200078e000e */
[----:B------:R1:W3:Y:S01]  /*2d70*/  LDG.E R7, desc[UR12][R12.64] ;  /* 0x0000000c0c077981 */ /* 0x0002e2000c1e1900 */
[----:B------:R-:W-:Y:S02]  /*2d80*/  IADD3 R17, PT, PT, R11, 0x800, RZ ;  /* 0x000008000b117810 */ /* 0x000fe40007ffe0ff */
[----:B------:R-:W-:Y:S01]  /*2d90*/  IMAD.WIDE.U32 R20, R21, 0x4, R14 ;  /* 0x0000000415147825 */ /* 0x000fe200078e000e */
[----:B------:R-:W4:Y:S01]  /*2da0*/  LDG.E R18, desc[UR12][R24.64] ;  /* 0x0000000c18127981 */ /* 0x000f22000c1e1900 */
[----:B------:R-:W-:-:S02]  /*2db0*/  IADD3 R27, PT, PT, R11, 0xa00, RZ ;  /* 0x00000a000b1b7810 */ /* 0x000fc40007ffe0ff */
[--C-:B------:R-:W-:Y:S01]  /*2dc0*/  IMAD.WIDE.U32 R16, R17, 0x4, R14.reuse ;  /* 0x0000000411107825 */ /* 0x100fe200078e000e */
[----:B------:R-:W5:Y:S01]  /*2dd0*/  LDG.E R19, desc[UR12][R20.64] ;  /* 0x0000000c14137981 */ /* 0x000f62000c1e1900 */
[----:B------:R-:W-:Y:S02]  /*2de0*/  IADD3 R29, PT, PT, R11, 0xc00, RZ ;  /* 0x00000c000b1d7810 */ /* 0x000fe40007ffe0ff */
[--C-:B0-----:R-:W-:Y:S02]  /*2df0*/  IMAD.WIDE.U32 R8, R27, 0x4, R14.reuse ;  /* 0x000000041b087825 */ /* 0x101fe400078e000e */
[----:B------:R-:W5:Y:S01]  /*2e00*/  LDG.E R16, desc[UR12][R16.64] ;  /* 0x0000000c10107981 */ /* 0x000f62000c1e1900 */
[----:B-1----:R-:W-:Y:S01]  /*2e10*/  IADD3 R13, PT, PT, R11, 0xe00, RZ ;  /* 0x00000e000b0d7810 */ /* 0x002fe20007ffe0ff */
[--C-:B------:R-:W-:Y:S02]  /*2e20*/  IMAD.WIDE.U32 R10, R29, 0x4, R14.reuse ;  /* 0x000000041d0a7825 */ /* 0x100fe400078e000e */
[----:B------:R-:W5:Y:S02]  /*2e30*/  LDG.E R8, desc[UR12][R8.64] ;  /* 0x0000000c08087981 */ /* 0x000f64000c1e1900 */
[----:B------:R-:W-:-:S02]  /*2e40*/  IMAD.WIDE.U32 R12, R13, 0x4, R14 ;  /* 0x000000040d0c7825 */ /* 0x000fc400078e000e */
[----:B------:R-:W5:Y:S04]  /*2e50*/  LDG.E R10, desc[UR12][R10.64] ;  /* 0x0000000c0a0a7981 */ /* 0x000f68000c1e1900 */
[----:B------:R-:W5:Y:S01]  /*2e60*/  LDG.E R12, desc[UR12][R12.64] ;  /* 0x0000000c0c0c7981 */ /* 0x000f62000c1e1900 */
[----:B------:R-:W-:Y:S02]  /*2e70*/  IADD3 R4, PT, PT, R4, 0x1000, RZ ;  /* 0x0000100004047810 */ /* 0x000fe40007ffe0ff */
[----:B--2---:R-:W-:Y:S02]  /*2e80*/  I2FP.F32.S32 R2, R2 ;  /* 0x0000000200027245 */ /* 0x004fe40000201400 */
[----:B---3--:R-:W-:-:S03]  /*2e90*/  I2FP.F32.S32 R7, R7 ;  /* 0x0000000700077245 */ /* 0x008fc60000201400 */
[----:B------:R-:W-:Y:S01]  /*2ea0*/  FADD R2, R2, -UR9 ;  /* 0x8000000902027e21 */ /* 0x000fe20008000000 */
[----:B----4-:R-:W-:-:S03]  /*2eb0*/  I2FP.F32.S32 R18, R18 ;  /* 0x0000001200127245 */ /* 0x010fc60000201400 */
[----:B------:R-:W-:Y:S01]  /*2ec0*/  FFMA R2, R2, R2, R23 ;  /* 0x0000000202027223 */ /* 0x000fe20000000017 */
        /* <DEDUP_REMOVED lines=19> */
.L_x_206:
[----:B------:R-:W-:Y:S05]  /*3000*/  BSYNC.RECONVERGENT B2 ;  /* 0x0000000000027941 */ /* 0x000fea0003800200 */
.L_x_205:
        /* <DEDUP_REMOVED lines=9> */
[--C-:B------:R-:W-:Y:S01]  /*30a0*/  IMAD.WIDE.U32 R8, R9, 0x4, R14.reuse ;  /* 0x0000000409087825 */ /* 0x100fe200078e000e */
[----:B------:R-:W-:Y:S01]  /*30b0*/  IADD3 R13, PT, PT, R5, 0x600, RZ ;  /* 0x00000600050d7810 */ /* 0x000fe20007ffe0ff */
        /* <DEDUP_REMOVED lines=19> */
.L_x_208:
[----:B------:R-:W-:Y:S05]  /*31f0*/  BSYNC.RECONVERGENT B2 ;  /* 0x0000000000027941 */ /* 0x000fea0003800200 */
.L_x_207:
[----:B------:R-:W-:Y:S05]  /*3200*/  @!P1 BRA `(.L_x_200) ;  /* 0x0000000000389947 */ /* 0x000fea0003800000 */
[----:B------:R-:W-:Y:S02]  /*3210*/  LOP3.LUT R2, R3, 0xffff, RZ, 0xc0, !PT ;  /* 0x0000ffff03027812 */ /* 0x000fe400078ec0ff */
[----:B------:R-:W-:Y:S02]  /*3220*/  IADD3 R5, PT, PT, R4, UR7, RZ ;  /* 0x0000000704057c10 */ /* 0x000fe4000fffe0ff */
[----:B------:R-:W-:-:S04]  /*3230*/  LEA.HI R2, R2, 0x1, RZ, 0x17 ;  /* 0x0000000102027811 */ /* 0x000fc800078fb8ff */
[----:B------:R-:W-:-:S04]  /*3240*/  LOP3.LUT R2, R2, 0x3, RZ, 0xc0, !PT ;  /* 0x0000000302027812 */ /* 0x000fc800078ec0ff */
[----:B------:R-:W-:-:S07]  /*3250*/  IADD3 R4, PT, PT, -R2, RZ, RZ ;  /* 0x000000ff02047210 */ /* 0x000fce0007ffe1ff */
.L_x_209:
[----:B------:R-:W-:-:S06]  /*3260*/  IMAD.WIDE.U32 R2, R5, 0x4, R14 ;  /* 0x0000000405027825 */ /* 0x000fcc00078e000e */
[----:B------:R-:W2:Y:S01]  /*3270*/  LDG.E R2, desc[UR12][R2.64] ;  /* 0x0000000c02027981 */ /* 0x000ea2000c1e1900 */
[----:B------:R-:W-:Y:S02]  /*3280*/  IADD3 R4, PT, PT, R4, 0x1, RZ ;  /* 0x0000000104047810 */ /* 0x000fe40007ffe0ff */
[----:B------:R-:W-:Y:S02]  /*3290*/  IADD3 R5, PT, PT, R5, 0x200, RZ ;  /* 0x0000020005057810 */ /* 0x000fe40007ffe0ff */
[----:B------:R-:W-:Y:S02]  /*32a0*/  ISETP.NE.AND P0, PT, R4, RZ, PT ;  /* 0x000000ff0400720c */ /* 0x000fe40003f05270 */
[----:B--2---:R-:W-:-:S05]  /*32b0*/  I2FP.F32.S32 R6, R2 ;  /* 0x0000000200067245 */ /* 0x004fca0000201400 */
[----:B------:R-:W-:-:S04]  /*32c0*/  FADD R6, R6, -UR9 ;  /* 0x8000000906067e21 */ /* 0x000fc80008000000 */
[----:B------:R-:W-:Y:S02]  /*32d0*/  FFMA R23, R6, R6, R23 ;  /* 0x0000000606177223 */ /* 0x000fe40000000017 */
[----:B------:R-:W-:Y:S05]  /*32e0*/  @P0 BRA `(.L_x_209) ;  /* 0xfffffffc00dc0947 */ /* 0x000fea000383ffff */
.L_x_200:
[----:B------:R-:W-:Y:S05]  /*32f0*/  BSYNC.RECONVERGENT B1 ;  /* 0x0000000000017941 */ /* 0x000fea0003800200 */
.L_x_197:
        /* <DEDUP_REMOVED lines=31> */
[----:B--2---:R-:W0:Y:S04]  /*34f0*/  LDS.128 R4, [UR4+0x10] ;  /* 0x00001004ff047984 */ /* 0x004e280008000c00 */
        /* <DEDUP_REMOVED lines=18> */
.L_x_196:
[----:B------:R-:W-:Y:S05]  /*3620*/  BSYNC.RECONVERGENT B0 ;  /* 0x0000000000007941 */ /* 0x000fea0003800200 */
.L_x_180:
[----:B------:R-:W-:Y:S05]  /*3630*/  @P0 EXIT ;  /* 0x000000000000094d */ /* 0x000fea0003800000 */
[----:B------:R-:W3:Y:S02]  /*3640*/  LDCU.64 UR4, c[0x0][0x388] ;  /* 0x00007100ff0477ac */ /* 0x000ee40008000a00 */
[----:B---3--:R-:W-:-:S06]  /*3650*/  UIMAD.WIDE.U32 UR4, UR14, 0x4, UR4 ;  /* 0x000000040e0478a5 */ /* 0x008fcc000f8e0004 */
[----:B-12---:R-:W-:Y:S02]  /*3660*/  MOV R4, UR4 ;  /* 0x0000000400047c02 */ /* 0x006fe40008000f00 */
[----:B0-----:R-:W-:-:S05]  /*3670*/  MOV R5, UR5 ;  /* 0x0000000500057c02 */ /* 0x001fca0008000f00 */
[----:B------:R-:W-:Y:S01]  /*3680*/  STG.E desc[UR12][R4.64], R2 ;  /* 0x0000000204007986 */ /* 0x000fe2000c10190c */
[----:B------:R-:W-:Y:S05]  /*3690*/  EXIT ;  /* 0x000000000000794d */ /* 0x000fea0003800000 */
.L_x_210:
        /* <DEDUP_REMOVED lines=14> */
.L_x_484:


//--------------------- .text._ZN3cub18CUB_300001_SM_10006detail6reduce28DeviceReduceSingleTileKernelINS2_10policy_hubIfjN4cuda3std3__44plusIfEEE10Policy1000EN6thrust24THRUST_300001_SM_1000_NS6detail15normal_iteratorINSD_10device_ptrIKiEEEEPfjS9_ff16SquaredDeviationEEvT0_T1_T2_T3_T4_T6_ --------------------------
	.section	.text._ZN3cub18CUB_300001_SM_10006detail6reduce28DeviceReduceSingleTileKernelINS2_10policy_hubIfjN4cuda3std3__44plusIfEEE10Policy1000EN6thrust24THRUST_300001_SM_1000_NS6detail15normal_iteratorINSD_10device_ptrIKiEEEEPfjS9_ff16SquaredDeviationEEvT0_T1_T2_T3_T4_T6_,"ax",@progbits
	.align	128
        .global         _ZN3cub18CUB_300001_SM_10006detail6reduce28DeviceReduceSingleTileKernelINS2_10policy_hubIfjN4cuda3std3__44plusIfEEE10Policy1000EN6thrust24THRUST_300001_SM_1000_NS6detail15normal_iteratorINSD_10device_ptrIKiEEEEPfjS9_ff16SquaredDeviationEEvT0_T1_T2_T3_T4_T6_
        .type           _ZN3cub18CUB_300001_SM_10006detail6reduce28DeviceReduceSingleTileKernelINS2_10policy_hubIfjN4cuda3std3__44plusIfEEE10Policy1000EN6thrust24THRUST_300001_SM_1000_NS6detail15normal_iteratorINSD_10device_ptrIKiEEEEPfjS9_ff16SquaredDeviationEEvT0_T1_T2_T3_T4_T6_,@function
        .size           _ZN3cub18CUB_300001_SM_10006detail6reduce28DeviceReduceSingleTileKernelINS2_10policy_hubIfjN4cuda3std3__44plusIfEEE10Policy1000EN6thrust24THRUST_300001_SM_1000_NS6detail15normal_iteratorINSD_10device_ptrIKiEEEEPfjS9_ff16SquaredDeviationEEvT0_T1_T2_T3_T4_T6_,(.L_x_485 - _ZN3cub18CUB_300001_SM_10006detail6reduce28DeviceReduceSingleTileKernelINS2_10policy_hubIfjN4cuda3std3__44plusIfEEE10Policy1000EN6thrust24THRUST_300001_SM_1000_NS6detail15normal_iteratorINSD_10device_ptrIKiEEEEPfjS9_ff16SquaredDeviationEEvT0_T1_T2_T3_T4_T6_)
        .other          _ZN3cub18CUB_300001_SM_10006detail6reduce28DeviceReduceSingleTileKernelINS2_10policy_hubIfjN4cuda3std3__44plusIfEEE10Policy1000EN6thrust24THRUST_300001_SM_1000_NS6detail15normal_iteratorINSD_10device_ptrIKiEEEEPfjS9_ff16SquaredDeviationEEvT0_T1_T2_T3_T4_T6_,@"STO_CUDA_ENTRY STV_DEFAULT"
_ZN3cub18CUB_300001_SM_10006detail6reduce28DeviceReduceSingleTileKernelINS2_10policy_hubIfjN4cuda3std3__44plusIfEEE10Policy1000EN6thrust24THRUST_300001_SM_1000_NS6detail15normal_iteratorINSD_10device_ptrIKiEEEEPfjS9_ff16SquaredDeviationEEvT0_T1_T2_T3_T4_T6_:
.text._ZN3cub18CUB_300001_SM_10006detail6reduce28DeviceReduceSingleTileKernelINS2_10policy_hubIfjN4cuda3std3__44plusIfEEE10Policy1000EN6thrust24THRUST_300001_SM_1000_NS6detail15normal_iteratorINSD_10device_ptrIKiEEEEPfjS9_ff16SquaredDeviationEEvT0_T1_T2_T3_T4_T6_:
[----:B------:R-:W-:Y:S01]  /*0000*/  LDC R1, c[0x0][0x37c] ;  /* 0x0000df00ff017b82 */ /* 0x000fe20000000800 */
[----:B------:R-:W0:Y:S01]  /*0010*/  LDCU UR4, c[0x0][0x390] ;  /* 0x00007200ff0477ac */ /* 0x000e220008000800 */
[----:B------:R-:W1:Y:S01]  /*0020*/  LDCU.64 UR6, c[0x0][0x358] ;  /* 0x00006b00ff0677ac */ /* 0x000e620008000a00 */
[----:B0-----:R-:W-:-:S04]  /*0030*/  MOV R4, UR4 ;  /* 0x0000000400047c02 */ /* 0x001fc80008000f00 */
        /* <DEDUP_REMOVED lines=9> */
.L_x_211:
[----:B------:R-:W-:Y:S01]  /*00d0*/  ISETP.GT.U32.AND P0, PT, R4, 0x1fff, PT ;  /* 0x00001fff0400780c */ /* 0x000fe20003f04070 */
[----:B------:R-:W-:-:S12]  /*00e0*/  BSSY.RECONVERGENT B0, `(.L_x_212) ;  /* 0x00002f9000007945 */ /* 0x000fd80003800200 */
[----:B------:R-:W-:Y:S05]  /*00f0*/  @P0 BRA `(.L_x_213) ;  /* 0x0000001400080947 */ /* 0x000fea0003800000 */
[----:B------:R-:W0:Y:S01]  /*0100*/  S2R R5, SR_TID.X ;  /* 0x0000000000057919 */ /* 0x000e220000002100 */
[----:B------:R-:W1:Y:S01]  /*0110*/  LDCU UR5, c[0x0][0x39c] ;  /* 0x00007380ff0577ac */ /* 0x000e620008000800 */
[----:B------:R-:W-:Y:S01]  /*0120*/  BSSY.RECONVERGENT B1, `(.L_x_214) ;  /* 0x000000d000017945 */ /* 0x000fe20003800200 */
[----:B------:R-:W-:Y:S01]  /*0130*/  HFMA2 R0, -RZ, RZ, 0, 0 ;  /* 0x00000000ff007431 */ /* 0x000fe200000001ff */
        /* <DEDUP_REMOVED lines=11> */
.L_x_215:
[----:B------:R-:W-:Y:S05]  /*01f0*/  BSYNC.RECONVERGENT B1 ;  /* 0x0000000000017941 */ /* 0x000fea0003800200 */
.L_x_214:
[----:B------:R-:W-:Y:S01]  /*0200*/  ISETP.GE.U32.AND P0, PT, R7, R4, PT ;  /* 0x000000040700720c */ /* 0x000fe20003f06070 */
[----:B------:R-:W-:-:S12]  /*0210*/  BSSY.RECONVERGENT B1, `(.L_x_216) ;  /* 0x00000ad000017945 */ /* 0x000fd80003800200 */
[----:B------:R-:W-:Y:S05]  /*0220*/  @P0 BRA `(.L_x_217) ;  /* 0x0000000800ac0947 */ /* 0x000fea0003800000 */
[----:B------:R-:W-:Y:S01]  /*0230*/  LOP3.LUT R3, RZ, R7, RZ, 0x33, !PT ;  /* 0x00000007ff037212 */ /* 0x000fe200078e33ff */
[----:B------:R-:W-:Y:S03]  /*0240*/  BSSY.RECONVERGENT B2, `(.L_x_218) ;  /* 0x0000053000027945 */ /* 0x000fe60003800200 */
[----:B------:R-:W-:-:S04]  /*0250*/  IADD3 R3, PT, PT, R3, R4, RZ ;  /* 0x0000000403037210 */ /* 0x000fc80007ffe0ff */
        /* <DEDUP_REMOVED lines=11> */
.L_x_220:
        /* <DEDUP_REMOVED lines=32> */
[----:B------:R-:W-:-:S04]  /*0510*/  FADD R21, R24, -UR5 ;  /* 0x8000000518157e21 */ /* 0x000fc80008000000 */
[----:B------:R-:W-:Y:S01]  /*0520*/  FFMA R0, R21, R21, R0 ;  /* 0x0000001515007223 */ /* 0x000fe20000000000 */
[----:B------:R-:W-:Y:S01]  /*0530*/  I2FP.F32.S32 R21, R19 ;  /* 0x0000001300157245 */ /* 0x000fe20000201400 */
[----:B------:R-:W-:Y:S01]  /*0540*/  FADD R19, R20, -UR5 ;  /* 0x8000000514137e21 */ /* 0x000fe20008000000 */
[----:B------:R-:W-:-:S03]  /*0550*/  I2FP.F32.S32 R18, R18 ;  /* 0x0000001200127245 */ /* 0x000fc60000201400 */
[----:B------:R-:W-:Y:S01]  /*0560*/  FFMA R0, R19, R19, R0 ;  /* 0x0000001313007223 */ /* 0x000fe20000000000 */
[----:B------:R-:W-:Y:S01]  /*0570*/  FADD R21, R21, -UR5 ;  /* 0x8000000515157e21 */ /* 0x000fe20008000000 */
[----:B------:R-:W-:Y:S01]  /*0580*/  I2FP.F32.S32 R19, R17 ;  /* 0x0000001100137245 */ /* 0x000fe20000201400 */
[----:B------:R-:W-:Y:S01]  /*0590*/  FADD R17, R18, -UR5 ;  /* 0x8000000512117e21 */ /* 0x000fe20008000000 */
[----:B------:R-:W-:Y:S01]  /*05a0*/  I2FP.F32.S32 R16, R16 ;  /* 0x0000001000107245 */ /* 0x000fe20000201400 */
[----:B------:R-:W-:Y:S02]  /*05b0*/  FFMA R0, R21, R21, R0 ;  /* 0x0000001515007223 */ /* 0x000fe40000000000 */
[----:B------:R-:W-:Y:S02]  /*05c0*/  FADD R19, R19, -UR5 ;  /* 0x8000000513137e21 */ /* 0x000fe40008000000 */
[----:B------:R-:W-:Y:S01]  /*05d0*/  FFMA R0, R17, R17, R0 ;  /* 0x0000001111007223 */ /* 0x000fe20000000000 */
[----:B------:R-:W-:Y:S01]  /*05e0*/  I2FP.F32.S32 R17, R15 ;  /* 0x0000000f00117245 */ /* 0x000fe20000201400 */
[----:B------:R-:W-:Y:S01]  /*05f0*/  FADD R15, R16, -UR5 ;  /* 0x80000005100f7e21 */ /* 0x000fe20008000000 */
[----:B------:R-:W-:Y:S01]  /*0600*/  I2FP.F32.S32 R14, R14 ;  /* 0x0000000e000e7245 */ /* 0x000fe20000201400 */
[----:B------:R-:W-:-:S02]  /*0610*/  FFMA R0, R19, R19, R0 ;  /* 0x0000001313007223 */ /* 0x000fc40000000000 */
[----:B------:R-:W-:Y:S02]  /*0620*/  FADD R17, R17, -UR5 ;  /* 0x8000000511117e21 */ /* 0x000fe40008000000 */
[----:B------:R-:W-:Y:S01]  /*0630*/  FFMA R0, R15, R15, R0 ;  /* 0x0000000f0f007223 */ /* 0x000fe20000000000 */
        /* <DEDUP_REMOVED lines=10> */
[----:B------:R-:W-:Y:S01]  /*06e0*/  FADD R13, R13, -UR5 ;  /* 0x800000050d0d7e21 */ /* 0x000fe20008000000 */
[----:B------:R-:W-:Y:S01]  /*06f0*/  I2FP.F32.S32 R9, R9 ;  /* 0x0000000900097245 */ /* 0x000fe20000201400 */
[----:B------:R-:W-:Y:S01]  /*0700*/  FFMA R0, R11, R11, R0 ;  /* 0x0000000b0b007223 */ /* 0x000fe20000000000 */
[----:B------:R-:W-:-:S03]  /*0710*/  FADD R11, R10, -UR5 ;  /* 0x800000050a0b7e21 */ /* 0x000fc60008000000 */
[----:B------:R-:W-:Y:S01]  /*0720*/  FFMA R0, R13, R13, R0 ;  /* 0x0000000d0d007223 */ /* 0x000fe20000000000 */
[----:B------:R-:W-:-:S03]  /*0730*/  FADD R9, R9, -UR5 ;  /* 0x8000000509097e21 */ /* 0x000fc60008000000 */
[----:B------:R-:W-:-:S04]  /*0740*/  FFMA R0, R11, R11, R0 ;  /* 0x0000000b0b007223 */ /* 0x000fc80000000000 */
[----:B------:R-:W-:Y:S01]  /*0750*/  FFMA R0, R9, R9, R0 ;  /* 0x0000000909007223 */ /* 0x000fe20000000000 */
[----:B------:R-:W-:Y:S06]  /*0760*/  @P0 BRA `(.L_x_220) ;  /* 0xfffffff800e80947 */ /* 0x000fec000383ffff */
.L_x_219:
[----:B------:R-:W-:Y:S05]  /*0770*/  BSYNC.RECONVERGENT B2 ;  /* 0x0000000000027941 */ /* 0x000fea0003800200 */
.L_x_218:
        /* <DEDUP_REMOVED lines=42> */
.L_x_222:
[----:B------:R-:W-:Y:S05]  /*0a20*/  BSYNC.RECONVERGENT B2 ;  /* 0x0000000000027941 */ /* 0x000fea0003800200 */
.L_x_221:
        /* <DEDUP_REMOVED lines=26> */
.L_x_224:
[----:B------:R-:W-:Y:S05]  /*0bd0*/  BSYNC.RECONVERGENT B2 ;  /* 0x0000000000027941 */ /* 0x000fea0003800200 */
.L_x_223:
[----:B------:R-:W-:Y:S05]  /*0be0*/  @!P1 BRA `(.L_x_217) ;  /* 0x00000000003c9947 */ /* 0x000fea0003800000 */
[----:B------:R-:W0:Y:S01]  /*0bf0*/  LDC.64 R2, c[0x0][0x380] ;  /* 0x0000e000ff027b82 */ /* 0x000e220000000a00 */
[----:B------:R-:W-:Y:S01]  /*0c00*/  IADD3 R6, PT, PT, -R6, RZ, RZ ;  /* 0x000000ff06067210 */ /* 0x000fe20007ffe1ff */
[----:B0-----:R-:W-:-:S03]  /*0c10*/  IMAD.WIDE.U32 R2, R7, 0x4, R2 ;  /* 0x0000000407027825 */ /* 0x001fc600078e0002 */
[----:B------:R-:W-:-:S07]  /*0c20*/  MOV R8, R2 ;  /* 0x0000000200087202 */ /* 0x000fce0000000f00 */
.L_x_225:
[----:B------:R-:W-:Y:S01]  /*0c30*/  MOV R2, R8 ;  /* 0x0000000800027202 */ /* 0x000fe20000000f00 */
[----:B------:R-:W0:Y:S05]  /*0c40*/  LDCU UR4, c[0x0][0x39c] ;  /* 0x00007380ff0477ac */ /* 0x000e2a0008000800 */
[----:B------:R1:W2:Y:S01]  /*0c50*/  LDG.E R2, desc[UR6][R2.64] ;  /* 0x0000000602027981 */ /* 0x0002a2000c1e1900 */
[----:B------:R-:W-:Y:S02]  /*0c60*/  IADD3 R6, PT, PT, R6, 0x1, RZ ;  /* 0x0000000106067810 */ /* 0x000fe40007ffe0ff */
[----:B------:R-:W-:Y:S02]  /*0c70*/  IADD3 R8, P1, PT, R8, 0x800, RZ ;  /* 0x0000080008087810 */ /* 0x000fe40007f3e0ff */
[----:B------:R-:W-:-:S02]  /*0c80*/  ISETP.NE.AND P0, PT, R6, RZ, PT ;  /* 0x000000ff0600720c */ /* 0x000fc40003f05270 */
[----:B-1----:R-:W-:Y:S02]  /*0c90*/  IADD3.X R3, PT, PT, RZ, R3, RZ, P1, !PT ;  /* 0x00000003ff037210 */ /* 0x002fe40000ffe4ff */
[----:B--2---:R-:W-:-:S05]  /*0ca0*/  I2FP.F32.S32 R7, R2 ;  /* 0x0000000200077245 */ /* 0x004fca0000201400 */
[----:B0-----:R-:W-:-:S04]  /*0cb0*/  FADD R7, R7, -UR4 ;  /* 0x8000000407077e21 */ /* 0x001fc80008000000 */
[----:B------:R-:W-:Y:S01]  /*0cc0*/  FFMA R0, R7, R7, R0 ;  /* 0x0000000707007223 */ /* 0x000fe20000000000 */
[----:B------:R-:W-:Y:S06]  /*0cd0*/  @P0 BRA `(.L_x_225) ;  /* 0xfffffffc00d40947 */ /* 0x000fec000383ffff */
.L_x_217:
[----:B------:R-:W-:Y:S05]  /*0ce0*/  BSYNC.RECONVERGENT B1 ;  /* 0x0000000000017941 */ /* 0x000fea0003800200 */
.L_x_216:
        /* <DEDUP_REMOVED lines=55> */
.L_x_226:
[----:B------:R-:W0:Y:S01]  /*1060*/  S2R R6, SR_LANEID ;  /* 0x0000000000067919 */ /* 0x000e220000000000 */
[----:B------:R-:W-:-:S04]  /*1070*/  LOP3.LUT R0, R5, 0x3e0, RZ, 0xc0, !PT ;  /* 0x000003e005007812 */ /* 0x000fc800078ec0ff */
        /* <DEDUP_REMOVED lines=74> */
.L_x_213:
[----:B------:R-:W0:Y:S01]  /*1520*/  S2R R0, SR_TID.X ;  /* 0x0000000000007919 */ /* 0x000e220000002100 */
[----:B------:R-:W1:Y:S02]  /*1530*/  LDCU.64 UR4, c[0x0][0x380] ;  /* 0x00007000ff0477ac */ /* 0x000e640008000a00 */
[----:B-1----:R-:W-:Y:S01]  /*1540*/  MOV R12, UR4 ;  /* 0x00000004000c7c02 */ /* 0x002fe20008000f00 */
[----:B------:R-:W1:Y:S01]  /*1550*/  LDCU UR4, c[0x0][0x39c] ;  /* 0x00007380ff0477ac */ /* 0x000e620008000800 */
[----:B------:R-:W-:-:S03]  /*1560*/  MOV R13, UR5 ;  /* 0x00000005000d7c02 */ /* 0x000fc60008000f00 */
        /* <DEDUP_REMOVED lines=17> */
[----:B------:R-:W-:Y:S01]  /*1680*/  UMOV UR5, 0x2000 ;  /* 0x0000200000057882 */ /* 0x000fe20000000000 */
[----:B--2---:R-:W-:-:S02]  /*1690*/  I2FP.F32.S32 R22, R22 ;  /* 0x0000001600167245 */ /* 0x004fc40000201400 */
[----:B---3--:R-:W-:-:S03]  /*16a0*/  I2FP.F32.S32 R21, R21 ;  /* 0x0000001500157245 */ /* 0x008fc60000201400 */
[----:B-1----:R-:W-:Y:S01]  /*16b0*/  FADD R22, R22, -UR4 ;  /* 0x8000000416167e21 */ /* 0x002fe20008000000 */
[----:B----4-:R-:W-:Y:S01]  /*16c0*/  I2FP.F32.S32 R18, R18 ;  /* 0x0000001200127245 */ /* 0x010fe20000201400 */
[----:B------:R-:W-:Y:S02]  /*16d0*/  FADD R21, R21, -UR4 ;  /* 0x8000000415157e21 */ /* 0x000fe40008000000 */
[----:B------:R-:W-:Y:S01]  /*16e0*/  FMUL R22, R22, R22 ;  /* 0x0000001616167220 */ /* 0x000fe20000400000 */
[----:B-----5:R-:W-:Y:S02]  /*16f0*/  I2FP.F32.S32 R20, R20 ;  /* 0x0000001400147245 */ /* 0x020fe40000201400 */
[----:B------:R-:W-:Y:S02]  /*1700*/  I2FP.F32.S32 R15, R15 ;  /* 0x0000000f000f7245 */ /* 0x000fe40000201400 */
[----:B------:R-:W-:Y:S02]  /*1710*/  I2FP.F32.S32 R6, R6 ;  /* 0x0000000600067245 */ /* 0x000fe40000201400 */
[----:B------:R-:W-:-:S02]  /*1720*/  I2FP.F32.S32 R8, R8 ;  /* 0x0000000800087245 */ /* 0x000fc40000201400 */
[----:B------:R-:W-:Y:S02]  /*1730*/  I2FP.F32.S32 R10, R10 ;  /* 0x0000000a000a7245 */ /* 0x000fe40000201400 */
[----:B------:R-:W-:Y:S01]  /*1740*/  I2FP.F32.S32 R14, R14 ;  /* 0x0000000e000e7245 */ /* 0x000fe20000201400 */
[----:B------:R-:W-:Y:S01]  /*1750*/  FADD R18, R18, -UR4 ;  /* 0x8000000412127e21 */ /* 0x000fe20008000000 */
[----:B------:R-:W-:Y:S01]  /*1760*/  FADD R20, R20, -UR4 ;  /* 0x8000000414147e21 */ /* 0x000fe20008000000 */
[----:B------:R-:W-:Y:S01]  /*1770*/  I2FP.F32.S32 R16, R16 ;  /* 0x0000001000107245 */ /* 0x000fe20000201400 */
[----:B------:R-:W-:Y:S01]  /*1780*/  FFMA R22, R21, R21, R22 ;  /* 0x0000001515167223 */ /* 0x000fe20000000016 */
[----:B------:R-:W-:Y:S01]  /*1790*/  FADD R15, R15, -UR4 ;  /* 0x800000040f0f7e21 */ /* 0x000fe20008000000 */
[----:B------:R-:W-:Y:S01]  /*17a0*/  FADD R6, R6, -UR4 ;  /* 0x8000000406067e21 */ /* 0x000fe20008000000 */
[----:B------:R-:W-:Y:S01]  /*17b0*/  I2FP.F32.S32 R19, R19 ;  /* 0x0000001300137245 */ /* 0x000fe20000201400 */
[----:B------:R-:W-:Y:S01]  /*17c0*/  FADD R8, R8, -UR4 ;  /* 0x8000000408087e21 */ /* 0x000fe20008000000 */
[----:B------:R-:W-:Y:S01]  /*17d0*/  FADD R10, R10, -UR4 ;  /* 0x800000040a0a7e21 */ /* 0x000fe20008000000 */
[----:B------:R-:W-:Y:S01]  /*17e0*/  FADD R14, R14, -UR4 ;  /* 0x800000040e0e7e21 */ /* 0x000fe20008000000 */
[----:B------:R-:W-:-:S02]  /*17f0*/  I2FP.F32.S32 R17, R17 ;  /* 0x0000001100117245 */ /* 0x000fc40000201400 */
[----:B------:R-:W-:Y:S02]  /*1800*/  IADD3 R21, PT, PT, R4, -0x2000, RZ ;  /* 0xffffe00004157810 */ /* 0x000fe40007ffe0ff */
[----:B------:R-:W-:Y:S02]  /*1810*/  I2FP.F32.S32 R5, R5 ;  /* 0x0000000500057245 */ /* 0x000fe40000201400 */
[----:B------:R-:W-:Y:S02]  /*1820*/  I2FP.F32.S32 R7, R7 ;  /* 0x0000000700077245 */ /* 0x000fe40000201400 */
[----:B------:R-:W-:Y:S02]  /*1830*/  I2FP.F32.S32 R9, R9 ;  /* 0x0000000900097245 */ /* 0x000fe40000201400 */
[----:B------:R-:W-:Y:S01]  /*1840*/  I2FP.F32.S32 R11, R11 ;  /* 0x0000000b000b7245 */ /* 0x000fe20000201400 */
[----:B------:R-:W-:Y:S01]  /*1850*/  FADD R16, R16, -UR4 ;  /* 0x8000000410107e21 */ /* 0x000fe20008000000 */
[----:B------:R-:W-:Y:S01]  /*1860*/  FMUL R3, R18, R18 ;  /* 0x0000001212037220 */ /* 0x000fe20000400000 */
[----:B------:R-:W-:Y:S01]  /*1870*/  FADD R19, R19, -UR4 ;  /* 0x8000000413137e21 */ /* 0x000fe20008000000 */
[----:B------:R-:W-:Y:S01]  /*1880*/  FMUL R20, R20, R20 ;  /* 0x0000001414147220 */ /* 0x000fe20000400000 */
[----:B------:R-:W-:Y:S01]  /*1890*/  FADD R17, R17, -UR4 ;  /* 0x8000000411117e21 */ /* 0x000fe20008000000 */
        /* <DEDUP_REMOVED lines=9> */
[----:B------:R-:W-:Y:S01]  /*1930*/  ISETP.GE.U32.AND P0, PT, R21, 0x2000, PT ;  /* 0x000020001500780c */ /* 0x000fe20003f06070 */
        /* <DEDUP_REMOVED lines=16> */
[----:B------:R-:W1:Y:S01]  /*1a40*/  LDCU UR4, c[0x0][0x39c] ;  /* 0x00007380ff0477ac */ /* 0x000e620008000800 */
[----:B------:R-:W-:-:S06]  /*1a50*/  UMOV UR5, 0x2000 ;  /* 0x0000200000057882 */ /* 0x000fcc0000000000 */
[----:B------:R-:W2:Y:S02]  /*1a60*/  LDC.64 R12, c[0x0][0x380] ;  /* 0x0000e000ff0c7b82 */ /* 0x000ea40000000a00 */
.L_x_230:
[----:B------:R-:W-:-:S05]  /*1a70*/  IADD3 R3, PT, PT, R0, UR5, RZ ;  /* 0x0000000500037c10 */ /* 0x000fca000fffe0ff */
[----:B--2---:R-:W-:-:S05]  /*1a80*/  IMAD.WIDE.U32 R2, R3, 0x4, R12 ;  /* 0x0000000403027825 */ /* 0x004fca00078e000c */
        /* <DEDUP_REMOVED lines=18> */
[----:B-1----:R-:W-:Y:S01]  /*1bb0*/  FADD R20, R20, -UR4 ;  /* 0x8000000414147e21 */ /* 0x002fe20008000000 */
[----:B----4-:R-:W-:Y:S01]  /*1bc0*/  I2FP.F32.S32 R18, R18 ;  /* 0x0000001200127245 */ /* 0x010fe20000201400 */
[----:B------:R-:W-:Y:S01]  /*1bd0*/  FADD R19, R19, -UR4 ;  /* 0x8000000413137e21 */ /* 0x000fe20008000000 */
[----:B-----5:R-:W-:-:S03]  /*1be0*/  I2FP.F32.S32 R17, R17 ;  /* 0x0000001100117245 */ /* 0x020fc60000201400 */
[----:B------:R-:W-:Y:S01]  /*1bf0*/  FADD R18, R18, -UR4 ;  /* 0x8000000412127e21 */ /* 0x000fe20008000000 */
[----:B0-----:R-:W-:Y:S01]  /*1c00*/  FMUL R3, R20, R20 ;  /* 0x0000001414037220 */ /* 0x001fe20000400000 */
[----:B------:R-:W-:Y:S01]  /*1c10*/  FMUL R20, R19, R19 ;  /* 0x0000001313147220 */ /* 0x000fe20000400000 */
[----:B------:R-:W-:Y:S02]  /*1c20*/  FADD R17, R17, -UR4 ;  /* 0x8000000411117e21 */ /* 0x000fe40008000000 */
[----:B------:R-:W-:Y:S01]  /*1c30*/  FFMA R2, R18, R18, R3 ;  /* 0x0000001212027223 */ /* 0x000fe20000000003 */
[----:B------:R-:W-:Y:S01]  /*1c40*/  I2FP.F32.S32 R11, R11 ;  /* 0x0000000b000b7245 */ /* 0x000fe20000201400 */
[----:B------:R-:W-:Y:S01]  /*1c50*/  FFMA R3, R17, R17, R20 ;  /* 0x0000001111037223 */ /* 0x000fe20000000014 */
[----:B------:R-:W-:Y:S02]  /*1c60*/  I2FP.F32.S32 R24, R24 ;  /* 0x0000001800187245 */ /* 0x000fe40000201400 */
[----:B------:R-:W-:-:S02]  /*1c70*/  I2FP.F32.S32 R8, R8 ;  /* 0x0000000800087245 */ /* 0x000fc40000201400 */
        /* <DEDUP_REMOVED lines=8> */
[----:B------:R-:W-:Y:S02]  /*1d00*/  I2FP.F32.S32 R23, R23 ;  /* 0x0000001700177245 */ /* 0x000fe40000201400 */
[----:B------:R-:W-:-:S02]  /*1d10*/  I2FP.F32.S32 R5, R5 ;  /* 0x0000000500057245 */ /* 0x000fc40000201400 */
[----:B------:R-:W-:Y:S02]  /*1d20*/  I2FP.F32.S32 R16, R16 ;  /* 0x0000001000107245 */ /* 0x000fe40000201400 */
[----:B------:R-:W-:Y:S02]  /*1d30*/  I2FP.F32.S32 R15, R15 ;  /* 0x0000000f000f7245 */ /* 0x000fe40000201400 */
[----:B------:R-:W-:Y:S01]  /*1d40*/  I2FP.F32.S32 R14, R14 ;  /* 0x0000000e000e7245 */ /* 0x000fe20000201400 */
[----:B------:R-:W-:Y:S01]  /*1d50*/  FMUL R8, R11, R11 ;  /* 0x0000000b0b087220 */ /* 0x000fe20000400000 */
[----:B------:R-:W-:Y:S01]  /*1d60*/  FADD R22, R22, -UR4 ;  /* 0x8000000416167e21 */ /* 0x000fe20008000000 */
        /* <DEDUP_REMOVED lines=9> */
[----:B------:R-:W-:Y:S01]  /*1e00*/  FADD R2, R2, R3 ;  /* 0x0000000302027221 */ /* 0x000fe20000000000 */
[----:B------:R-:W-:Y:S01]  /*1e10*/  IADD3 R3, PT, PT, R4, -UR5, RZ ;  /* 0x8000000504037c10 */ /* 0x000fe2000fffe0ff */
[----:B------:R-:W-:Y:S01]  /*1e20*/  FFMA R7, R22, R22, R7 ;  /* 0x0000001616077223 */ /* 0x000fe20000000007 */
[----:B------:R-:W-:Y:S01]  /*1e30*/  FFMA R24, R23, R23, R24 ;  /* 0x0000001717187223 */ /* 0x000fe20000000018 */
[----:B------:R-:W-:Y:S01]  /*1e40*/  FFMA R8, R5, R5, R8 ;  /* 0x0000000505087223 */ /* 0x000fe20000000008 */
[----:B------:R-:W-:Y:S01]  /*1e50*/  FFMA R9, R16, R16, R9 ;  /* 0x0000001010097223 */ /* 0x000fe20000000009 */
[----:B------:R-:W-:Y:S01]  /*1e60*/  FFMA R10, R15, R15, R10 ;  /* 0x0000000f0f0a7223 */ /* 0x000fe2000000000a */
[----:B------:R-:W-:Y:S01]  /*1e70*/  FFMA R11, R14, R14, R11 ;  /* 0x0000000e0e0b7223 */ /* 0x000fe2000000000b */
[----:B------:R-:W-:Y:S01]  /*1e80*/  ISETP.GE.U32.AND P0, PT, R3, 0x2000, PT ;  /* 0x000020000300780c */ /* 0x000fe20003f06070 */
        /* <DEDUP_REMOVED lines=10> */
[----:B------:R-:W-:-:S06]  /*1f30*/  UIADD3 UR5, UPT, UPT, UR5, 0x2000, URZ ;  /* 0x0000200005057890 */ /* 0x000fcc000fffe0ff */
[----:B------:R-:W-:-:S13]  /*1f40*/  ISETP.LT.U32.AND P0, PT, R21, UR5, PT ;  /* 0x0000000515007c0c */ /* 0x000fda000bf01070 */
[----:B------:R-:W-:Y:S05]  /*1f50*/  @!P0 BRA `(.L_x_230) ;  /* 0xfffffff800c48947 */ /* 0x000fea000383ffff */
.L_x_228:
[----:B------:R-:W-:Y:S01]  /*1f60*/  IADD3 R3, PT, PT, R4, -UR5, RZ ;  /* 0x8000000504037c10 */ /* 0x000fe2000fffe0ff */
[----:B------:R-:W-:Y:S03]  /*1f70*/  BSSY.RECONVERGENT B1, `(.L_x_229) ;  /* 0x00000dd000017945 */ /* 0x000fe60003800200 */
        /* <DEDUP_REMOVED lines=13> */
[C---:B------:R-:W-:Y:S02]  /*2050*/  LOP3.LUT R5, R0.reuse, 0x1000, RZ, 0xfc, !PT ;  /* 0x0000100000057812 */ /* 0x040fe400078efcff */
[----:B------:R-:W-:Y:S02]  /*2060*/  IADD3 R2, PT, PT, R0, UR5, RZ ;  /* 0x0000000500027c10 */ /* 0x000fe4000fffe0ff */
[----:B------:R-:W-:-:S07]  /*2070*/  IADD3 R9, PT, PT, -R9, RZ, RZ ;  /* 0x000000ff09097210 */ /* 0x000fce0007ffe1ff */
.L_x_235:
[C-C-:B------:R-:W-:Y:S01]  /*2080*/  IMAD.WIDE.U32 R14, R2.reuse, 0x4, R12.reuse ;  /* 0x00000004020e7825 */ /* 0x140fe200078e000c */
[C---:B------:R-:W-:Y:S02]  /*2090*/  IADD3 R17, PT, PT, R2.reuse, 0x200, RZ ;  /* 0x0000020002117810 */ /* 0x040fe40007ffe0ff */
[C---:B------:R-:W-:Y:S02]  /*20a0*/  IADD3 R21, PT, PT, R2.reuse, 0x400, RZ ;  /* 0x0000040002157810 */ /* 0x040fe40007ffe0ff */
[----:B------:R0:W2:Y:S01]  /*20b0*/  LDG.E R6, desc[UR6][R14.64] ;  /* 0x000000060e067981 */ /* 0x0000a2000c1e1900 */
[----:B------:R-:W-:Y:S01]  /*20c0*/  IMAD.WIDE.U32 R16, R17, 0x4, R12 ;  /* 0x0000000411107825 */ /* 0x000fe200078e000c */
[----:B------:R-:W-:-:S03]  /*20d0*/  IADD3 R25, PT, PT, R2, 0x600, RZ ;  /* 0x0000060002197810 */ /* 0x000fc60007ffe0ff */
[--C-:B------:R-:W-:Y:S01]  /*20e0*/  IMAD.WIDE.U32 R20, R21, 0x4, R12.reuse ;  /* 0x0000000415147825 */ /* 0x100fe200078e000c */
[----:B------:R1:W3:Y:S01]  /*20f0*/  LDG.E R8, desc[UR6][R16.64] ;  /* 0x0000000610087981 */ /* 0x0002e2000c1e1900 */
[C---:B------:R-:W-:Y:S02]  /*2100*/  IADD3 R29, PT, PT, R2.reuse, 0x800, RZ ;  /* 0x00000800021d7810 */ /* 0x040fe40007ffe0ff */
[--C-:B------:R-:W-:Y:S01]  /*2110*/  IMAD.WIDE.U32 R24, R25, 0x4, R12.reuse ;  /* 0x0000000419187825 */ /* 0x100fe200078e000c */
[----:B------:R4:W5:Y:S01]  /*2120*/  LDG.E R10, desc[UR6][R20.64] ;  /* 0x00000006140a7981 */ /* 0x000962000c1e1900 */
[C---:B------:R-:W-:Y:S02]  /*2130*/  IADD3 R19, PT, PT, R2.reuse, 0xa00, RZ ;  /* 0x00000a0002137810 */ /* 0x040fe40007ffe0ff */
[----:B------:R-:W-:Y:S01]  /*2140*/  IMAD.WIDE.U32 R28, R29, 0x4, R12 ;  /* 0x000000041d1c7825 */ /* 0x000fe200078e000c */
[----:B------:R-:W5:Y:S01]  /*2150*/  LDG.E R11, desc[UR6][R24.64] ;  /* 0x00000006180b7981 */ /* 0x000f62000c1e1900 */
[----:B0-----:R-:W-:-:S02]  /*2160*/  IADD3 R15, PT, PT, R2, 0xc00, RZ ;  /* 0x00000c00020f7810 */ /* 0x001fc40007ffe0ff */
[--C-:B------:R-:W-:Y:S02]  /*2170*/  IMAD.WIDE.U32 R18, R19, 0x4, R12.reuse ;  /* 0x0000000413127825 */ /* 0x100fe400078e000c */
[----:B------:R0:W5:Y:S01]  /*2180*/  LDG.E R28, desc[UR6][R28.64] ;  /* 0x000000061c1c7981 */ /* 0x000162000c1e1900 */
[C---:B------:R-:W-:Y:S01]  /*2190*/  IADD3 R23, PT, PT, R2.reuse, 0xe00, RZ ;  /* 0x00000e0002177810 */ /* 0x040fe20007ffe0ff */
[--C-:B------:R-:W-:Y:S02]  /*21a0*/  IMAD.WIDE.U32 R14, R15, 0x4, R12.reuse ;  /* 0x000000040f0e7825 */ /* 0x100fe400078e000c */
[----:B------:R0:W5:Y:S01]  /*21b0*/  LDG.E R27, desc[UR6][R18.64] ;  /* 0x00000006121b7981 */ /* 0x000162000c1e1900 */
[C---:B-1----:R-:W-:Y:S01]  /*21c0*/  IADD3 R17, PT, PT, R2.reuse, 0x1000, RZ ;  /* 0x0000100002117810 */ /* 0x042fe20007ffe0ff */
[--C-:B------:R-:W-:Y:S02]  /*21d0*/  IMAD.WIDE.U32 R22, R23, 0x4, R12.reuse ;  /* 0x0000000417167825 */ /* 0x100fe400078e000c */
[----:B------:R1:W5:Y:S01]  /*21e0*/  LDG.E R26, desc[UR6][R14.64] ;  /* 0x000000060e1a7981 */ /* 0x000362000c1e1900 */
[C---:B----4-:R-:W-:Y:S01]  /*21f0*/  IADD3 R21, PT, PT, R2.reuse, 0x1200, RZ ;  /* 0x0000120002157810 */ /* 0x050fe20007ffe0ff */
[--C-:B------:R-:W-:Y:S01]  /*2200*/  IMAD.WIDE.U32 R16, R17, 0x4, R12.reuse ;  /* 0x0000000411107825 */ /* 0x100fe200078e000c */
[C---:B0-----:R-:W-:Y:S01]  /*2210*/  IADD3 R29, PT, PT, R2.reuse, 0x1400, RZ ;  /* 0x00001400021d7810 */ /* 0x041fe20007ffe0ff */
[----:B------:R0:W4:Y:S04]  /*2220*/  LDG.E R25, desc[UR6][R22.64] ;  /* 0x0000000616197981 */ /* 0x000128000c1e1900 */
[----:B------:R0:W4:Y:S01]  /*2230*/  LDG.E R24, desc[UR6][R16.64] ;  /* 0x0000000610187981 */ /* 0x000122000c1e1900 */
[----:B------:R-:W-:Y:S01]  /*2240*/  IMAD.WIDE.U32 R18, R29, 0x4, R12 ;  /* 0x000000041d127825 */ /* 0x000fe200078e000c */
[----:B------:R-:W-:-:S03]  /*2250*/  IADD3 R29, PT, PT, R2, 0x1600, RZ ;  /* 0x00001600021d7810 */ /* 0x000fc60007ffe0ff */
[--C-:B-1----:R-:W-:Y:S01]  /*2260*/  IMAD.WIDE.U32 R14, R21, 0x4, R12.reuse ;  /* 0x00000004150e7825 */ /* 0x102fe200078e000c */
[C---:B0-----:R-:W-:Y:S01]  /*2270*/  IADD3 R23, PT, PT, R2.reuse, 0x1800, RZ ;  /* 0x0000180002177810 */ /* 0x041fe20007ffe0ff */
[----:B------:R-:W4:Y:S04]  /*2280*/  LDG.E R20, desc[UR6][R18.64] ;  /* 0x0000000612147981 */ /* 0x000f28000c1e1900 */
[----:B------:R0:W4:Y:S01]  /*2290*/  LDG.E R21, desc[UR6][R14.64] ;  /* 0x000000060e157981 */ /* 0x000122000c1e1900 */
[----:B------:R-:W-:Y:S01]  /*22a0*/  IMAD.WIDE.U32 R22, R23, 0x4, R12 ;  /* 0x0000000417167825 */ /* 0x000fe200078e000c */
[----:B------:R-:W-:-:S03]  /*22b0*/  IADD3 R17, PT, PT, R2, 0x1a00, RZ ;  /* 0x00001a0002117810 */ /* 0x000fc60007ffe0ff */
[--C-:B0-----:R-:W-:Y:S01]  /*22c0*/  IMAD.WIDE.U32 R14, R29, 0x4, R12.reuse ;  /* 0x000000041d0e7825 */ /* 0x101fe200078e000c */
[C---:B------:R-:W-:Y:S01]  /*22d0*/  IADD3 R19, PT, PT, R2.reuse, 0x1c00, RZ ;  /* 0x00001c0002137810 */ /* 0x040fe20007ffe0ff */
[----:B------:R0:W4:Y:S04]  /*22e0*/  LDG.E R22, desc[UR6][R22.64] ;  /* 0x0000000616167981 */ /* 0x000128000c1e1900 */
[----:B------:R1:W4:Y:S01]  /*22f0*/  LDG.E R29, desc[UR6][R14.64] ;  /* 0x000000060e1d7981 */ /* 0x000322000c1e1900 */
[----:B------:R-:W-:Y:S01]  /*2300*/  IMAD.WIDE.U32 R16, R17, 0x4, R12 ;  /* 0x0000000411107825 */ /* 0x000fe200078e000c */
[----:B0-----:R-:W-:-:S05]  /*2310*/  IADD3 R23, PT, PT, R2, 0x1e00, RZ ;  /* 0x00001e0002177810 */ /* 0x001fca0007ffe0ff */
[----:B------:R-:W4:Y:S01]  /*2320*/  LDG.E R16, desc[UR6][R16.64] ;  /* 0x0000000610107981 */ /* 0x000f22000c1e1900 */
[----:B-1----:R-:W-:-:S04]  /*2330*/  IMAD.WIDE.U32 R14, R19, 0x4, R12 ;  /* 0x00000004130e7825 */ /* 0x002fc800078e000c */
[----:B------:R-:W-:Y:S02]  /*2340*/  IMAD.WIDE.U32 R18, R23, 0x4, R12 ;  /* 0x0000000417127825 */ /* 0x000fe400078e000c */
[----:B------:R-:W4:Y:S04]  /*2350*/  LDG.E R14, desc[UR6][R14.64] ;  /* 0x000000060e0e7981 */ /* 0x000f28000c1e1900 */
[----:B------:R-:W4:Y:S01]  /*2360*/  LDG.E R18, desc[UR6][R18.64] ;  /* 0x0000000612127981 */ /* 0x000f22000c1e1900 */
[----:B------:R-:W-:-:S04]  /*2370*/  IADD3 R9, PT, PT, R9, 0x10, RZ ;  /* 0x0000001009097810 */ /* 0x000fc80007ffe0ff */
[----:B------:R-:W-:Y:S02]  /*2380*/  ISETP.NE.AND P0, PT, R9, RZ, PT ;  /* 0x000000ff0900720c */ /* 0x000fe40003f05270 */
[----:B------:R-:W-:Y:S02]  /*2390*/  IADD3 R5, PT, PT, R5, 0x2000, RZ ;  /* 0x0000200005057810 */ /* 0x000fe40007ffe0ff */
[----:B------:R-:W-:Y:S02]  /*23a0*/  IADD3 R2, PT, PT, R2, 0x2000, RZ ;  /* 0x0000200002027810 */ /* 0x000fe40007ffe0ff */
[----:B--2---:R-:W-:-:S05]  /*23b0*/  I2FP.F32.S32 R6, R6 ;  /* 0x0000000600067245 */ /* 0x004fca0000201400 */
[----:B------:R-:W-:Y:S01]  /*23c0*/  FADD R6, R6, -UR4 ;  /* 0x8000000406067e21 */ /* 0x000fe20008000000 */
[----:B---3--:R-:W-:-:S03]  /*23d0*/  I2FP.F32.S32 R8, R8 ;  /* 0x0000000800087245 */ /* 0x008fc60000201400 */
[----:B------:R-:W-:Y:S01]  /*23e0*/  FFMA R6, R6, R6, R7 ;  /* 0x0000000606067223 */ /* 0x000fe20000000007 */
[----:B-----5:R-:W-:Y:S01]  /*23f0*/  I2FP.F32.S32 R10, R10 ;  /* 0x0000000a000a7245 */ /* 0x020fe20000201400 */
        /* <DEDUP_REMOVED lines=13> */
[----:B----4-:R-:W-:Y:S01]  /*24d0*/  I2FP.F32.S32 R25, R25 ;  /* 0x0000001900197245 */ /* 0x010fe20000201400 */
[----:B------:R-:W-:-:S02]  /*24e0*/  FADD R7, R26, -UR4 ;  /* 0x800000041a077e21 */ /* 0x000fc40008000000 */
[----:B------:R-:W-:Y:S01]  /*24f0*/  FFMA R6, R27, R27, R6 ;  /* 0x0000001b1b067223 */ /* 0x000fe20000000006 */
[----:B------:R-:W-:Y:S01]  /*2500*/  I2FP.F32.S32 R24, R24 ;  /* 0x0000001800187245 */ /* 0x000fe20000201400 */
[----:B------:R-:W-:Y:S02]  /*2510*/  FADD R25, R25, -UR4 ;  /* 0x8000000419197e21 */ /* 0x000fe40008000000 */
[----:B------:R-:W-:Y:S02]  /*2520*/  FFMA R6, R7, R7, R6 ;  /* 0x0000000707067223 */ /* 0x000fe40000000006 */
[----:B------:R-:W-:Y:S02]  /*2530*/  FADD R7, R24, -UR4 ;  /* 0x8000000418077e21 */ /* 0x000fe40008000000 */
[----:B------:R-:W-:Y:S01]  /*2540*/  FFMA R6, R25, R25, R6 ;  /* 0x0000001919067223 */ /* 0x000fe20000000006 */
[----:B------:R-:W-:Y:S02]  /*2550*/  I2FP.F32.S32 R20, R20 ;  /* 0x0000001400147245 */ /* 0x000fe40000201400 */
[----:B------:R-:W-:Y:S01]  /*2560*/  I2FP.F32.S32 R21, R21 ;  /* 0x0000001500157245 */ /* 0x000fe20000201400 */
[----:B------:R-:W-:-:S04]  /*2570*/  FFMA R6, R7, R7, R6 ;  /* 0x0000000707067223 */ /* 0x000fc80000000006 */
[----:B------:R-:W-:Y:S01]  /*2580*/  FADD R21, R21, -UR4 ;  /* 0x8000000415157e21 */ /* 0x000fe20008000000 */
[----:B------:R-:W-:-:S03]  /*2590*/  FADD R7, R20, -UR4 ;  /* 0x8000000414077e21 */ /* 0x000fc60008000000 */
[----:B------:R-:W-:Y:S01]  /*25a0*/  FFMA R6, R21, R21, R6 ;  /* 0x0000001515067223 */ /* 0x000fe20000000006 */
[----:B------:R-:W-:Y:S02]  /*25b0*/  I2FP.F32.S32 R22, R22 ;  /* 0x0000001600167245 */ /* 0x000fe40000201400 */
[----:B------:R-:W-:Y:S01]  /*25c0*/  I2FP.F32.S32 R29, R29 ;  /* 0x0000001d001d7245 */ /* 0x000fe20000201400 */
[----:B------:R-:W-:-:S04]  /*25d0*/  FFMA R6, R7, R7, R6 ;  /* 0x0000000707067223 */ /* 0x000fc80000000006 */
[----:B------:R-:W-:Y:S01]  /*25e0*/  FADD R29, R29, -UR4 ;  /* 0x800000041d1d7e21 */ /* 0x000fe20008000000 */
[----:B------:R-:W-:Y:S01]  /*25f0*/  FADD R7, R22, -UR4 ;  /* 0x8000000416077e21 */ /* 0x000fe20008000000 */
[----:B------:R-:W-:Y:S02]  /*2600*/  I2FP.F32.S32 R16, R16 ;  /* 0x0000001000107245 */ /* 0x000fe40000201400 */
[----:B------:R-:W-:-:S04]  /*2610*/  FFMA R6, R29, R29, R6 ;  /* 0x0000001d1d067223 */ /* 0x000fc80000000006 */
[----:B------:R-:W-:Y:S01]  /*2620*/  FFMA R6, R7, R7, R6 ;  /* 0x0000000707067223 */ /* 0x000fe20000000006 */
[----:B------:R-:W-:Y:S01]  /*2630*/  FADD R7, R16, -UR4 ;  /* 0x8000000410077e21 */ /* 0x000fe20008000000 */
[----:B------:R-:W-:-:S03]  /*2640*/  I2FP.F32.S32 R14, R14 ;  /* 0x0000000e000e7245 */ /* 0x000fc60000201400 */
[----:B------:R-:W-:Y:S01]  /*2650*/  FFMA R6, R7, R7, R6 ;  /* 0x0000000707067223 */ /* 0x000fe20000000006 */
[----:B------:R-:W-:Y:S01]  /*2660*/  I2FP.F32.S32 R18, R18 ;  /* 0x0000001200127245 */ /* 0x000fe20000201400 */
[----:B------:R-:W-:-:S04]  /*2670*/  FADD R7, R14, -UR4 ;  /* 0x800000040e077e21 */ /* 0x000fc80008000000 */
[----:B------:R-:W-:Y:S01]  /*2680*/  FADD R11, R18, -UR4 ;  /* 0x80000004120b7e21 */ /* 0x000fe20008000000 */
[----:B------:R-:W-:-:S04]  /*2690*/  FFMA R6, R7, R7, R6 ;  /* 0x0000000707067223 */ /* 0x000fc80000000006 */
[----:B------:R-:W-:Y:S01]  /*26a0*/  FFMA R7, R11, R11, R6 ;  /* 0x0000000b0b077223 */ /* 0x000fe20000000006 */
[----:B------:R-:W-:Y:S06]  /*26b0*/  @P0 BRA `(.L_x_235) ;  /* 0xfffffff800700947 */ /* 0x000fec000383ffff */
[----:B------:R-:W-:Y:S05]  /*26c0*/  BSYNC.RECONVERGENT B3 ;  /* 0x0000000000037941 */ /* 0x000fea0003800200 */
.L_x_234:
[----:B------:R-:W-:-:S07]  /*26d0*/  IADD3 R2, PT, PT, R5, -0x1000, RZ ;  /* 0xfffff00005027810 */ /* 0x000fce0007ffe0ff */
.L_x_233:
[----:B------:R-:W-:Y:S05]  /*26e0*/  BSYNC.RECONVERGENT B2 ;  /* 0x0000000000027941 */ /* 0x000fea0003800200 */
.L_x_232:
        /* <DEDUP_REMOVED lines=23> */
[--C-:B0-----:R-:W-:Y:S01]  /*2860*/  IMAD.WIDE.U32 R4, R17, 0x4, R12.reuse ;  /* 0x0000000411047825 */ /* 0x101fe200078e000c */
[----:B-1----:R-:W-:Y:S01]  /*2870*/  IADD3 R11, PT, PT, R9, 0xe00, RZ ;  /* 0x00000e00090b7810 */ /* 0x002fe20007ffe0ff */
[----:B------:R-:W5:Y:S02]  /*2880*/  LDG.E R17, desc[UR6][R18.64] ;  /* 0x0000000612117981 */ /* 0x000f64000c1e1900 */
[--C-:B------:R-:W-:Y:S02]  /*2890*/  IMAD.WIDE.U32 R8, R21, 0x4, R12.reuse ;  /* 0x0000000415087825 */ /* 0x100fe400078e000c */
[----:B------:R0:W5:Y:S02]  /*28a0*/  LDG.E R4, desc[UR6][R4.64] ;  /* 0x0000000604047981 */ /* 0x000164000c1e1900 */
        /* <DEDUP_REMOVED lines=28> */
.L_x_237:
[----:B------:R-:W-:Y:S05]  /*2a70*/  BSYNC.RECONVERGENT B2 ;  /* 0x0000000000027941 */ /* 0x000fea0003800200 */
.L_x_236:
        /* <DEDUP_REMOVED lines=31> */
.L_x_239:
[----:B------:R-:W-:Y:S05]  /*2c70*/  BSYNC.RECONVERGENT B2 ;  /* 0x0000000000027941 */ /* 0x000fea0003800200 */
.L_x_238:
[----:B------:R-:W-:Y:S05]  /*2c80*/  @!P1 BRA `(.L_x_231) ;  /* 0x00000000002c9947 */ /* 0x000fea0003800000 */
[----:B------:R-:W-:Y:S02]  /*2c90*/  IADD3 R5, PT, PT, R2, UR5, RZ ;  /* 0x0000000502057c10 */ /* 0x000fe4000fffe0ff */
[----:B------:R-:W-:-:S07]  /*2ca0*/  IADD3 R4, PT, PT, -R3, RZ, RZ ;  /* 0x000000ff03047210 */ /* 0x000fce0007ffe1ff */
.L_x_240:
        /* <DEDUP_REMOVED lines=9> */
.L_x_231:
[----:B------:R-:W-:Y:S05]  /*2d40*/  BSYNC.RECONVERGENT B1 ;  /* 0x0000000000017941 */ /* 0x000fea0003800200 */
.L_x_229:
        /* <DEDUP_REMOVED lines=50> */
.L_x_227:
[----:B------:R-:W-:Y:S05]  /*3070*/  BSYNC.RECONVERGENT B0 ;  /* 0x0000000000007941 */ /* 0x000fea0003800200 */
.L_x_212:
[----:B------:R-:W-:Y:S05]  /*3080*/  @P0 EXIT ;  /* 0x000000000000094d */ /* 0x000fea0003800000 */
[----:B012---:R-:W0:Y:S01]  /*3090*/  LDC.64 R2, c[0x0][0x388] ;  /* 0x0000e200ff027b82 */ /* 0x007e220000000a00 */
[----:B------:R-:W1:Y:S02]  /*30a0*/  LDCU UR4, c[0x0][0x398] ;  /* 0x00007300ff0477ac */ /* 0x000e640008000800 */
[----:B-1----:R-:W-:-:S05]  /*30b0*/  FADD R5, R0, UR4 ;  /* 0x0000000400057e21 */ /* 0x002fca0008000000 */
[----:B0-----:R-:W-:Y:S01]  /*30c0*/  STG.E desc[UR6][R2.64], R5 ;  /* 0x0000000502007986 */ /* 0x001fe2000c101906 */
[----:B------:R-:W-:Y:S05]  /*30d0*/  EXIT ;  /* 0x000000000000794d */ /* 0x000fea0003800000 */
.L_x_241:
        /* <DEDUP_REMOVED lines=10> */
.L_x_485:


//--------------------- .text._ZN3cub18CUB_300001_SM_10006detail6reduce28DeviceReduceSingleTileKernelINS2_10policy_hubIfyN4cuda3std3__44plusIfEEE10Policy1000EPfSC_iS9_ffNS7_10__identityEEEvT0_T1_T2_T3_T4_T6_ --------------------------
	.section	.text._ZN3cub18CUB_300001_SM_10006detail6reduce28DeviceReduceSingleTileKernelINS2_10policy_hubIfyN4cuda3std3__44plusIfEEE10Policy1000EPfSC_iS9_ffNS7_10__identityEEEvT0_T1_T2_T3_T4_T6_,"ax",@progbits
	.align	128
        .global         _ZN3cub18CUB_300001_SM_10006detail6reduce28DeviceReduceSingleTileKernelINS2_10policy_hubIfyN4cuda3std3__44plusIfEEE10Policy1000EPfSC_iS9_ffNS7_10__identityEEEvT0_T1_T2_T3_T4_T6_
        .type           _ZN3cub18CUB_300001_SM_10006detail6reduce28DeviceReduceSingleTileKernelINS2_10policy_hubIfyN4cuda3std3__44plusIfEEE10Policy1000EPfSC_iS9_ffNS7_10__identityEEEvT0_T1_T2_T3_T4_T6_,@function
        .size           _ZN3cub18CUB_300001_SM_10006detail6reduce28DeviceReduceSingleTileKernelINS2_10policy_hubIfyN4cuda3std3__44plusIfEEE10Policy1000EPfSC_iS9_ffNS7_10__identityEEEvT0_T1_T2_T3_T4_T6_,(.L_x_486 - _ZN3cub18CUB_300001_SM_10006detail6reduce28DeviceReduceSingleTileKernelINS2_10policy_hubIfyN4cuda3std3__44plusIfEEE10Policy1000EPfSC_iS9_ffNS7_10__identityEEEvT0_T1_T2_T3_T4_T6_)
        .other          _ZN3cub18CUB_300001_SM_10006detail6reduce28DeviceReduceSingleTileKernelINS2_10policy_hubIfyN4cuda3std3__44plusIfEEE10Policy1000EPfSC_iS9_ffNS7_10__identityEEEvT0_T1_T2_T3_T4_T6_,@"STO_CUDA_ENTRY STV_DEFAULT"
_ZN3cub18CUB_300001_SM_10006detail6reduce28DeviceReduceSingleTileKernelINS2_10policy_hubIfyN4cuda3std3__44plusIfEEE10Policy1000EPfSC_iS9_ffNS7_10__identityEEEvT0_T1_T2_T3_T4_T6_:
.text._ZN3cub18CUB_300001_SM_10006detail6reduce28DeviceReduceSingleTileKernelINS2_10policy_hubIfyN4cuda3std3__44plusIfEEE10Policy1000EPfSC_iS9_ffNS7_10__identityEEEvT0_T1_T2_T3_T4_T6_:
        /* <DEDUP_REMOVED lines=13> */
.L_x_242:
[----:B------:R-:W0:Y:S01]  /*00d0*/  LDCU UR4, c[0x0][0x380] ;  /* 0x00007000ff0477ac */ /* 0x000e220008000800 */
[----:B------:R-:W-:Y:S01]  /*00e0*/  BSSY.RECONVERGENT B0, `(.L_x_243) ;  /* 0x00003ca000007945 */ /* 0x000fe20003800200 */
[----:B0-----:R-:W-:-:S09]  /*00f0*/  ULOP3.LUT UP0, URZ, UR4, 0xf, URZ, 0xc0, !UPT ;  /* 0x0000000f04ff7892 */ /* 0x001fd2000f80c0ff */
[----:B------:R-:W-:Y:S05]  /*0100*/  BRA.U UP0, `(.L_x_244) ;  /* 0x0000001d00607547 */ /* 0x000fea000b800000 */
[----:B------:R-:W-:-:S13]  /*0110*/  ISETP.GT.AND P0, PT, R20, 0xfff, PT ;  /* 0x00000fff1400780c */ /* 0x000fda0003f04270 */
[----:B------:R-:W-:Y:S05]  /*0120*/  @P0 BRA `(.L_x_245) ;  /* 0x0000000c00a80947 */ /* 0x000fea0003800000 */
[----:B------:R-:W0:Y:S01]  /*0130*/  S2R R9, SR_TID.X ;  /* 0x0000000000097919 */ /* 0x000e220000002100 */
[----:B------:R-:W-:Y:S01]  /*0140*/  BSSY.RECONVERGENT B1, `(.L_x_246) ;  /* 0x0000009000017945 */ /* 0x000fe20003800200 */
[----:B------:R-:W-:Y:S01]  /*0150*/  HFMA2 R0, -RZ, RZ, 0, 0 ;  /* 0x00000000ff007431 */ /* 0x000fe200000001ff */
[----:B0-----:R-:W-:Y:S02]  /*0160*/  ISETP.GE.AND P0, PT, R9, R20, PT ;  /* 0x000000140900720c */ /* 0x001fe40003f06270 */
[----:B------:R-:W-:-:S11]  /*0170*/  MOV R11, R9 ;  /* 0x00000009000b7202 */ /* 0x000fd60000000f00 */
[----:B------:R-:W-:Y:S05]  /*0180*/  @P0 BRA `(.L_x_247) ;  /* 0x0000000000100947 */ /* 0x000fea0003800000 */
[----:B------:R-:W0:Y:S02]  /*0190*/  LDC.64 R2, c[0x0][0x380] ;  /* 0x0000e000ff027b82 */ /* 0x000e240000000a00 */
[----:B0-----:R-:W-:-:S05]  /*01a0*/  IMAD.WIDE.U32 R2, R9, 0x4, R2 ;  /* 0x0000000409027825 */ /* 0x001fca00078e0002 */
[----:B------:R0:W5:Y:S01]  /*01b0*/  LDG.E.CONSTANT R0, desc[UR6][R2.64] ;  /* 0x0000000602007981 */ /* 0x000162000c1e9900 */
[----:B------:R-:W-:-:S07]  /*01c0*/  IADD3 R11, PT, PT, R9, 0x100, RZ ;  /* 0x00000100090b7810 */ /* 0x000fce0007ffe0ff */
.L_x_247:
[----:B------:R-:W-:Y:S05]  /*01d0*/  BSYNC.RECONVERGENT B1 ;  /* 0x0000000000017941 */ /* 0x000fea0003800200 */
.L_x_246:
[----:B------:R-:W-:Y:S01]  /*01e0*/  ISETP.GE.AND P0, PT, R11, R20, PT ;  /* 0x000000140b00720c */ /* 0x000fe20003f06270 */
[----:B------:R-:W-:-:S12]  /*01f0*/  BSSY.RECONVERGENT B1, `(.L_x_248) ;  /* 0x0000074000017945 */ /* 0x000fd80003800200 */
[----:B------:R-:W-:Y:S05]  /*0200*/  @P0 BRA `(.L_x_249) ;  /* 0x0000000400c80947 */ /* 0x000fea0003800000 */
[----:B0-----:R-:W-:Y:S01]  /*0210*/  LOP3.LUT R3, RZ, R11, RZ, 0x33, !PT ;  /* 0x0000000bff037212 */ /* 0x001fe200078e33ff */
[----:B------:R-:W-:Y:S03]  /*0220*/  BSSY.RECONVERGENT B2, `(.L_x_250) ;  /* 0x0000015000027945 */ /* 0x000fe60003800200 */
[----:B------:R-:W-:-:S04]  /*0230*/  IADD3 R4, PT, PT, R3, R20, RZ ;  /* 0x0000001403047210 */ /* 0x000fc80007ffe0ff */
[C---:B------:R-:W-:Y:S02]  /*0240*/  LOP3.LUT R2, R4.reuse, 0x300, RZ, 0xc0, !PT ;  /* 0x0000030004027812 */ /* 0x040fe400078ec0ff */
[----:B------:R-:W-:Y:S02]  /*0250*/  ISETP.GE.U32.AND P1, PT, R4, 0x300, PT ;  /* 0x000003000400780c */ /* 0x000fe40003f26070 */
[----:B------:R-:W-:-:S13]  /*0260*/  ISETP.NE.AND P0, PT, R2, 0x300, PT ;  /* 0x000003000200780c */ /* 0x000fda0003f05270 */
[----:B------:R-:W-:Y:S05]  /*0270*/  @!P0 BRA `(.L_x_251) ;  /* 0x00000000003c8947 */ /* 0x000fea0003800000 */
[----:B------:R-:W0:Y:S01]  /*0280*/  LDC.64 R2, c[0x0][0x380] ;  /* 0x0000e000ff027b82 */ /* 0x000e220000000a00 */
[----:B------:R-:W-:-:S04]  /*0290*/  LEA.HI R4, R4, 0x1, RZ, 0x18 ;  /* 0x0000000104047811 */ /* 0x000fc800078fc0ff */
[----:B------:R-:W-:-:S04]  /*02a0*/  LOP3.LUT R4, R4, 0x3, RZ, 0xc0, !PT ;  /* 0x0000000304047812 */ /* 0x000fc800078ec0ff */
[----:B------:R-:W-:Y:S01]  /*02b0*/  IADD3 R4, PT, PT, -R4, RZ, RZ ;  /* 0x000000ff04047210 */ /* 0x000fe20007ffe1ff */
[----:B0-----:R-:W-:-:S05]  /*02c0*/  IMAD.WIDE.U32 R2, R11, 0x4, R2 ;  /* 0x000000040b027825 */ /* 0x001fca00078e0002 */
[----:B------:R-:W-:-:S07]  /*02d0*/  MOV R5, R3 ;  /* 0x0000000300057202 */ /* 0x000fce0000000f00 */
.L_x_252:
[----:B------:R-:W-:-:S06]  /*02e0*/  MOV R3, R5 ;  /* 0x0000000500037202 */ /* 0x000fcc0000000f00 */
[----:B------:R0:W2:Y:S01]  /*02f0*/  LDG.E.CONSTANT R3, desc[UR6][R2.64] ;  /* 0x0000000602037981 */ /* 0x0000a2000c1e9900 */
[----:B------:R-:W-:Y:S01]  /*0300*/  IADD3 R4, PT, PT, R4, 0x1, RZ ;  /* 0x0000000104047810 */ /* 0x000fe20007ffe0ff */
[----:B------:R-:W-:-:S03]  /*0310*/  VIADD R11, R11, 0x100 ;  /* 0x000001000b0b7836 */ /* 0x000fc60000000000 */
[----:B------:R-:W-:Y:S02]  /*0320*/  ISETP.NE.AND P0, PT, R4, RZ, PT ;  /* 0x000000ff0400720c */ /* 0x000fe40003f05270 */
[----:B0-----:R-:W-:-:S04]  /*0330*/  IADD3 R2, P2, PT, R2, 0x400, RZ ;  /* 0x0000040002027810 */ /* 0x001fc80007f5e0ff */
[----:B------:R-:W-:Y:S01]  /*0340*/  IADD3.X R5, PT, PT, RZ, R5, RZ, P2, !PT ;  /* 0x00000005ff057210 */ /* 0x000fe200017fe4ff */
[----:B--2--5:R-:W-:-:S06]  /*0350*/  FADD R0, R3, R0 ;  /* 0x0000000003007221 */ /* 0x024fcc0000000000 */
[----:B------:R-:W-:Y:S05]  /*0360*/  @P0 BRA `(.L_x_252) ;  /* 0xfffffffc00dc0947 */ /* 0x000fea000383ffff */
.L_x_251:
[----:B------:R-:W-:Y:S05]  /*0370*/  BSYNC.RECONVERGENT B2 ;  /* 0x0000000000027941 */ /* 0x000fea0003800200 */
.L_x_250:
[----:B------:R-:W-:Y:S05]  /*0380*/  @!P1 BRA `(.L_x_249) ;  /* 0x0000000400689947 */ /* 0x000fea0003800000 */
[----:B------:R-:W-:Y:S01]  /*0390*/  IADD3 R2, PT, PT, -R11, R20, RZ ;  /* 0x000000140b027210 */ /* 0x000fe20007ffe1ff */
[----:B------:R-:W-:Y:S01]  /*03a0*/  BSSY.RECONVERGENT B2, `(.L_x_253) ;  /* 0x0000031000027945 */ /* 0x000fe20003800200 */
[----:B------:R-:W-:Y:S02]  /*03b0*/  PLOP3.LUT P0, PT, PT, PT, PT, 0x80, 0x8 ;  /* 0x000000000008781c */ /* 0x000fe40003f0f070 */
[----:B------:R-:W-:-:S13]  /*03c0*/  ISETP.GT.AND P1, PT, R2, 0xc00, PT ;  /* 0x00000c000200780c */ /* 0x000fda0003f24270 */
[----:B------:R-:W-:Y:S05]  /*03d0*/  @!P1 BRA `(.L_x_254) ;  /* 0x0000000000b49947 */ /* 0x000fea0003800000 */
[----:B------:R-:W-:Y:S02]  /*03e0*/  PLOP3.LUT P0, PT, PT, PT, PT, 0x8, 0x80 ;  /* 0x000000000080781c */ /* 0x000fe40003f0e170 */
[----:B------:R-:W-:-:S11]  /*03f0*/  IADD3 R8, PT, PT, R20, -0xc00, RZ ;  /* 0xfffff40014087810 */ /* 0x000fd60007ffe0ff */
.L_x_255:
[----:B------:R-:W0:Y:S01]  /*0400*/  LDC.64 R6, c[0x0][0x380] ;  /* 0x0000e000ff067b82 */ /* 0x000e220000000a00 */
[C---:B------:R-:W-:Y:S01]  /*0410*/  IADD3 R5, PT, PT, R11.reuse, 0x400, RZ ;  /* 0x000004000b057810 */ /* 0x040fe20007ffe0ff */
[----:B0-----:R-:W-:-:S05]  /*0420*/  IMAD.WIDE R24, R11, 0x4, R6 ;  /* 0x000000040b187825 */ /* 0x001fca00078e0206 */
[----:B------:R-:W2:Y:S04]  /*0430*/  LDG.E.CONSTANT R13, desc[UR6][R24.64] ;  /* 0x00000006180d7981 */ /* 0x000ea8000c1e9900 */
[----:B------:R-:W3:Y:S01]  /*0440*/  LDG.E.CONSTANT R10, desc[UR6][R24.64+0x400] ;  /* 0x00040006180a7981 */ /* 0x000ee2000c1e9900 */
[----:B------:R-:W-:-:S03]  /*0450*/  IMAD.WIDE R4, R5, 0x4, R6 ;  /* 0x0000000405047825 */ /* 0x000fc600078e0206 */
[----:B------:R-:W4:Y:S04]  /*0460*/  LDG.E.CONSTANT R12, desc[UR6][R24.64+0x800] ;  /* 0x00080006180c7981 */ /* 0x000f28000c1e9900 */
[----:B------:R-:W4:Y:S04]  /*0470*/  LDG.E.CONSTANT R17, desc[UR6][R24.64+0xc00] ;  /* 0x000c000618117981 */ /* 0x000f28000c1e9900 */
[----:B------:R-:W4:Y:S01]  /*0480*/  LDG.E.CONSTANT R16, desc[UR6][R4.64] ;  /* 0x0000000604107981 */ /* 0x000f22000c1e9900 */
[----:B------:R-:W-:-:S03]  /*0490*/  IADD3 R3, PT, PT, R11, 0x800, RZ ;  /* 0x000008000b037810 */ /* 0x000fc60007ffe0ff */
[----:B------:R-:W4:Y:S04]  /*04a0*/  LDG.E.CONSTANT R15, desc[UR6][R4.64+0x400] ;  /* 0x00040006040f7981 */ /* 0x000f28000c1e9900 */
[----:B------:R-:W4:Y:S01]  /*04b0*/  LDG.E.CONSTANT R14, desc[UR6][R4.64+0x800] ;  /* 0x00080006040e7981 */ /* 0x000f22000c1e9900 */
[----:B------:R-:W-:-:S03]  /*04c0*/  IMAD.WIDE R2, R3, 0x4, R6 ;  /* 0x0000000403027825 */ /* 0x000fc600078e0206 */
[----:B------:R-:W4:Y:S04]  /*04d0*/  LDG.E.CONSTANT R22, desc[UR6][R4.64+0xc00] ;  /* 0x000c000604167981 */ /* 0x000f28000c1e9900 */
[----:B------:R-:W4:Y:S01]  /*04e0*/  LDG.E.CONSTANT R21, desc[UR6][R2.64] ;  /* 0x0000000602157981 */ /* 0x000f22000c1e9900 */
[----:B------:R-:W-:-:S03]  /*04f0*/  IADD3 R23, PT, PT, R11, 0xc00, RZ ;  /* 0x00000c000b177810 */ /* 0x000fc60007ffe0ff */
[----:B------:R-:W4:Y:S04]  /*0500*/  LDG.E.CONSTANT R19, desc[UR6][R2.64+0x400] ;  /* 0x0004000602137981 */ /* 0x000f28000c1e9900 */
[----:B------:R-:W4:Y:S01]  /*0510*/  LDG.E.CONSTANT R18, desc[UR6][R2.64+0x800] ;  /* 0x0008000602127981 */ /* 0x000f22000c1e9900 */
[----:B------:R-:W-:-:S03]  /*0520*/  IMAD.WIDE R6, R23, 0x4, R6 ;  /* 0x0000000417067825 */ /* 0x000fc600078e0206 */
[----:B------:R-:W4:Y:S04]  /*0530*/  LDG.E.CONSTANT R26, desc[UR6][R2.64+0xc00] ;  /* 0x000c0006021a7981 */ /* 0x000f28000c1e9900 */
[----:B------:R-:W4:Y:S04]  /*0540*/  LDG.E.CONSTANT R25, desc[UR6][R6.64] ;  /* 0x0000000606197981 */ /* 0x000f28000c1e9900 */
[----:B------:R-:W4:Y:S04]  /*0550*/  LDG.E.CONSTANT R23, desc[UR6][R6.64+0x400] ;  /* 0x0004000606177981 */ /* 0x000f28000c1e9900 */
[----:B------:R-:W4:Y:S04]  /*0560*/  LDG.E.CONSTANT R24, desc[UR6][R6.64+0x800] ;  /* 0x0008000606187981 */ /* 0x000f28000c1e9900 */
[----:B------:R-:W4:Y:S01]  /*0570*/  LDG.E.CONSTANT R27, desc[UR6][R6.64+0xc00] ;  /* 0x000c0006061b7981 */ /* 0x000f22000c1e9900 */
[----:B------:R-:W-:-:S04]  /*0580*/  IADD3 R11, PT, PT, R11, 0x1000, RZ ;  /* 0x000010000b0b7810 */ /* 0x000fc80007ffe0ff */
[----:B------:R-:W-:Y:S01]  /*0590*/  ISETP.GE.AND P1, PT, R11, R8, PT ;  /* 0x000000080b00720c */ /* 0x000fe20003f26270 */
[----:B--2--5:R-:W-:-:S04]  /*05a0*/  FADD R13, R13, R0 ;  /* 0x000000000d0d7221 */ /* 0x024fc80000000000 */
[----:B---3--:R-:W-:-:S04]  /*05b0*/  FADD R13, R13, R10 ;  /* 0x0000000a0d0d7221 */ /* 0x008fc80000000000 */
[----:B----4-:R-:W-:-:S04]  /*05c0*/  FADD R12, R13, R12 ;  /* 0x0000000c0d0c7221 */ /* 0x010fc80000000000 */
[----:B------:R-:W-:-:S04]  /*05d0*/  FADD R17, R12, R17 ;  /* 0x000000110c117221 */ /* 0x000fc80000000000 */
        /* <DEDUP_REMOVED lines=11> */
[----:B------:R-:W-:Y:S01]  /*0690*/  FADD R0, R24, R27 ;  /* 0x0000001b18007221 */ /* 0x000fe20000000000 */
[----:B------:R-:W-:Y:S06]  /*06a0*/  @!P1 BRA `(.L_x_255) ;  /* 0xfffffffc00549947 */ /* 0x000fec000383ffff */
.L_x_254:
[----:B------:R-:W-:Y:S05]  /*06b0*/  BSYNC.RECONVERGENT B2 ;  /* 0x0000000000027941 */ /* 0x000fea0003800200 */
.L_x_253:
[----:B------:R-:W-:Y:S01]  /*06c0*/  IADD3 R2, PT, PT, -R11, R20, RZ ;  /* 0x000000140b027210 */ /* 0x000fe20007ffe1ff */
[----:B------:R-:W-:Y:S03]  /*06d0*/  BSSY.RECONVERGENT B2, `(.L_x_256) ;  /* 0x0000019000027945 */ /* 0x000fe60003800200 */
[----:B------:R-:W-:-:S13]  /*06e0*/  ISETP.GT.AND P1, PT, R2, 0x400, PT ;  /* 0x000004000200780c */ /* 0x000fda0003f24270 */
[----:B------:R-:W-:Y:S05]  /*06f0*/  @!P1 BRA `(.L_x_257) ;  /* 0x0000000000589947 */ /* 0x000fea0003800000 */
[----:B------:R-:W0:Y:S01]  /*0700*/  LDC.64 R4, c[0x0][0x380] ;  /* 0x0000e000ff047b82 */ /* 0x000e220000000a00 */
[C---:B------:R-:W-:Y:S02]  /*0710*/  VIADD R15, R11.reuse, 0x400 ;  /* 0x000004000b0f7836 */ /* 0x040fe40000000000 */
[----:B0-----:R-:W-:-:S05]  /*0720*/  IMAD.WIDE R2, R11, 0x4, R4 ;  /* 0x000000040b027825 */ /* 0x001fca00078e0204 */
[----:B------:R-:W2:Y:S04]  /*0730*/  LDG.E.CONSTANT R7, desc[UR6][R2.64] ;  /* 0x0000000602077981 */ /* 0x000ea8000c1e9900 */
[----:B------:R-:W3:Y:S01]  /*0740*/  LDG.E.CONSTANT R6, desc[UR6][R2.64+0x400] ;  /* 0x0004000602067981 */ /* 0x000ee2000c1e9900 */
[----:B------:R-:W-:-:S03]  /*0750*/  IMAD.WIDE R4, R15, 0x4, R4 ;  /* 0x000000040f047825 */ /* 0x000fc600078e0204 */
[----:B------:R-:W4:Y:S04]  /*0760*/  LDG.E.CONSTANT R13, desc[UR6][R2.64+0x800] ;  /* 0x00080006020d7981 */ /* 0x000f28000c1e9900 */
[----:B------:R-:W4:Y:S04]  /*0770*/  LDG.E.CONSTANT R15, desc[UR6][R2.64+0xc00] ;  /* 0x000c0006020f7981 */ /* 0x000f28000c1e9900 */
[----:B------:R-:W4:Y:S04]  /*0780*/  LDG.E.CONSTANT R17, desc[UR6][R4.64] ;  /* 0x0000000604117981 */ /* 0x000f28000c1e9900 */
[----:B------:R-:W4:Y:S04]  /*0790*/  LDG.E.CONSTANT R19, desc[UR6][R4.64+0x400] ;  /* 0x0004000604137981 */ /* 0x000f28000c1e9900 */
[----:B------:R-:W4:Y:S04]  /*07a0*/  LDG.E.CONSTANT R21, desc[UR6][R4.64+0x800] ;  /* 0x0008000604157981 */ /* 0x000f28000c1e9900 */
[----:B------:R-:W4:Y:S01]  /*07b0*/  LDG.E.CONSTANT R23, desc[UR6][R4.64+0xc00] ;  /* 0x000c000604177981 */ /* 0x000f22000c1e9900 */
[----:B------:R-:W-:-:S02]  /*07c0*/  PLOP3.LUT P0, PT, PT, PT, PT, 0x8, 0x80 ;  /* 0x000000000080781c */ /* 0x000fc40003f0e170 */
[----:B------:R-:W-:Y:S01]  /*07d0*/  IADD3 R11, PT, PT, R11, 0x800, RZ ;  /* 0x000008000b0b7810 */ /* 0x000fe20007ffe0ff */
[----:B--2--5:R-:W-:-:S04]  /*07e0*/  FADD R7, R0, R7 ;  /* 0x0000000700077221 */ /* 0x024fc80000000000 */
[----:B---3--:R-:W-:-:S04]  /*07f0*/  FADD R6, R7, R6 ;  /* 0x0000000607067221 */ /* 0x008fc80000000000 */
[----:B----4-:R-:W-:-:S04]  /*0800*/  FADD R6, R6, R13 ;  /* 0x0000000d06067221 */ /* 0x010fc80000000000 */
[----:B------:R-:W-:-:S04]  /*0810*/  FADD R6, R6, R15 ;  /* 0x0000000f06067221 */ /* 0x000fc80000000000 */
[----:B------:R-:W-:-:S04]  /*0820*/  FADD R6, R6, R17 ;  /* 0x0000001106067221 */ /* 0x000fc80000000000 */
[----:B------:R-:W-:-:S04]  /*0830*/  FADD R6, R6, R19 ;  /* 0x0000001306067221 */ /* 0x000fc80000000000 */
[----:B------:R-:W-:-:S04]  /*0840*/  FADD R6, R6, R21 ;  /* 0x0000001506067221 */ /* 0x000fc80000000000 */
[----:B------:R-:W-:-:S07]  /*0850*/  FADD R0, R6, R23 ;  /* 0x0000001706007221 */ /* 0x000fce0000000000 */
.L_x_257:
[----:B------:R-:W-:Y:S05]  /*0860*/  BSYNC.RECONVERGENT B2 ;  /* 0x0000000000027941 */ /* 0x000fea0003800200 */
.L_x_256:
[----:B------:R-:W-:-:S13]  /*0870*/  ISETP.LT.OR P0, PT, R11, R20, P0 ;  /* 0x000000140b00720c */ /* 0x000fda0000701670 */
[----:B------:R-:W-:Y:S05]  /*0880*/  @!P0 BRA `(.L_x_249) ;  /* 0x0000000000288947 */ /* 0x000fea0003800000 */
[----:B------:R-:W0:Y:S02]  /*0890*/  LDC.64 R2, c[0x0][0x380] ;  /* 0x0000e000ff027b82 */ /* 0x000e240000000a00 */
[----:B0-----:R-:W-:-:S05]  /*08a0*/  IMAD.WIDE R2, R11, 0x4, R2 ;  /* 0x000000040b027825 */ /* 0x001fca00078e0202 */
[----:B------:R-:W2:Y:S04]  /*08b0*/  LDG.E.CONSTANT R5, desc[UR6][R2.64] ;  /* 0x0000000602057981 */ /* 0x000ea8000c1e9900 */
[----:B------:R-:W3:Y:S04]  /*08c0*/  LDG.E.CONSTANT R4, desc[UR6][R2.64+0x400] ;  /* 0x0004000602047981 */ /* 0x000ee8000c1e9900 */
[----:B------:R-:W4:Y:S04]  /*08d0*/  LDG.E.CONSTANT R7, desc[UR6][R2.64+0x800] ;  /* 0x0008000602077981 */ /* 0x000f28000c1e9900 */
[----:B------:R-:W4:Y:S01]  /*08e0*/  LDG.E.CONSTANT R11, desc[UR6][R2.64+0xc00] ;  /* 0x000c0006020b7981 */ /* 0x000f22000c1e9900 */
[----:B--2--5:R-:W-:-:S04]  /*08f0*/  FADD R5, R0, R5 ;  /* 0x0000000500057221 */ /* 0x024fc80000000000 */
[----:B---3--:R-:W-:-:S04]  /*0900*/  FADD R4, R5, R4 ;  /* 0x0000000405047221 */ /* 0x008fc80000000000 */
[----:B----4-:R-:W-:-:S04]  /*0910*/  FADD R4, R4, R7 ;  /* 0x0000000704047221 */ /* 0x010fc80000000000 */
[----:B------:R-:W-:-:S07]  /*0920*/  FADD R0, R4, R11 ;  /* 0x0000000b04007221 */ /* 0x000fce0000000000 */
.L_x_249:
[----:B------:R-:W-:Y:S05]  /*0930*/  BSYNC.RECONVERGENT B1 ;  /* 0x0000000000017941 */ /* 0x000fea0003800200 */
.L_x_248:
[----:B------:R-:W-:Y:S02]  /*0940*/  ISETP.GE.AND P0, PT, R20, 0x100, PT ;  /* 0x000001001400780c */ /* 0x000fe40003f06270 */
[----:B-----5:R-:W-:-:S11]  /*0950*/  MOV R7, R0 ;  /* 0x0000000000077202 */ /* 0x020fd60000000f00 */
[----:B------:R-:W-:Y:S05]  /*0960*/  @!P0 BRA `(.L_x_258) ;  /* 0x0000000000ac8947 */ /* 0x000fea0003800000 */
[----:B------:R-:W1:Y:S01]  /*0970*/  S2R R6, SR_LANEID ;  /* 0x0000000000067919 */ /* 0x000e620000000000 */
[----:B------:R-:W2:Y:S02]  /*0980*/  SHFL.DOWN PT, R0, R7, 0x1, 0x1f ;  /* 0x08201f0007007f89 */ /* 0x000ea400000e0000 */
[----:B--2---:R-:W-:Y:S01]  /*0990*/  FADD R0, R0, R7 ;  /* 0x0000000700007221 */ /* 0x004fe20000000000 */
[C---:B-1----:R-:W-:Y:S02]  /*09a0*/  ISETP.GT.AND P0, PT, R6.reuse, 0x1e, PT ;  /* 0x0000001e0600780c */ /* 0x042fe40003f04270 */
[C---:B------:R-:W-:Y:S02]  /*09b0*/  ISETP.NE.AND P1, PT, R6.reuse, RZ, PT ;  /* 0x000000ff0600720c */ /* 0x040fe40003f25270 */
[----:B------:R-:W-:Y:S02]  /*09c0*/  FSEL R0, R7, R0, P0 ;  /* 0x0000000007007208 */ /* 0x000fe40000000000 */
[----:B------:R-:W-:-:S03]  /*09d0*/  ISETP.GT.AND P0, PT, R6, 0x1d, PT ;  /* 0x0000001d0600780c */ /* 0x000fc60003f04270 */
[----:B0-----:R-:W0:Y:S06]  /*09e0*/  SHFL.DOWN PT, R3, R0, 0x2, 0x1f ;  /* 0x08401f0000037f89 */ /* 0x001e2c00000e0000 */
        /* <DEDUP_REMOVED lines=35> */
.L_x_258:
[----:B------:R-:W1:Y:S01]  /*0c20*/  S2R R4, SR_LANEID ;  /* 0x0000000000047919 */ /* 0x000e620000000000 */
[----:B------:R-:W-:-:S04]  /*0c30*/  LOP3.LUT R0, R9, 0x3e0, RZ, 0xc0, !PT ;  /* 0x000003e009007812 */ /* 0x000fc800078ec0ff */
[----:B0-----:R-:W-:Y:S02]  /*0c40*/  IADD3 R3, PT, PT, R0, 0x20, RZ ;  /* 0x0000002000037810 */ /* 0x001fe40007ffe0ff */
[----:B------:R-:W-:Y:S02]  /*0c50*/  LOP3.LUT R5, RZ, R0, RZ, 0x33, !PT ;  /* 0x00000000ff057212 */ /* 0x000fe400078e33ff */
[-C--:B------:R-:W-:Y:S02]  /*0c60*/  ISETP.GT.AND P0, PT, R3, R20.reuse, PT ;  /* 0x000000140300720c */ /* 0x080fe40003f04270 */
[----:B------:R-:W-:-:S04]  /*0c70*/  IADD3 R5, PT, PT, R5, R20, RZ ;  /* 0x0000001405057210 */ /* 0x000fc80007ffe0ff */
[----:B------:R-:W-:-:S05]  /*0c80*/  SEL R5, R5, 0x1f, P0 ;  /* 0x0000001f05057807 */ /* 0x000fca0000000000 */
[----:B------:R-:W0:Y:S01]  /*0c90*/  SHFL.DOWN PT, R0, R7, 0x1, R5 ;  /* 0x0820000007007989 */ /* 0x000e2200000e0005 */
[C---:B-1----:R-:W-:Y:S02]  /*0ca0*/  ISETP.GE.AND P0, PT, R4.reuse, R5, PT ;  /* 0x000000050400720c */ /* 0x042fe40003f06270 */
[C---:B------:R-:W-:Y:S02]  /*0cb0*/  IADD3 R2, PT, PT, R4.reuse, 0x2, RZ ;  /* 0x0000000204027810 */ /* 0x040fe40007ffe0ff */
[----:B------:R-:W-:-:S09]  /*0cc0*/  ISETP.NE.AND P1, PT, R4, RZ, PT ;  /* 0x000000ff0400720c */ /* 0x000fd20003f25270 */
[----:B0-----:R-:W-:Y:S01]  /*0cd0*/  @!P0 FADD R7, R0, R7 ;  /* 0x0000000700078221 */ /* 0x001fe20000000000 */
        /* <DEDUP_REMOVED lines=33> */
[----:B----4-:R-:W0:Y:S04]  /*0ef0*/  LDS R3, [UR4+0xc] ;  /* 0x00000c04ff037984 */ /* 0x010e280008000800 */
[----:B------:R-:W1:Y:S04]  /*0f00*/  LDS.128 R4, [UR4+0x10] ;  /* 0x00001004ff047984 */ /* 0x000e680008000c00 */
[----:B------:R-:W2:Y:S01]  /*0f10*/  LDS.64 R8, [UR4+0x20] ;  /* 0x00002004ff087984 */ /* 0x000ea20008000a00 */
[----:B0-----:R-:W-:Y:S01]  /*0f20*/  @P2 FADD R0, R0, R3 ;  /* 0x0000000300002221 */ /* 0x001fe20000000000 */
[----:B------:R-:W-:-:S03]  /*0f30*/  ISETP.GT.AND P2, PT, R20, 0xa0, PT ;  /* 0x000000a01400780c */ /* 0x000fc60003f44270 */
[----:B-1----:R-:W-:Y:S01]  /*0f40*/  @P4 FADD R0, R0, R4 ;  /* 0x0000000400004221 */ /* 0x002fe20000000000 */
        /* <DEDUP_REMOVED lines=8> */
.L_x_245:
[----:B------:R-:W0:Y:S01]  /*0fd0*/  S2R R0, SR_TID.X ;  /* 0x0000000000007919 */ /* 0x000e220000002100 */
[----:B------:R-:W1:Y:S01]  /*0fe0*/  LDC.64 R2, c[0x0][0x380] ;  /* 0x0000e000ff027b82 */ /* 0x000e620000000a00 */
[----:B0-----:R-:W-:-:S05]  /*0ff0*/  SHF.L.U32 R5, R0, 0x2, RZ ;  /* 0x0000000200057819 */ /* 0x001fca00000006ff */
[----:B-1----:R-:W-:-:S05]  /*1000*/  IMAD.WIDE.U32 R2, R5, 0x4, R2 ;  /* 0x0000000405027825 */ /* 0x002fca00078e0002 */
[----:B------:R-:W2:Y:S04]  /*1010*/  LDG.E.128.CONSTANT R4, desc[UR6][R2.64] ;  /* 0x0000000602047981 */ /* 0x000ea8000c1e9d00 */
[----:B------:R-:W3:Y:S04]  /*1020*/  LDG.E.128.CONSTANT R8, desc[UR6][R2.64+0x1000] ;  /* 0x0010000602087981 */ /* 0x000ee8000c1e9d00 */
[----:B------:R-:W4:Y:S04]  /*1030*/  LDG.E.128.CONSTANT R12, desc[UR6][R2.64+0x2000] ;  /* 0x00200006020c7981 */ /* 0x000f28000c1e9d00 */
[----:B------:R-:W5:Y:S01]  /*1040*/  LDG.E.128.CONSTANT R16, desc[UR6][R2.64+0x3000] ;  /* 0x0030000602107981 */ /* 0x000f62000c1e9d00 */
[----:B------:R-:W-:Y:S01]  /*1050*/  ISETP.GE.U32.AND P0, PT, R20, 0x2000, PT ;  /* 0x000020001400780c */ /* 0x000fe20003f06070 */
[----:B------:R-:W-:-:S02]  /*1060*/  HFMA2 R23, -RZ, RZ, 0, 0.00048828125 ;  /* 0x00001000ff177431 */ /* 0x000fc400000001ff */
[----:B--2---:R-:W-:Y:S01]  /*1070*/  FADD R4, R4, R5 ;  /* 0x0000000504047221 */ /* 0x004fe20000000000 */
[----:B------:R-:W-:Y:S01]  /*1080*/  FADD R7, R6, R7 ;  /* 0x0000000706077221 */ /* 0x000fe20000000000 */
[----:B---3--:R-:W-:Y:S01]  /*1090*/  FADD R8, R8, R9 ;  /* 0x0000000908087221 */ /* 0x008fe20000000000 */
[----:B------:R-:W-:Y:S02]  /*10a0*/  FADD R11, R10, R11 ;  /* 0x0000000b0a0b7221 */ /* 0x000fe40000000000 */
[----:B------:R-:W-:Y:S01]  /*10b0*/  FADD R4, R4, R7 ;  /* 0x0000000704047221 */ /* 0x000fe20000000000 */
[----:B----4-:R-:W-:Y:S01]  /*10c0*/  FADD R12, R12, R13 ;  /* 0x0000000d0c0c7221 */ /* 0x010fe20000000000 */
[----:B------:R-:W-:Y:S01]  /*10d0*/  FADD R15, R14, R15 ;  /* 0x0000000f0e0f7221 */ /* 0x000fe20000000000 */
[----:B------:R-:W-:Y:S01]  /*10e0*/  FADD R11, R8, R11 ;  /* 0x0000000b080b7221 */ /* 0x000fe20000000000 */
[----:B-----5:R-:W-:Y:S01]  /*10f0*/  FADD R16, R16, R17 ;  /* 0x0000001110107221 */ /* 0x020fe20000000000 */
[----:B------:R-:W-:Y:S01]  /*1100*/  FADD R19, R18, R19 ;  /* 0x0000001312137221 */ /* 0x000fe20000000000 */
[----:B------:R-:W-:Y:S01]  /*1110*/  FADD R12, R12, R15 ;  /* 0x0000000f0c0c7221 */ /* 0x000fe20000000000 */
[----:B------:R-:W-:-:S02]  /*1120*/  FADD R4, R4, R11 ;  /* 0x0000000b04047221 */ /* 0x000fc40000000000 */
[----:B------:R-:W-:-:S04]  /*1130*/  FADD R19, R16, R19 ;  /* 0x0000001310137221 */ /* 0x000fc80000000000 */
[----:B------:R-:W-:-:S04]  /*1140*/  FADD R19, R12, R19 ;  /* 0x000000130c137221 */ /* 0x000fc80000000000 */
[----:B------:R-:W-:Y:S01]  /*1150*/  FADD R21, R4, R19 ;  /* 0x0000001304157221 */ /* 0x000fe20000000000 */
[----:B------:R-:W-:Y:S06]  /*1160*/  @!P0 BRA `(.L_x_260) ;  /* 0x00000000007c8947 */ /* 0x000fec0003800000 */
[----:B------:R-:W0:Y:S01]  /*1170*/  LDC R24, c[0x0][0x390] ;  /* 0x0000e400ff187b82 */ /* 0x000e220000000800 */
[----:B------:R-:W-:Y:S02]  /*1180*/  IADD3 R22, PT, PT, R20, -0x1000, RZ ;  /* 0xfffff00014167810 */ /* 0x000fe40007ffe0ff */
[----:B------:R-:W-:-:S07]  /*1190*/  MOV R23, 0x1000 ;  /* 0x0000100000177802 */ /* 0x000fce0000000f00 */
.L_x_262:
[----:B------:R-:W-:-:S05]  /*11a0*/  IMAD.WIDE R26, R23, 0x4, R2 ;  /* 0x00000004171a7825 */ /* 0x000fca00078e0202 */
[----:B------:R-:W2:Y:S04]  /*11b0*/  LDG.E.128.CONSTANT R16, desc[UR6][R26.64+0x2000] ;  /* 0x002000061a107981 */ /* 0x000ea8000c1e9d00 */
[----:B------:R-:W3:Y:S04]  /*11c0*/  LDG.E.128.CONSTANT R4, desc[UR6][R26.64+0x3000] ;  /* 0x003000061a047981 */ /* 0x000ee8000c1e9d00 */
[----:B------:R-:W4:Y:S04]  /*11d0*/  LDG.E.128.CONSTANT R8, desc[UR6][R26.64] ;  /* 0x000000061a087981 */ /* 0x000f28000c1e9d00 */
[----:B------:R-:W5:Y:S01]  /*11e0*/  LDG.E.128.CONSTANT R12, desc[UR6][R26.64+0x1000] ;  /* 0x001000061a0c7981 */ /* 0x000f62000c1e9d00 */
[----:B0-----:R-:W-:Y:S01]  /*11f0*/  MOV R20, R24 ;  /* 0x0000001800147202 */ /* 0x001fe20000000f00 */
[----:B--2---:R-:W-:Y:S01]  /*1200*/  FADD R17, R17, R18 ;  /* 0x0000001211117221 */ /* 0x004fe20000000000 */
[----:B---3--:R-:W-:-:S02]  /*1210*/  FADD R18, R19, R4 ;  /* 0x0000000413127221 */ /* 0x008fc40000000000 */
[----:B------:R-:W-:Y:S01]  /*1220*/  IADD3 R4, PT, PT, -R23, R20, RZ ;  /* 0x0000001417047210 */ /* 0x000fe20007ffe1ff */
[----:B------:R-:W-:Y:S01]  /*1230*/  FADD R5, R5, R6 ;  /* 0x0000000605057221 */ /* 0x000fe20000000000 */
[----:B----4-:R-:W-:Y:S01]  /*1240*/  FADD R9, R9, R10 ;  /* 0x0000000a09097221 */ /* 0x010fe20000000000 */
[----:B------:R-:W-:Y:S01]  /*1250*/  FADD R8, R8, R21 ;  /* 0x0000001508087221 */ /* 0x000fe20000000000 */
[----:B------:R-:W-:Y:S01]  /*1260*/  ISETP.GE.AND P0, PT, R4, 0x1000, PT ;  /* 0x000010000400780c */ /* 0x000fe20003f06270 */
[----:B-----5:R-:W-:Y:S01]  /*1270*/  FADD R13, R13, R14 ;  /* 0x0000000e0d0d7221 */ /* 0x020fe20000000000 */
[----:B------:R-:W-:Y:S01]  /*1280*/  FADD R10, R11, R12 ;  /* 0x0000000c0b0a7221 */ /* 0x000fe20000000000 */
[----:B------:R-:W-:Y:S01]  /*1290*/  FADD R14, R15, R16 ;  /* 0x000000100f0e7221 */ /* 0x000fe20000000000 */
[----:B------:R-:W-:Y:S01]  /*12a0*/  FADD R8, R8, R9 ;  /* 0x0000000908087221 */ /* 0x000fe20000000000 */
[----:B------:R-:W-:Y:S01]  /*12b0*/  FADD R5, R18, R5 ;  /* 0x0000000512057221 */ /* 0x000fe20000000000 */
[----:B------:R-:W-:Y:S01]  /*12c0*/  FADD R13, R10, R13 ;  /* 0x0000000d0a0d7221 */ /* 0x000fe20000000000 */
[----:B------:R-:W-:-:S03]  /*12d0*/  FADD R14, R14, R17 ;  /* 0x000000110e0e7221 */ /* 0x000fc60000000000 */
[----:B------:R-:W-:Y:S01]  /*12e0*/  FADD R8, R8, R13 ;  /* 0x0000000d08087221 */ /* 0x000fe20000000000 */
[----:B------:R-:W-:-:S04]  /*12f0*/  FADD R5, R14, R5 ;  /* 0x000000050e057221 */ /* 0x000fc80000000000 */
[----:B------:R-:W-:-:S04]  /*1300*/  FADD R5, R8, R5 ;  /* 0x0000000508057221 */ /* 0x000fc80000000000 */
[----:B------:R-:W-:Y:S01]  /*1310*/  FADD R21, R7, R5 ;  /* 0x0000000507157221 */ /* 0x000fe20000000000 */
[----:B------:R-:W-:Y:S06]  /*1320*/  @!P0 BRA `(.L_x_261) ;  /* 0x0000000800308947 */ /* 0x000fec0003800000 */
[----:B------:R-:W-:-:S04]  /*1330*/  IADD3 R23, PT, PT, R23, 0x1000, RZ ;  /* 0x0000100017177810 */ /* 0x000fc80007ffe0ff */
[----:B------:R-:W-:-:S13]  /*1340*/  ISETP.GT.AND P0, PT, R23, R22, PT ;  /* 0x000000161700720c */ /* 0x000fda0003f04270 */
[----:B------:R-:W-:Y:S05]  /*1350*/  @!P0 BRA `(.L_x_262) ;  /* 0xfffffffc00908947 */ /* 0x000fea000383ffff */
.L_x_260:
[----:B------:R-:W-:-:S13]  /*1360*/  ISETP.GE.AND P0, PT, R23, R20, PT ;  /* 0x000000141700720c */ /* 0x000fda0003f06270 */
[----:B------:R-:W-:Y:S05]  /*1370*/  @P0 BRA `(.L_x_261) ;  /* 0x00000008001c0947 */ /* 0x000fea0003800000 */
[----:B------:R-:W-:Y:S01]  /*1380*/  IMAD.IADD R9, R20, 0x1, -R23 ;  /* 0x0000000114097824 */ /* 0x000fe200078e0a17 */
[----:B------:R-:W-:Y:S04]  /*1390*/  BSSY.RECONVERGENT B1, `(.L_x_261) ;  /* 0x0000085000017945 */ /* 0x000fe80003800200 */
[----:B------:R-:W-:-:S13]  /*13a0*/  ISETP.GE.AND P0, PT, R0, R9, PT ;  /* 0x000000090000720c */ /* 0x000fda0003f06270 */
[----:B------:R-:W-:Y:S05]  /*13b0*/  @P0 BRA `(.L_x_263) ;  /* 0x0000000800080947 */ /* 0x000fea0003800000 */
[-C--:B------:R-:W-:Y:S01]  /*13c0*/  LOP3.LUT R2, RZ, R0.reuse, RZ, 0x33, !PT ;  /* 0x00000000ff027212 */ /* 0x080fe200078e33ff */
[----:B------:R-:W-:Y:S01]  /*13d0*/  BSSY.RECONVERGENT B2, `(.L_x_264) ;  /* 0x0000015000027945 */ /* 0x000fe20003800200 */
[----:B------:R-:W-:Y:S02]  /*13e0*/  MOV R8, R0 ;  /* 0x0000000000087202 */ /* 0x000fe40000000f00 */
[----:B------:R-:W-:-:S04]  /*13f0*/  IADD3 R2, PT, PT, -R23, R20, R2 ;  /* 0x0000001417027210 */ /* 0x000fc80007ffe102 */
[C---:B------:R-:W-:Y:S02]  /*1400*/  LOP3.LUT R3, R2.reuse, 0x300, RZ, 0xc0, !PT ;  /* 0x0000030002037812 */ /* 0x040fe400078ec0ff */
[----:B------:R-:W-:Y:S02]  /*1410*/  ISETP.GE.U32.AND P1, PT, R2, 0x300, PT ;  /* 0x000003000200780c */ /* 0x000fe40003f26070 */
[----:B------:R-:W-:-:S13]  /*1420*/  ISETP.NE.AND P0, PT, R3, 0x300, PT ;  /* 0x000003000300780c */ /* 0x000fda0003f05270 */
[----:B------:R-:W-:Y:S05]  /*1430*/  @!P0 BRA `(.L_x_265) ;  /* 0x0000000000388947 */ /* 0x000fea0003800000 */
[----:B------:R-:W0:Y:S01]  /*1440*/  LDC.64 R4, c[0x0][0x380] ;  /* 0x0000e000ff047b82 */ /* 0x000e220000000a00 */
[----:B------:R-:W-:Y:S02]  /*1450*/  LEA.HI R2, R2, 0x1, RZ, 0x18 ;  /* 0x0000000102027811 */ /* 0x000fe400078fc0ff */
[----:B------:R-:W-:Y:S02]  /*1460*/  IADD3 R7, PT, PT, R0, R23, RZ ;  /* 0x0000001700077210 */ /* 0x000fe40007ffe0ff */
[----:B------:R-:W-:Y:S02]  /*1470*/  LOP3.LUT R2, R2, 0x3, RZ, 0xc0, !PT ;  /* 0x0000000302027812 */ /* 0x000fe400078ec0ff */
[----:B------:R-:W-:Y:S02]  /*1480*/  MOV R8, R0 ;  /* 0x0000000000087202 */ /* 0x000fe40000000f00 */
[----:B------:R-:W-:-:S07]  /*1490*/  IADD3 R6, PT, PT, -R2, RZ, RZ ;  /* 0x000000ff02067210 */ /* 0x000fce0007ffe1ff */
.L_x_266:
[----:B0-----:R-:W-:-:S06]  /*14a0*/  IMAD.WIDE.U32 R2, R7, 0x4, R4 ;  /* 0x0000000407027825 */ /* 0x001fcc00078e0004 */
[----:B------:R-:W2:Y:S01]  /*14b0*/  LDG.E.CONSTANT R2, desc[UR6][R2.64] ;  /* 0x0000000602027981 */ /* 0x000ea2000c1e9900 */
[----:B------:R-:W-:Y:S02]  /*14c0*/  IADD3 R6, PT, PT, R6, 0x1, RZ ;  /* 0x0000000106067810 */ /* 0x000fe40007ffe0ff */
[----:B------:R-:W-:Y:S02]  /*14d0*/  IADD3 R8, PT, PT, R8, 0x100, RZ ;  /* 0x0000010008087810 */ /* 0x000fe40007ffe0ff */
[----:B------:R-:W-:Y:S02]  /*14e0*/  ISETP.NE.AND P0, PT, R6, RZ, PT ;  /* 0x000000ff0600720c */ /* 0x000fe40003f05270 */
[----:B------:R-:W-:Y:S01]  /*14f0*/  IADD3 R7, PT, PT, R7, 0x100, RZ ;  /* 0x0000010007077810 */ /* 0x000fe20007ffe0ff */
[----:B--2---:R-:W-:-:S10]  /*1500*/  FADD R21, R2, R21 ;  /* 0x0000001502157221 */ /* 0x004fd40000000000 */
[----:B------:R-:W-:Y:S05]  /*1510*/  @P0 BRA `(.L_x_266) ;  /* 0xfffffffc00e00947 */ /* 0x000fea000383ffff */
.L_x_265:
[----:B------:R-:W-:Y:S05]  /*1520*/  BSYNC.RECONVERGENT B2 ;  /* 0x0000000000027941 */ /* 0x000fea0003800200 */
.L_x_264:
[----:B------:R-:W-:Y:S05]  /*1530*/  @!P1 BRA `(.L_x_263) ;  /* 0x0000000400a89947 */ /* 0x000fea0003800000 */
[----:B------:R-:W0:Y:S01]  /*1540*/  LDCU.64 UR4, c[0x0][0x380] ;  /* 0x00007000ff0477ac */ /* 0x000e220008000a00 */
[----:B------:R-:W-:Y:S01]  /*1550*/  IADD3 R5, PT, PT, R9, -R8, RZ ;  /* 0x8000000809057210 */ /* 0x000fe20007ffe0ff */
[----:B------:R-:W-:Y:S01]  /*1560*/  BSSY.RECONVERGENT B2, `(.L_x_267) ;  /* 0x000003b000027945 */ /* 0x000fe20003800200 */
[CC--:B------:R-:W-:Y:S02]  /*1570*/  IADD3 R3, P0, PT, R8.reuse, R23.reuse, RZ ;  /* 0x0000001708037210 */ /* 0x0c0fe40007f1e0ff */
[----:B------:R-:W-:Y:S02]  /*1580*/  ISETP.GT.AND P1, PT, R5, 0xc00, PT ;  /* 0x00000c000500780c */ /* 0x000fe40003f24270 */
[----:B------:R-:W-:Y:S02]  /*1590*/  IADD3.X R4, PT, PT, RZ, RZ, RZ, P0, !PT ;  /* 0x000000ffff047210 */ /* 0x000fe400007fe4ff */
[----:B------:R-:W-:Y:S02]  /*15a0*/  IADD3 R11, PT, PT, R8, R23, RZ ;  /* 0x00000017080b7210 */ /* 0x000fe40007ffe0ff */
[----:B0-----:R-:W-:-:S04]  /*15b0*/  LEA R2, P0, R3, UR4, 0x2 ;  /* 0x0000000403027c11 */ /* 0x001fc8000f8010ff */
[----:B------:R-:W-:Y:S02]  /*15c0*/  LEA.HI.X R3, R3, UR5, R4, 0x2, P0 ;  /* 0x0000000503037c11 */ /* 0x000fe400080f1404 */
[----:B------:R-:W-:-:S05]  /*15d0*/  IADD3 R2, P0, PT, R2, 0x800, RZ ;  /* 0x0000080002027810 */ /* 0x000fca0007f1e0ff */
[----:B------:R-:W-:Y:S01]  /*15e0*/  IMAD.X R3, RZ, RZ, R3, P0 ;  /* 0x000000ffff037224 */ /* 0x000fe200000e0603 */
[----:B------:R-:W-:Y:S01]  /*15f0*/  PLOP3.LUT P0, PT, PT, PT, PT, 0x80, 0x8 ;  /* 0x000000000008781c */ /* 0x000fe20003f0f070 */
[----:B------:R-:W-:-:S12]  /*1600*/  @!P1 BRA `(.L_x_268) ;  /* 0x0000000000c09947 */ /* 0x000fd80003800000 */
[----:B------:R-:W-:Y:S02]  /*1610*/  PLOP3.LUT P0, PT, PT, PT, PT, 0x8, 0x80 ;  /* 0x000000000080781c */ /* 0x000fe40003f0e170 */
[----:B------:R-:W-:-:S11]  /*1620*/  IADD3 R13, PT, PT, R9, -0xc00, RZ ;  /* 0xfffff400090d7810 */ /* 0x000fd60007ffe0ff */
.L_x_269:
[----:B------:R-:W0:Y:S01]  /*1630*/  LDC.64 R4, c[0x0][0x380] ;  /* 0x0000e000ff047b82 */ /* 0x000e220000000a00 */
[----:B------:R-:W2:Y:S01]  /*1640*/  LDG.E.CONSTANT R10, desc[UR6][R2.64+-0x400] ;  /* 0xfffc0006020a7981 */ /* 0x000ea2000c1e9900 */
[----:B------:R-:W-:-:S03]  /*1650*/  IADD3 R25, PT, PT, R11, 0x400, RZ ;  /* 0x000004000b197810 */ /* 0x000fc60007ffe0ff */
[----:B------:R-:W3:Y:S04]  /*1660*/  LDG.E.CONSTANT R19, desc[UR6][R2.64] ;  /* 0x0000000602137981 */ /* 0x000ee8000c1e9900 */
[----:B------:R-:W4:Y:S01]  /*1670*/  LDG.E.CONSTANT R18, desc[UR6][R2.64+0x400] ;  /* 0x0004000602127981 */ /* 0x000f22000c1e9900 */
[----:B------:R-:W-:-:S03]  /*1680*/  IADD3 R7, PT, PT, R11, 0x800, RZ ;  /* 0x000008000b077810 */ /* 0x000fc60007ffe0ff */
[----:B------:R-:W5:Y:S04]  /*1690*/  LDG.E.CONSTANT R16, desc[UR6][R2.64+0xc00] ;  /* 0x000c000602107981 */ /* 0x000f68000c1e9900 */
[----:B------:R-:W5:Y:S04]  /*16a0*/  LDG.E.CONSTANT R15, desc[UR6][R2.64+0x1000] ;  /* 0x00100006020f7981 */ /* 0x000f68000c1e9900 */
[----:B------:R-:W5:Y:S01]  /*16b0*/  LDG.E.CONSTANT R14, desc[UR6][R2.64+0x1400] ;  /* 0x00140006020e7981 */ /* 0x000f62000c1e9900 */
[----:B0-----:R-:W-:-:S03]  /*16c0*/  IMAD.WIDE.U32 R22, R11, 0x4, R4 ;  /* 0x000000040b167825 */ /* 0x001fc600078e0004 */
[----:B------:R-:W5:Y:S04]  /*16d0*/  LDG.E.CONSTANT R20, desc[UR6][R2.64+0x2000] ;  /* 0x0020000602147981 */ /* 0x000f68000c1e9900 */
[----:B------:R0:W2:Y:S01]  /*16e0*/  LDG.E.CONSTANT R12, desc[UR6][R22.64] ;  /* 0x00000006160c7981 */ /* 0x0000a2000c1e9900 */
[----:B------:R-:W-:-:S03]  /*16f0*/  IMAD.WIDE.U32 R24, R25, 0x4, R4 ;  /* 0x0000000419187825 */ /* 0x000fc600078e0004 */
[----:B------:R-:W5:Y:S04]  /*1700*/  LDG.E.CONSTANT R26, desc[UR6][R2.64+0x3000] ;  /* 0x00300006021a7981 */ /* 0x000f68000c1e9900 */
[----:B------:R-:W5:Y:S01]  /*1710*/  LDG.E.CONSTANT R17, desc[UR6][R24.64] ;  /* 0x0000000618117981 */ /* 0x000f62000c1e9900 */
[--C-:B------:R-:W-:Y:S01]  /*1720*/  IMAD.WIDE.U32 R6, R7, 0x4, R4.reuse ;  /* 0x0000000407067825 */ /* 0x100fe200078e0004 */
[----:B0-----:R-:W-:Y:S02]  /*1730*/  IADD3 R23, PT, PT, R11, 0xc00, RZ ;  /* 0x00000c000b177810 */ /* 0x001fe40007ffe0ff */
[----:B------:R-:W5:Y:S04]  /*1740*/  LDG.E.CONSTANT R22, desc[UR6][R2.64+0x1c00] ;  /* 0x001c000602167981 */ /* 0x000f68000c1e9900 */
[----:B------:R-:W5:Y:S01]  /*1750*/  LDG.E.CONSTANT R6, desc[UR6][R6.64] ;  /* 0x0000000606067981 */ /* 0x000f62000c1e9900 */
[----:B------:R-:W-:-:S03]  /*1760*/  IMAD.WIDE.U32 R4, R23, 0x4, R4 ;  /* 0x0000000417047825 */ /* 0x000fc600078e0004 */
[----:B------:R-:W5:Y:S04]  /*1770*/  LDG.E.CONSTANT R23, desc[UR6][R2.64+0x2400] ;  /* 0x0024000602177981 */ /* 0x000f68000c1e9900 */
[----:B------:R-:W5:Y:S04]  /*1780*/  LDG.E.CONSTANT R4, desc[UR6][R4.64] ;  /* 0x0000000604047981 */ /* 0x000f68000c1e9900 */
[----:B------:R-:W5:Y:S04]  /*1790*/  LDG.E.CONSTANT R24, desc[UR6][R2.64+0x2c00] ;  /* 0x002c000602187981 */ /* 0x000f68000c1e9900 */
[----:B------:R0:W5:Y:S01]  /*17a0*/  LDG.E.CONSTANT R25, desc[UR6][R2.64+0x3400] ;  /* 0x0034000602197981 */ /* 0x000162000c1e9900 */
[----:B------:R-:W-:-:S04]  /*17b0*/  IADD3 R8, PT, PT, R8, 0x1000, RZ ;  /* 0x0000100008087810 */ /* 0x000fc80007ffe0ff */
[----:B------:R-:W-:Y:S02]  /*17c0*/  ISETP.GE.AND P1, PT, R8, R13, PT ;  /* 0x0000000d0800720c */ /* 0x000fe40003f26270 */
[----:B0-----:R-:W-:Y:S02]  /*17d0*/  IADD3 R2, P2, PT, R2, 0x4000, RZ ;  /* 0x0000400002027810 */ /* 0x001fe40007f5e0ff */
[----:B------:R-:W-:Y:S02]  /*17e0*/  IADD3 R11, PT, PT, R11, 0x1000, RZ ;  /* 0x000010000b0b7810 */ /* 0x000fe40007ffe0ff */
[----:B------:R-:W-:Y:S01]  /*17f0*/  IADD3.X R3, PT, PT, RZ, R3, RZ, P2, !PT ;  /* 0x00000003ff037210 */ /* 0x000fe200017fe4ff */
[----:B--2---:R-:W-:-:S04]  /*1800*/  FADD R21, R12, R21 ;  /* 0x000000150c157221 */ /* 0x004fc80000000000 */
[----:B------:R-:W-:-:S04]  /*1810*/  FADD R10, R21, R10 ;  /* 0x0000000a150a7221 */ /* 0x000fc80000000000 */
[----:B---3--:R-:W-:-:S04]  /*1820*/  FADD R19, R10, R19 ;  /* 0x000000130a137221 */ /* 0x008fc80000000000 */
[----:B----4-:R-:W-:-:S04]  /*1830*/  FADD R18, R19, R18 ;  /* 0x0000001213127221 */ /* 0x010fc80000000000 */
[----:B-----5:R-:W-:-:S04]  /*1840*/  FADD R17, R18, R17 ;  /* 0x0000001112117221 */ /* 0x020fc80000000000 */
        /* <DEDUP_REMOVED lines=12> */
.L_x_268:
[----:B------:R-:W-:Y:S05]  /*1910*/  BSYNC.RECONVERGENT B2 ;  /* 0x0000000000027941 */ /* 0x000fea0003800200 */
.L_x_267:
[----:B------:R-:W-:Y:S01]  /*1920*/  IADD3 R4, PT, PT, R9, -R8, RZ ;  /* 0x8000000809047210 */ /* 0x000fe20007ffe0ff */
[----:B------:R-:W-:Y:S03]  /*1930*/  BSSY.RECONVERGENT B2, `(.L_x_270) ;  /* 0x000001e000027945 */ /* 0x000fe60003800200 */
[----:B------:R-:W-:-:S13]  /*1940*/  ISETP.GT.AND P1, PT, R4, 0x400, PT ;  /* 0x000004000400780c */ /* 0x000fda0003f24270 */
[----:B------:R-:W-:Y:S05]  /*1950*/  @!P1 BRA `(.L_x_271) ;  /* 0x00000000006c9947 */ /* 0x000fea0003800000 */
[----:B------:R-:W0:Y:S01]  /*1960*/  LDC.64 R6, c[0x0][0x380] ;  /* 0x0000e000ff067b82 */ /* 0x000e220000000a00 */
[----:B------:R-:W2:Y:S01]  /*1970*/  LDG.E.CONSTANT R10, desc[UR6][R2.64+-0x400] ;  /* 0xfffc0006020a7981 */ /* 0x000ea2000c1e9900 */
[----:B------:R-:W-:-:S03]  /*1980*/  VIADD R15, R11, 0x400 ;  /* 0x000004000b0f7836 */ /* 0x000fc60000000000 */
[----:B------:R-:W3:Y:S04]  /*1990*/  LDG.E.CONSTANT R13, desc[UR6][R2.64] ;  /* 0x00000006020d7981 */ /* 0x000ee8000c1e9900 */
[----:B------:R-:W4:Y:S04]  /*19a0*/  LDG.E.CONSTANT R17, desc[UR6][R2.64+0xc00] ;  /* 0x000c000602117981 */ /* 0x000f28000c1e9900 */
[----:B------:R-:W5:Y:S04]  /*19b0*/  LDG.E.CONSTANT R19, desc[UR6][R2.64+0x1000] ;  /* 0x0010000602137981 */ /* 0x000f68000c1e9900 */
[----:B------:R1:W5:Y:S01]  /*19c0*/  LDG.E.CONSTANT R23, desc[UR6][R2.64+0x1400] ;  /* 0x0014000602177981 */ /* 0x000362000c1e9900 */
[----:B0-----:R-:W-:-:S06]  /*19d0*/  IMAD.WIDE.U32 R4, R11, 0x4, R6 ;  /* 0x000000040b047825 */ /* 0x001fcc00078e0006 */
[----:B------:R-:W2:Y:S01]  /*19e0*/  LDG.E.CONSTANT R4, desc[UR6][R4.64] ;  /* 0x0000000604047981 */ /* 0x000ea2000c1e9900 */
[----:B------:R-:W-:-:S03]  /*19f0*/  IMAD.WIDE.U32 R6, R15, 0x4, R6 ;  /* 0x000000040f067825 */ /* 0x000fc600078e0006 */
[----:B------:R-:W4:Y:S04]  /*1a00*/  LDG.E.CONSTANT R15, desc[UR6][R2.64+0x400] ;  /* 0x00040006020f7981 */ /* 0x000f28000c1e9900 */
[----:B------:R-:W5:Y:S01]  /*1a10*/  LDG.E.CONSTANT R7, desc[UR6][R6.64] ;  /* 0x0000000606077981 */ /* 0x000f62000c1e9900 */
[----:B------:R-:W-:Y:S02]  /*1a20*/  PLOP3.LUT P0, PT, PT, PT, PT, 0x8, 0x80 ;  /* 0x000000000080781c */ /* 0x000fe40003f0e170 */
[----:B------:R-:W-:Y:S02]  /*1a30*/  IADD3 R8, PT, PT, R8, 0x800, RZ ;  /* 0x0000080008087810 */ /* 0x000fe40007ffe0ff */
[----:B------:R-:W-:Y:S01]  /*1a40*/  IADD3 R11, PT, PT, R11, 0x800, RZ ;  /* 0x000008000b0b7810 */ /* 0x000fe20007ffe0ff */
[----:B--2---:R-:W-:-:S04]  /*1a50*/  FADD R21, R21, R4 ;  /* 0x0000000415157221 */ /* 0x004fc80000000000 */
[----:B------:R-:W-:-:S04]  /*1a60*/  FADD R10, R21, R10 ;  /* 0x0000000a150a7221 */ /* 0x000fc80000000000 */
[----:B---3--:R-:W-:-:S04]  /*1a70*/  FADD R10, R10, R13 ;  /* 0x0000000d0a0a7221 */ /* 0x008fc80000000000 */
[----:B----4-:R-:W-:-:S04]  /*1a80*/  FADD R10, R10, R15 ;  /* 0x0000000f0a0a7221 */ /* 0x010fc80000000000 */
[----:B-----5:R-:W-:Y:S01]  /*1a90*/  FADD R10, R10, R7 ;  /* 0x000000070a0a7221 */ /* 0x020fe20000000000 */
[----:B------:R-:W-:-:S03]  /*1aa0*/  IADD3 R4, P1, PT, R2, 0x2000, RZ ;  /* 0x0000200002047810 */ /* 0x000fc60007f3e0ff */
[----:B------:R-:W-:Y:S01]  /*1ab0*/  FADD R10, R10, R17 ;  /* 0x000000110a0a7221 */ /* 0x000fe20000000000 */
[----:B------:R-:W-:-:S03]  /*1ac0*/  IADD3.X R5, PT, PT, RZ, R3, RZ, P1, !PT ;  /* 0x00000003ff057210 */ /* 0x000fc60000ffe4ff */
[----:B------:R-:W-:Y:S01]  /*1ad0*/  FADD R10, R10, R19 ;  /* 0x000000130a0a7221 */ /* 0x000fe20000000000 */
[----:B-1----:R-:W-:Y:S02]  /*1ae0*/  MOV R2, R4 ;  /* 0x0000000400027202 */ /* 0x002fe40000000f00 */
[----:B------:R-:W-:Y:S01]  /*1af0*/  MOV R3, R5 ;  /* 0x0000000500037202 */ /* 0x000fe20000000f00 */
[----:B------:R-:W-:-:S07]  /*1b00*/  FADD R21, R10, R23 ;  /* 0x000000170a157221 */ /* 0x000fce0000000000 */
.L_x_271:
[----:B------:R-:W-:Y:S05]  /*1b10*/  BSYNC.RECONVERGENT B2 ;  /* 0x0000000000027941 */ /* 0x000fea0003800200 */
.L_x_270:
[----:B------:R-:W-:-:S13]  /*1b20*/  ISETP.LT.OR P0, PT, R8, R9, P0 ;  /* 0x000000090800720c */ /* 0x000fda0000701670 */
[----:B------:R-:W-:Y:S05]  /*1b30*/  @!P0 BRA `(.L_x_263) ;  /* 0x0000000000288947 */ /* 0x000fea0003800000 */
[----:B------:R-:W0:Y:S01]  /*1b40*/  LDC.64 R4, c[0x0][0x380] ;  /* 0x0000e000ff047b82 */ /* 0x000e220000000a00 */
[----:B------:R-:W2:Y:S04]  /*1b50*/  LDG.E.CONSTANT R6, desc[UR6][R2.64+-0x400] ;  /* 0xfffc000602067981 */ /* 0x000ea8000c1e9900 */
[----:B------:R-:W3:Y:S04]  /*1b60*/  LDG.E.CONSTANT R7, desc[UR6][R2.64] ;  /* 0x0000000602077981 */ /* 0x000ee8000c1e9900 */
[----:B------:R-:W4:Y:S01]  /*1b70*/  LDG.E.CONSTANT R9, desc[UR6][R2.64+0x400] ;  /* 0x0004000602097981 */ /* 0x000f22000c1e9900 */
[----:B0-----:R-:W-:-:S06]  /*1b80*/  IMAD.WIDE.U32 R4, R11, 0x4, R4 ;  /* 0x000000040b047825 */ /* 0x001fcc00078e0004 */
[----:B------:R-:W5:Y:S02]  /*1b90*/  LDG.E.CONSTANT R4, desc[UR6][R4.64] ;  /* 0x0000000604047981 */ /* 0x000f64000c1e9900 */
[----:B-----5:R-:W-:-:S04]  /*1ba0*/  FADD R21, R21, R4 ;  /* 0x0000000415157221 */ /* 0x020fc80000000000 */
[----:B--2---:R-:W-:-:S04]  /*1bb0*/  FADD R6, R21, R6 ;  /* 0x0000000615067221 */ /* 0x004fc80000000000 */
[----:B---3--:R-:W-:-:S04]  /*1bc0*/  FADD R6, R6, R7 ;  /* 0x0000000706067221 */ /* 0x008fc80000000000 */
[----:B----4-:R-:W-:-:S07]  /*1bd0*/  FADD R21, R6, R9 ;  /* 0x0000000906157221 */ /* 0x010fce0000000000 */
.L_x_263:
[----:B------:R-:W-:Y:S05]  /*1be0*/  BSYNC.RECONVERGENT B1 ;  /* 0x0000000000017941 */ /* 0x000fea0003800200 */
.L_x_261:
        /* <DEDUP_REMOVED lines=31> */
[----:B---3--:R-:W0:Y:S04]  /*1de0*/  LDS R3, [UR4+0xc] ;  /* 0x00000c04ff037984 */ /* 0x008e280008000800 */
        /* <DEDUP_REMOVED lines=10> */
.L_x_244:
        /* <DEDUP_REMOVED lines=12> */
.L_x_274:
[----:B------:R-:W-:Y:S05]  /*1f50*/  BSYNC.RECONVERGENT B1 ;  /* 0x0000000000017941 */ /* 0x000fea0003800200 */
.L_x_273:
[----:B------:R-:W-:Y:S01]  /*1f60*/  ISETP.GE.AND P0, PT, R11, R20, PT ;  /* 0x000000140b00720c */ /* 0x000fe20003f06270 */
[----:B------:R-:W-:-:S12]  /*1f70*/  BSSY.RECONVERGENT B1, `(.L_x_275) ;  /* 0x0000074000017945 */ /* 0x000fd80003800200 */
[----:B------:R-:W-:Y:S05]  /*1f80*/  @P0 BRA `(.L_x_276) ;  /* 0x0000000400c80947 */ /* 0x000fea0003800000 */
[----:B0-----:R-:W-:Y:S01]  /*1f90*/  LOP3.LUT R3, RZ, R11, RZ, 0x33, !PT ;  /* 0x0000000bff037212 */ /* 0x001fe200078e33ff */
[----:B------:R-:W-:Y:S04]  /*1fa0*/  BSSY.RECONVERGENT B2, `(.L_x_277) ;  /* 0x0000015000027945 */ /* 0x000fe80003800200 */
[----:B------:R-:W-:-:S05]  /*1fb0*/  IMAD.IADD R4, R3, 0x1, R20 ;  /* 0x0000000103047824 */ /* 0x000fca00078e0214 */
        /* <DEDUP_REMOVED lines=10> */
.L_x_279:
[----:B------:R-:W-:-:S06]  /*2060*/  MOV R3, R5 ;  /* 0x0000000500037202 */ /* 0x000fcc0000000f00 */
[----:B------:R0:W2:Y:S01]  /*2070*/  LDG.E.CONSTANT R3, desc[UR6][R2.64] ;  /* 0x0000000602037981 */ /* 0x0000a2000c1e9900 */
[----:B------:R-:W-:Y:S02]  /*2080*/  IADD3 R4, PT, PT, R4, 0x1, RZ ;  /* 0x0000000104047810 */ /* 0x000fe40007ffe0ff */
[----:B------:R-:W-:Y:S02]  /*2090*/  IADD3 R11, PT, PT, R11, 0x100, RZ ;  /* 0x000001000b0b7810 */ /* 0x000fe40007ffe0ff */
[----:B------:R-:W-:Y:S02]  /*20a0*/  ISETP.NE.AND P0, PT, R4, RZ, PT ;  /* 0x000000ff0400720c */ /* 0x000fe40003f05270 */
[----:B0-----:R-:W-:-:S04]  /*20b0*/  IADD3 R2, P2, PT, R2, 0x400, RZ ;  /* 0x0000040002027810 */ /* 0x001fc80007f5e0ff */
[----:B------:R-:W-:Y:S01]  /*20c0*/  IADD3.X R5, PT, PT, RZ, R5, RZ, P2, !PT ;  /* 0x00000005ff057210 */ /* 0x000fe200017fe4ff */
[----:B--2--5:R-:W-:-:S06]  /*20d0*/  FADD R0, R3, R0 ;  /* 0x0000000003007221 */ /* 0x024fcc0000000000 */
[----:B------:R-:W-:Y:S05]  /*20e0*/  @P0 BRA `(.L_x_279) ;  /* 0xfffffffc00dc0947 */ /* 0x000fea000383ffff */
.L_x_278:
[----:B------:R-:W-:Y:S05]  /*20f0*/  BSYNC.RECONVERGENT B2 ;  /* 0x0000000000027941 */ /* 0x000fea0003800200 */
.L_x_277:
        /* <DEDUP_REMOVED lines=8> */
.L_x_282:
        /* <DEDUP_REMOVED lines=9> */
[----:B------:R-:W-:-:S03]  /*2210*/  VIADD R3, R11, 0x800 ;  /* 0x000008000b037836 */ /* 0x000fc60000000000 */
[----:B------:R-:W4:Y:S01]  /*2220*/  LDG.E.CONSTANT R15, desc[UR6][R4.64+0x400] ;  /* 0x00040006040f7981 */ /* 0x000f22000c1e9900 */
        /* <DEDUP_REMOVED lines=32> */
.L_x_281:
[----:B------:R-:W-:Y:S05]  /*2430*/  BSYNC.RECONVERGENT B2 ;  /* 0x0000000000027941 */ /* 0x000fea0003800200 */
.L_x_280:
[----:B------:R-:W-:Y:S01]  /*2440*/  IADD3 R2, PT, PT, -R11, R20, RZ ;  /* 0x000000140b027210 */ /* 0x000fe20007ffe1ff */
[----:B------:R-:W-:Y:S03]  /*2450*/  BSSY.RECONVERGENT B2, `(.L_x_283) ;  /* 0x0000019000027945 */ /* 0x000fe60003800200 */
[----:B------:R-:W-:-:S13]  /*2460*/  ISETP.GT.AND P1, PT, R2, 0x400, PT ;  /* 0x000004000200780c */ /* 0x000fda0003f24270 */
[----:B------:R-:W-:Y:S05]  /*2470*/  @!P1 BRA `(.L_x_284) ;  /* 0x0000000000589947 */ /* 0x000fea0003800000 */
        /* <DEDUP_REMOVED lines=22> */
.L_x_284:
[----:B------:R-:W-:Y:S05]  /*25e0*/  BSYNC.RECONVERGENT B2 ;  /* 0x0000000000027941 */ /* 0x000fea0003800200 */
.L_x_283:
        /* <DEDUP_REMOVED lines=12> */
.L_x_276:
[----:B------:R-:W-:Y:S05]  /*26b0*/  BSYNC.RECONVERGENT B1 ;  /* 0x0000000000017941 */ /* 0x000fea0003800200 */
.L_x_275:
        /* <DEDUP_REMOVED lines=46> */
.L_x_285:
[----:B0-----:R-:W0:Y:S01]  /*29a0*/  S2R R2, SR_LANEID ;  /* 0x0000000000027919 */ /* 0x001e220000000000 */
[----:B------:R-:W-:-:S04]  /*29b0*/  LOP3.LUT R0, R9, 0x3e0, RZ, 0xc0, !PT ;  /* 0x000003e009007812 */ /* 0x000fc800078ec0ff */
[----:B------:R-:W-:Y:S02]  /*29c0*/  IADD3 R3, PT, PT, R0, 0x20, RZ ;  /* 0x0000002000037810 */ /* 0x000fe40007ffe0ff */
[----:B------:R-:W-:Y:S02]  /*29d0*/  LOP3.LUT R7, RZ, R0, RZ, 0x33, !PT ;  /* 0x00000000ff077212 */ /* 0x000fe400078e33ff */
[-C--:B------:R-:W-:Y:S02]  /*29e0*/  ISETP.GT.AND P0, PT, R3, R20.reuse, PT ;  /* 0x000000140300720c */ /* 0x080fe40003f04270 */
        /* <DEDUP_REMOVED lines=17> */
[----:B------:R-:W-:Y:S02]  /*2b00*/  IADD3 R3, PT, PT, R2, 0x10, RZ ;  /* 0x0000001002037810 */ /* 0x000fe40007ffe0ff */
[----:B------:R-:W1:Y:S01]  /*2b10*/  SHFL.DOWN PT, R0, R5, 0x8, R4 ;  /* 0x0900000005007989 */ /* 0x000e6200000e0004 */
[----:B------:R-:W-:-:S04]  /*2b20*/  @!P1 SHF.R.U32.HI R2, RZ, 0x3, R9 ;  /* 0x00000003ff029819 */ /* 0x000fc80000011609 */
[----:B------:R-:W-:-:S04]  /*2b30*/  @!P1 LOP3.LUT R2, R2, 0x7c, RZ, 0xc0, !PT ;  /* 0x0000007c02029812 */ /* 0x000fc800078ec0ff */
[----:B-1----:R-:W-:Y:S01]  /*2b40*/  @!P0 FADD R5, R5, R0 ;  /* 0x0000000005058221 */ /* 0x002fe20000000000 */
[----:B------:R-:W-:Y:S02]  /*2b50*/  ISETP.GT.AND P0, PT, R3, R4, PT ;  /* 0x000000040300720c */ /* 0x000fe40003f04270 */
[----:B------:R-:W-:Y:S02]  /*2b60*/  @!P1 MOV R3, 0x400 ;  /* 0x0000040000039802 */ /* 0x000fe40000000f00 */
[----:B------:R-:W1:Y:S02]  /*2b70*/  SHFL.DOWN PT, R0, R5, 0x10, R4 ;  /* 0x0a00000005007989 */ /* 0x000e6400000e0004 */
[----:B0-----:R-:W-:-:S04]  /*2b80*/  @!P1 LEA R3, R6, R3, 0x18 ;  /* 0x0000000306039211 */ /* 0x001fc800078ec0ff */
[----:B------:R-:W-:-:S03]  /*2b90*/  @!P1 IADD3 R3, PT, PT, R2, R3, RZ ;  /* 0x0000000302039210 */ /* 0x000fc60007ffe0ff */
[----:B-1----:R-:W-:Y:S01]  /*2ba0*/  @!P0 FADD R5, R5, R0 ;  /* 0x0000000005058221 */ /* 0x002fe20000000000 */
        /* <DEDUP_REMOVED lines=12> */
[----:B-1----:R-:W0:Y:S04]  /*2c70*/  LDS R3, [UR4+0xc] ;  /* 0x00000c04ff037984 */ /* 0x002e280008000800 */
        /* <DEDUP_REMOVED lines=13> */
.L_x_272:
[----:B------:R-:W0:Y:S01]  /*2d50*/  S2R R8, SR_TID.X ;  /* 0x0000000000087919 */ /* 0x000e220000002100 */
[----:B------:R-:W0:Y:S02]  /*2d60*/  LDC.64 R2, c[0x0][0x380] ;  /* 0x0000e000ff027b82 */ /* 0x000e240000000a00 */
[----:B0-----:R-:W-:-:S05]  /*2d70*/  IMAD.WIDE.U32 R2, R8, 0x4, R2 ;  /* 0x0000000408027825 */ /* 0x001fca00078e0002 */
[----:B------:R-:W2:Y:S04]  /*2d80*/  LDG.E.CONSTANT R19, desc[UR6][R2.64] ;  /* 0x0000000602137981 */ /* 0x000ea8000c1e9900 */
[----:B------:R-:W2:Y:S04]  /*2d90*/  LDG.E.CONSTANT R0, desc[UR6][R2.64+0x400] ;  /* 0x0004000602007981 */ /* 0x000ea8000c1e9900 */
[----:B------:R-:W3:Y:S04]  /*2da0*/  LDG.E.CONSTANT R4, desc[UR6][R2.64+0x800] ;  /* 0x0008000602047981 */ /* 0x000ee8000c1e9900 */
[----:B------:R-:W3:Y:S04]  /*2db0*/  LDG.E.CONSTANT R5, desc[UR6][R2.64+0xc00] ;  /* 0x000c000602057981 */ /* 0x000ee8000c1e9900 */
[----:B------:R-:W4:Y:S04]  /*2dc0*/  LDG.E.CONSTANT R6, desc[UR6][R2.64+0x1000] ;  /* 0x0010000602067981 */ /* 0x000f28000c1e9900 */
[----:B------:R-:W4:Y:S04]  /*2dd0*/  LDG.E.CONSTANT R7, desc[UR6][R2.64+0x1400] ;  /* 0x0014000602077981 */ /* 0x000f28000c1e9900 */
[----:B------:R-:W5:Y:S04]  /*2de0*/  LDG.E.CONSTANT R9, desc[UR6][R2.64+0x1800] ;  /* 0x0018000602097981 */ /* 0x000f68000c1e9900 */
        /* <DEDUP_REMOVED lines=8> */
[----:B------:R-:W5:Y:S01]  /*2e70*/  LDG.E.CONSTANT R18, desc[UR6][R2.64+0x3c00] ;  /* 0x003c000602127981 */ /* 0x000f62000c1e9900 */
[----:B------:R-:W-:Y:S01]  /*2e80*/  ISETP.GE.U32.AND P0, PT, R20, 0x2000, PT ;  /* 0x000020001400780c */ /* 0x000fe20003f06070 */
[----:B--2---:R-:W-:Y:S01]  /*2e90*/  FADD R0, R19, R0 ;  /* 0x0000000013007221 */ /* 0x004fe20000000000 */
[----:B---3--:R-:W-:-:S04]  /*2ea0*/  FADD R5, R4, R5 ;  /* 0x0000000504057221 */ /* 0x008fc80000000000 */
[----:B------:R-:W-:Y:S01]  /*2eb0*/  FADD R0, R0, R5 ;  /* 0x0000000500007221 */ /* 0x000fe20000000000 */
[----:B----4-:R-:W-:Y:S01]  /*2ec0*/  FADD R6, R6, R7 ;  /* 0x0000000706067221 */ /* 0x010fe20000000000 */
[----:B-----5:R-:W-:-:S04]  /*2ed0*/  FADD R9, R9, R10 ;  /* 0x0000000a09097221 */ /* 0x020fc80000000000 */
[----:B------:R-:W-:Y:S01]  /*2ee0*/  FADD R9, R6, R9 ;  /* 0x0000000906097221 */ /* 0x000fe20000000000 */
[----:B------:R-:W-:-:S03]  /*2ef0*/  FADD R11, R11, R12 ;  /* 0x0000000c0b0b7221 */ /* 0x000fc60000000000 */
[----:B------:R-:W-:Y:S01]  /*2f00*/  FADD R0, R0, R9 ;  /* 0x0000000900007221 */ /* 0x000fe20000000000 */
[----:B------:R-:W-:-:S04]  /*2f10*/  FADD R14, R13, R14 ;  /* 0x0000000e0d0e7221 */ /* 0x000fc80000000000 */
[----:B------:R-:W-:Y:S01]  /*2f20*/  FADD R11, R11, R14 ;  /* 0x0000000e0b0b7221 */ /* 0x000fe20000000000 */
[----:B------:R-:W-:Y:S01]  /*2f30*/  FADD R15, R15, R16 ;  /* 0x000000100f0f7221 */ /* 0x000fe20000000000 */
[----:B------:R-:W-:-:S04]  /*2f40*/  FADD R18, R17, R18 ;  /* 0x0000001211127221 */ /* 0x000fc80000000000 */
[----:B------:R-:W-:-:S04]  /*2f50*/  FADD R18, R15, R18 ;  /* 0x000000120f127221 */ /* 0x000fc80000000000 */
[----:B------:R-:W-:Y:S01]  /*2f60*/  FADD R5, R11, R18 ;  /* 0x000000120b057221 */ /* 0x000fe20000000000 */
[----:B------:R-:W-:-:S03]  /*2f70*/  HFMA2 R11, -RZ, RZ, 0, 0.00048828125 ;  /* 0x00001000ff0b7431 */ /* 0x000fc600000001ff */
[----:B------:R-:W-:Y:S01]  /*2f80*/  FADD R0, R0, R5 ;  /* 0x0000000500007221 */ /* 0x000fe20000000000 */
[----:B------:R-:W-:Y:S06]  /*2f90*/  @!P0 BRA `(.L_x_286) ;  /* 0x0000000000ac8947 */ /* 0x000fec0003800000 */
[----:B------:R-:W0:Y:S01]  /*2fa0*/  LDC R7, c[0x0][0x390] ;  /* 0x0000e400ff077b82 */ /* 0x000e220000000800 */
[----:B------:R-:W-:Y:S02]  /*2fb0*/  IADD3 R6, PT, PT, R20, -0x1000, RZ ;  /* 0xfffff00014067810 */ /* 0x000fe40007ffe0ff */
[----:B------:R-:W-:-:S07]  /*2fc0*/  MOV R11, 0x1000 ;  /* 0x00001000000b7802 */ /* 0x000fce0000000f00 */
.L_x_288:
[----:B------:R-:W-:-:S05]  /*2fd0*/  IMAD.WIDE R4, R11, 0x4, R2 ;  /* 0x000000040b047825 */ /* 0x000fca00078e0202 */
[----:B------:R-:W2:Y:S04]  /*2fe0*/  LDG.E.CONSTANT R20, desc[UR6][R4.64+0x400] ;  /* 0x0004000604147981 */ /* 0x000ea8000c1e9900 */
[----:B------:R-:W2:Y:S04]  /*2ff0*/  LDG.E.CONSTANT R21, desc[UR6][R4.64+0x800] ;  /* 0x0008000604157981 */ /* 0x000ea8000c1e9900 */
        /* <DEDUP_REMOVED lines=13> */
[----:B------:R1:W5:Y:S01]  /*30d0*/  LDG.E.CONSTANT R18, desc[UR6][R4.64+0x3c00] ;  /* 0x003c000604127981 */ /* 0x000362000c1e9900 */
[----:B--2---:R-:W-:Y:S01]  /*30e0*/  FADD R21, R20, R21 ;  /* 0x0000001514157221 */ /* 0x004fe20000000000 */
[----:B0-----:R-:W-:-:S05]  /*30f0*/  MOV R20, R7 ;  /* 0x0000000700147202 */ /* 0x001fca0000000f00 */
[----:B-1----:R-:W-:Y:S02]  /*3100*/  IMAD.IADD R4, R20, 0x1, -R11 ;  /* 0x0000000114047824 */ /* 0x002fe400078e0a0b */
[----:B---3--:R-:W-:-:S03]  /*3110*/  FADD R0, R19, R0 ;  /* 0x0000000013007221 */ /* 0x008fc60000000000 */
[----:B------:R-:W-:Y:S01]  /*3120*/  ISETP.GE.AND P0, PT, R4, 0x1000, PT ;  /* 0x000010000400780c */ /* 0x000fe20003f06270 */
[----:B----4-:R-:W-:Y:S01]  /*3130*/  FADD R22, R22, R23 ;  /* 0x0000001716167221 */ /* 0x010fe20000000000 */
[----:B------:R-:W-:Y:S01]  /*3140*/  FADD R0, R0, R21 ;  /* 0x0000001500007221 */ /* 0x000fe20000000000 */
[----:B-----5:R-:W-:-:S04]  /*3150*/  FADD R25, R24, R25 ;  /* 0x0000001918197221 */ /* 0x020fc80000000000 */
[----:B------:R-:W-:Y:S01]  /*3160*/  FADD R25, R22, R25 ;  /* 0x0000001916197221 */ /* 0x000fe20000000000 */
[----:B------:R-:W-:Y:S01]  /*3170*/  FADD R16, R16, R17 ;  /* 0x0000001110107221 */ /* 0x000fe20000000000 */
[----:B------:R-:W-:-:S04]  /*3180*/  FADD R15, R15, R10 ;  /* 0x0000000a0f0f7221 */ /* 0x000fc80000000000 */
[----:B------:R-:W-:Y:S01]  /*3190*/  FADD R15, R16, R15 ;  /* 0x0000000f100f7221 */ /* 0x000fe20000000000 */
[----:B------:R-:W-:Y:S01]  /*31a0*/  FADD R9, R14, R9 ;  /* 0x000000090e097221 */ /* 0x000fe20000000000 */
[----:B------:R-:W-:-:S04]  /*31b0*/  FADD R12, R13, R12 ;  /* 0x0000000c0d0c7221 */ /* 0x000fc80000000000 */
[----:B------:R-:W-:Y:S01]  /*31c0*/  FADD R12, R9, R12 ;  /* 0x0000000c090c7221 */ /* 0x000fe20000000000 */
[----:B------:R-:W-:-:S03]  /*31d0*/  FADD R0, R0, R25 ;  /* 0x0000001900007221 */ /* 0x000fc60000000000 */
[----:B------:R-:W-:-:S04]  /*31e0*/  FADD R15, R15, R12 ;  /* 0x0000000c0f0f7221 */ /* 0x000fc80000000000 */
[----:B------:R-:W-:-:S04]  /*31f0*/  FADD R15, R0, R15 ;  /* 0x0000000f000f7221 */ /* 0x000fc80000000000 */
[----:B------:R-:W-:Y:S01]  /*3200*/  FADD R0, R18, R15 ;  /* 0x0000000f12007221 */ /* 0x000fe20000000000 */
[----:B------:R-:W-:Y:S06]  /*3210*/  @!P0 BRA `(.L_x_287) ;  /* 0x0000000800308947 */ /* 0x000fec0003800000 */
[----:B------:R-:W-:-:S04]  /*3220*/  IADD3 R11, PT, PT, R11, 0x1000, RZ ;  /* 0x000010000b0b7810 */ /* 0x000fc80007ffe0ff */
[----:B------:R-:W-:-:S13]  /*3230*/  ISETP.GT.AND P0, PT, R11, R6, PT ;  /* 0x000000060b00720c */ /* 0x000fda0003f04270 */
[----:B------:R-:W-:Y:S05]  /*3240*/  @!P0 BRA `(.L_x_288) ;  /* 0xfffffffc00608947 */ /* 0x000fea000383ffff */
.L_x_286:
[----:B------:R-:W-:-:S13]  /*3250*/  ISETP.GE.AND P0, PT, R11, R20, PT ;  /* 0x000000140b00720c */ /* 0x000fda0003f06270 */
[----:B------:R-:W-:Y:S05]  /*3260*/  @P0 BRA `(.L_x_287) ;  /* 0x00000008001c0947 */ /* 0x000fea0003800000 */
[----:B------:R-:W-:Y:S01]  /*3270*/  IADD3 R9, PT, PT, -R11, R20, RZ ;  /* 0x000000140b097210 */ /* 0x000fe20007ffe1ff */
[----:B------:R-:W-:Y:S03]  /*3280*/  BSSY.RECONVERGENT B1, `(.L_x_287) ;  /* 0x0000085000017945 */ /* 0x000fe60003800200 */
        /* <DEDUP_REMOVED lines=16> */
.L_x_292:
        /* <DEDUP_REMOVED lines=8> */
.L_x_291:
[----:B------:R-:W-:Y:S05]  /*3410*/  BSYNC.RECONVERGENT B2 ;  /* 0x0000000000027941 */ /* 0x000fea0003800200 */
.L_x_290:
[----:B------:R-:W-:Y:S05]  /*3420*/  @!P1 BRA `(.L_x_289) ;  /* 0x0000000400a89947 */ /* 0x000fea0003800000 */
[----:B------:R-:W0:Y:S01]  /*3430*/  LDCU.64 UR4, c[0x0][0x380] ;  /* 0x00007000ff0477ac */ /* 0x000e220008000a00 */
[----:B------:R-:W-:Y:S01]  /*3440*/  IADD3 R5, PT, PT, R9, -R10, RZ ;  /* 0x8000000a09057210 */ /* 0x000fe20007ffe0ff */
[----:B------:R-:W-:Y:S01]  /*3450*/  BSSY.RECONVERGENT B2, `(.L_x_293) ;  /* 0x000003b000027945 */ /* 0x000fe20003800200 */
[CC--:B------:R-:W-:Y:S02]  /*3460*/  IADD3 R3, P0, PT, R10.reuse, R11.reuse, RZ ;  /* 0x0000000b0a037210 */ /* 0x0c0fe40007f1e0ff */
[----:B------:R-:W-:Y:S02]  /*3470*/  ISETP.GT.AND P1, PT, R5, 0xc00, PT ;  /* 0x00000c000500780c */ /* 0x000fe40003f24270 */
[----:B------:R-:W-:Y:S01]  /*3480*/  IADD3 R11, PT, PT, R10, R11, RZ ;  /* 0x0000000b0a0b7210 */ /* 0x000fe20007ffe0ff */
[----:B------:R-:W-:Y:S01]  /*3490*/  IMAD.X R4, RZ, RZ, RZ, P0 ;  /* 0x000000ffff047224 */ /* 0x000fe200000e06ff */
[----:B0-----:R-:W-:-:S04]  /*34a0*/  LEA R2, P0, R3, UR4, 0x2 ;  /* 0x0000000403027c11 */ /* 0x001fc8000f8010ff */
[----:B------:R-:W-:Y:S02]  /*34b0*/  LEA.HI.X R3, R3, UR5, R4, 0x2, P0 ;  /* 0x0000000503037c11 */ /* 0x000fe400080f1404 */
[----:B------:R-:W-:-:S04]  /*34c0*/  IADD3 R2, P0, PT, R2, 0x800, RZ ;  /* 0x0000080002027810 */ /* 0x000fc80007f1e0ff */
[----:B------:R-:W-:Y:S02]  /*34d0*/  IADD3.X R3, PT, PT, RZ, R3, RZ, P0, !PT ;  /* 0x00000003ff037210 */ /* 0x000fe400007fe4ff */
[----:B------:R-:W-:Y:S01]  /*34e0*/  PLOP3.LUT P0, PT, PT, PT, PT, 0x80, 0x8 ;  /* 0x000000000008781c */ /* 0x000fe20003f0f070 */
[----:B------:R-:W-:-:S12]  /*34f0*/  @!P1 BRA `(.L_x_294) ;  /* 0x0000000000c09947 */ /* 0x000fd80003800000 */
[----:B------:R-:W-:Y:S02]  /*3500*/  PLOP3.LUT P0, PT, PT, PT, PT, 0x8, 0x80 ;  /* 0x000000000080781c */ /* 0x000fe40003f0e170 */
[----:B------:R-:W-:-:S11]  /*3510*/  IADD3 R13, PT, PT, R9, -0xc00, RZ ;  /* 0xfffff400090d7810 */ /* 0x000fd60007ffe0ff */
.L_x_295:
[----:B------:R-:W0:Y:S01]  /*3520*/  LDC.64 R4, c[0x0][0x380] ;  /* 0x0000e000ff047b82 */ /* 0x000e220000000a00 */
[----:B------:R-:W2:Y:S01]  /*3530*/  LDG.E.CONSTANT R12, desc[UR6][R2.64+-0x400] ;  /* 0xfffc0006020c7981 */ /* 0x000ea2000c1e9900 */
[----:B------:R-:W-:-:S03]  /*3540*/  IADD3 R25, PT, PT, R11, 0x400, RZ ;  /* 0x000004000b197810 */ /* 0x000fc60007ffe0ff */
[----:B------:R-:W3:Y:S04]  /*3550*/  LDG.E.CONSTANT R20, desc[UR6][R2.64] ;  /* 0x0000000602147981 */ /* 0x000ee8000c1e9900 */
[----:B------:R-:W4:Y:S01]  /*3560*/  LDG.E.CONSTANT R19, desc[UR6][R2.64+0x400] ;  /* 0x0004000602137981 */ /* 0x000f22000c1e9900 */
[----:B------:R-:W-:-:S03]  /*3570*/  IADD3 R7, PT, PT, R11, 0x800, RZ ;  /* 0x000008000b077810 */ /* 0x000fc60007ffe0ff */
[----:B------:R-:W5:Y:S04]  /*3580*/  LDG.E.CONSTANT R17, desc[UR6][R2.64+0xc00] ;  /* 0x000c000602117981 */ /* 0x000f68000c1e9900 */
[----:B------:R-:W5:Y:S01]  /*3590*/  LDG.E.CONSTANT R16, desc[UR6][R2.64+0x1000] ;  /* 0x0010000602107981 */ /* 0x000f62000c1e9900 */
[----:B------:R-:W-:-:S03]  /*35a0*/  IADD3 R23, PT, PT, R11, 0xc00, RZ ;  /* 0x00000c000b177810 */ /* 0x000fc60007ffe0ff */
[----:B------:R-:W5:Y:S01]  /*35b0*/  LDG.E.CONSTANT R22, desc[UR6][R2.64+0x1c00] ;  /* 0x001c000602167981 */ /* 0x000f62000c1e9900 */
[----:B0-----:R-:W-:-:S03]  /*35c0*/  IMAD.WIDE.U32 R14, R11, 0x4, R4 ;  /* 0x000000040b0e7825 */ /* 0x001fc600078e0004 */
[----:B------:R-:W5:Y:S04]  /*35d0*/  LDG.E.CONSTANT R21, desc[UR6][R2.64+0x2000] ;  /* 0x0020000602157981 */ /* 0x000f68000c1e9900 */
[----:B------:R-:W5:Y:S04]  /*35e0*/  LDG.E.CONSTANT R26, desc[UR6][R2.64+0x3000] ;  /* 0x00300006021a7981 */ /* 0x000f68000c1e9900 */
[----:B------:R-:W2:Y:S01]  /*35f0*/  LDG.E.CONSTANT R15, desc[UR6][R14.64] ;  /* 0x000000060e0f7981 */ /* 0x000ea2000c1e9900 */
[----:B------:R-:W-:-:S05]  /*3600*/  IMAD.WIDE.U32 R24, R25, 0x4, R4 ;  /* 0x0000000419187825 */ /* 0x000fca00078e0004 */
[----:B------:R-:W5:Y:S01]  /*3610*/  LDG.E.CONSTANT R18, desc[UR6][R24.64] ;  /* 0x0000000618127981 */ /* 0x000f62000c1e9900 */
[----:B------:R-:W-:-:S03]  /*3620*/  IMAD.WIDE.U32 R6, R7, 0x4, R4 ;  /* 0x0000000407067825 */ /* 0x000fc600078e0004 */
        /* <DEDUP_REMOVED lines=8> */
[----:B------:R-:W-:Y:S01]  /*36b0*/  ISETP.GE.AND P1, PT, R10, R13, PT ;  /* 0x0000000d0a00720c */ /* 0x000fe20003f26270 */
[----:B------:R-:W-:Y:S01]  /*36c0*/  VIADD R11, R11, 0x1000 ;  /* 0x000010000b0b7836 */ /* 0x000fe20000000000 */
[----:B0-----:R-:W-:-:S04]  /*36d0*/  IADD3 R2, P2, PT, R2, 0x4000, RZ ;  /* 0x0000400002027810 */ /* 0x001fc80007f5e0ff */
        /* <DEDUP_REMOVED lines=18> */
.L_x_294:
[----:B------:R-:W-:Y:S05]  /*3800*/  BSYNC.RECONVERGENT B2 ;  /* 0x0000000000027941 */ /* 0x000fea0003800200 */
.L_x_293:
[----:B------:R-:W-:Y:S01]  /*3810*/  IADD3 R4, PT, PT, R9, -R10, RZ ;  /* 0x8000000a09047210 */ /* 0x000fe20007ffe0ff */
[----:B------:R-:W-:Y:S03]  /*3820*/  BSSY.RECONVERGENT B2, `(.L_x_296) ;  /* 0x000001e000027945 */ /* 0x000fe60003800200 */
[----:B------:R-:W-:-:S13]  /*3830*/  ISETP.GT.AND P1, PT, R4, 0x400, PT ;  /* 0x000004000400780c */ /* 0x000fda0003f24270 */
[----:B------:R-:W-:Y:S05]  /*3840*/  @!P1 BRA `(.L_x_297) ;  /* 0x00000000006c9947 */ /* 0x000fea0003800000 */
[----:B------:R-:W0:Y:S01]  /*3850*/  LDC.64 R6, c[0x0][0x380] ;  /* 0x0000e000ff067b82 */ /* 0x000e220000000a00 */
[----:B------:R-:W2:Y:S01]  /*3860*/  LDG.E.CONSTANT R13, desc[UR6][R2.64+-0x400] ;  /* 0xfffc0006020d7981 */ /* 0x000ea2000c1e9900 */
[----:B------:R-:W-:-:S03]  /*3870*/  IADD3 R17, PT, PT, R11, 0x400, RZ ;  /* 0x000004000b117810 */ /* 0x000fc60007ffe0ff */
[----:B------:R-:W3:Y:S04]  /*3880*/  LDG.E.CONSTANT R15, desc[UR6][R2.64] ;  /* 0x00000006020f7981 */ /* 0x000ee8000c1e9900 */
[----:B------:R-:W4:Y:S04]  /*3890*/  LDG.E.CONSTANT R19, desc[UR6][R2.64+0xc00] ;  /* 0x000c000602137981 */ /* 0x000f28000c1e9900 */
[----:B------:R-:W5:Y:S04]  /*38a0*/  LDG.E.CONSTANT R21, desc[UR6][R2.64+0x1000] ;  /* 0x0010000602157981 */ /* 0x000f68000c1e9900 */
[----:B------:R-:W5:Y:S01]  /*38b0*/  LDG.E.CONSTANT R23, desc[UR6][R2.64+0x1400] ;  /* 0x0014000602177981 */ /* 0x000f62000c1e9900 */
[----:B0-----:R-:W-:-:S06]  /*38c0*/  IMAD.WIDE.U32 R4, R11, 0x4, R6 ;  /* 0x000000040b047825 */ /* 0x001fcc00078e0006 */
[----:B------:R0:W2:Y:S01]  /*38d0*/  LDG.E.CONSTANT R5, desc[UR6][R4.64] ;  /* 0x0000000604057981 */ /* 0x0000a2000c1e9900 */
[----:B------:R-:W-:-:S03]  /*38e0*/  IMAD.WIDE.U32 R6, R17, 0x4, R6 ;  /* 0x0000000411067825 */ /* 0x000fc600078e0006 */
[----:B------:R1:W4:Y:S04]  /*38f0*/  LDG.E.CONSTANT R17, desc[UR6][R2.64+0x400] ;  /* 0x0004000602117981 */ /* 0x000328000c1e9900 */
[----:B------:R-:W5:Y:S01]  /*3900*/  LDG.E.CONSTANT R7, desc[UR6][R6.64] ;  /* 0x0000000606077981 */ /* 0x000f62000c1e9900 */
[----:B0-----:R-:W-:Y:S02]  /*3910*/  IADD3 R4, P1, PT, R2, 0x2000, RZ ;  /* 0x0000200002047810 */ /* 0x001fe40007f3e0ff */
[----:B------:R-:W-:Y:S02]  /*3920*/  PLOP3.LUT P0, PT, PT, PT, PT, 0x8, 0x80 ;  /* 0x000000000080781c */ /* 0x000fe40003f0e170 */
[----:B------:R-:W-:Y:S02]  /*3930*/  IADD3 R10, PT, PT, R10, 0x800, RZ ;  /* 0x000008000a0a7810 */ /* 0x000fe40007ffe0ff */
[----:B------:R-:W-:-:S02]  /*3940*/  IADD3 R11, PT, PT, R11, 0x800, RZ ;  /* 0x000008000b0b7810 */ /* 0x000fc40007ffe0ff */
[----:B-1----:R-:W-:Y:S01]  /*3950*/  MOV R2, R4 ;  /* 0x0000000400027202 */ /* 0x002fe20000000f00 */
[----:B--2---:R-:W-:-:S04]  /*3960*/  FADD R0, R0, R5 ;  /* 0x0000000500007221 */ /* 0x004fc80000000000 */
[----:B------:R-:W-:-:S04]  /*3970*/  FADD R0, R0, R13 ;  /* 0x0000000d00007221 */ /* 0x000fc80000000000 */
[----:B---3--:R-:W-:-:S04]  /*3980*/  FADD R0, R0, R15 ;  /* 0x0000000f00007221 */ /* 0x008fc80000000000 */
[----:B----4-:R-:W-:-:S04]  /*3990*/  FADD R0, R0, R17 ;  /* 0x0000001100007221 */ /* 0x010fc80000000000 */
[----:B-----5:R-:W-:-:S04]  /*39a0*/  FADD R0, R0, R7 ;  /* 0x0000000700007221 */ /* 0x020fc80000000000 */
[----:B------:R-:W-:Y:S01]  /*39b0*/  FADD R0, R0, R19 ;  /* 0x0000001300007221 */ /* 0x000fe20000000000 */
[----:B------:R-:W-:-:S03]  /*39c0*/  IADD3.X R5, PT, PT, RZ, R3, RZ, P1, !PT ;  /* 0x00000003ff057210 */ /* 0x000fc60000ffe4ff */
[----:B------:R-:W-:Y:S01]  /*39d0*/  FADD R0, R0, R21 ;  /* 0x0000001500007221 */ /* 0x000fe20000000000 */
[----:B------:R-:W-:-:S03]  /*39e0*/  MOV R3, R5 ;  /* 0x0000000500037202 */ /* 0x000fc60000000f00 */
[----:B------:R-:W-:-:S07]  /*39f0*/  FADD R0, R0, R23 ;  /* 0x0000001700007221 */ /* 0x000fce0000000000 */
.L_x_297:
[----:B------:R-:W-:Y:S05]  /*3a00*/  BSYNC.RECONVERGENT B2 ;  /* 0x0000000000027941 */ /* 0x000fea0003800200 */
.L_x_296:
[----:B------:R-:W-:-:S13]  /*3a10*/  ISETP.LT.OR P0, PT, R10, R9, P0 ;  /* 0x000000090a00720c */ /* 0x000fda0000701670 */
[----:B------:R-:W-:Y:S05]  /*3a20*/  @!P0 BRA `(.L_x_289) ;  /* 0x0000000000288947 */ /* 0x000fea0003800000 */
[----:B------:R-:W0:Y:S01]  /*3a30*/  LDC.64 R4, c[0x0][0x380] ;  /* 0x0000e000ff047b82 */ /* 0x000e220000000a00 */
[----:B------:R-:W2:Y:S04]  /*3a40*/  LDG.E.CONSTANT R7, desc[UR6][R2.64+-0x400] ;  /* 0xfffc000602077981 */ /* 0x000ea8000c1e9900 */
[----:B------:R-:W3:Y:S01]  /*3a50*/  LDG.E.CONSTANT R9, desc[UR6][R2.64] ;  /* 0x0000000602097981 */ /* 0x000ee2000c1e9900 */
[----:B0-----:R-:W-:-:S03]  /*3a60*/  IMAD.WIDE.U32 R4, R11, 0x4, R4 ;  /* 0x000000040b047825 */ /* 0x001fc600078e0004 */
[----:B------:R-:W4:Y:S04]  /*3a70*/  LDG.E.CONSTANT R11, desc[UR6][R2.64+0x400] ;  /* 0x00040006020b7981 */ /* 0x000f28000c1e9900 */
[----:B------:R-:W5:Y:S02]  /*3a80*/  LDG.E.CONSTANT R5, desc[UR6][R4.64] ;  /* 0x0000000604057981 */ /* 0x000f64000c1e9900 */
[----:B-----5:R-:W-:-:S04]  /*3a90*/  FADD R0, R0, R5 ;  /* 0x0000000500007221 */ /* 0x020fc80000000000 */
[----:B--2---:R-:W-:-:S04]  /*3aa0*/  FADD R0, R0, R7 ;  /* 0x0000000700007221 */ /* 0x004fc80000000000 */
[----:B---3--:R-:W-:-:S04]  /*3ab0*/  FADD R0, R0, R9 ;  /* 0x0000000900007221 */ /* 0x008fc80000000000 */
[----:B----4-:R-:W-:-:S07]  /*3ac0*/  FADD R0, R0, R11 ;  /* 0x0000000b00007221 */ /* 0x010fce0000000000 */
.L_x_289:
[----:B------:R-:W-:Y:S05]  /*3ad0*/  BSYNC.RECONVERGENT B1 ;  /* 0x0000000000017941 */ /* 0x000fea0003800200 */
.L_x_287:
[----:B------:R-:W0:Y:S01]  /*3ae0*/  S2R R6, SR_LANEID ;  /* 0x0000000000067919 */ /* 0x000e220000000000 */
[----:B------:R-:W-:-:S05]  /*3af0*/  MOV R3, R0 ;  /* 0x0000000000037202 */ /* 0x000fca0000000f00 */
        /* <DEDUP_REMOVED lines=30> */
[----:B------:R-:W1:Y:S04]  /*3ce0*/  LDS R3, [UR4+0xc] ;  /* 0x00000c04ff037984 */ /* 0x000e680008000800 */
[----:B0-----:R-:W0:Y:S04]  /*3cf0*/  LDS.128 R4, [UR4+0x10] ;  /* 0x00001004ff047984 */ /* 0x001e280008000c00 */
[----:B------:R-:W2:Y:S01]  /*3d00*/  LDS.64 R8, [UR4+0x20] ;  /* 0x00002004ff087984 */ /* 0x000ea20008000a00 */
[----:B-1----:R-:W-:-:S04]  /*3d10*/  FADD R3, R0, R3 ;  /* 0x0000000300037221 */ /* 0x002fc80000000000 */
[----:B0-----:R-:W-:-:S04]  /*3d20*/  FADD R4, R3, R4 ;  /* 0x0000000403047221 */ /* 0x001fc80000000000 */
[----:B------:R-:W-:-:S04]  /*3d30*/  FADD R5, R4, R5 ;  /* 0x0000000504057221 */ /* 0x000fc80000000000 */
[----:B------:R-:W-:-:S04]  /*3d40*/  FADD R6, R5, R6 ;  /* 0x0000000605067221 */ /* 0x000fc80000000000 */
[----:B------:R-:W-:-:S04]  /*3d50*/  FADD R7, R6, R7 ;  /* 0x0000000706077221 */ /* 0x000fc80000000000 */
[----:B--2---:R-:W-:-:S04]  /*3d60*/  FADD R8, R7, R8 ;  /* 0x0000000807087221 */ /* 0x004fc80000000000 */
[----:B------:R-:W-:-:S07]  /*3d70*/  FADD R0, R8, R9 ;  /* 0x0000000908007221 */ /* 0x000fce0000000000 */
.L_x_259:
[----:B------:R-:W-:Y:S05]  /*3d80*/  BSYNC.RECONVERGENT B0 ;  /* 0x0000000000007941 */ /* 0x000fea0003800200 */
.L_x_243:
[----:B------:R-:W-:Y:S05]  /*3d90*/  @P0 EXIT ;  /* 0x000000000000094d */ /* 0x000fea0003800000 */
[----:B01234-:R-:W0:Y:S01]  /*3da0*/  LDC.64 R2, c[0x0][0x388] ;  /* 0x0000e200ff027b82 */ /* 0x01fe220000000a00 */
[----:B------:R-:W1:Y:S02]  /*3db0*/  LDCU UR4, c[0x0][0x398] ;  /* 0x00007300ff0477ac */ /* 0x000e640008000800 */
[----:B-1----:R-:W-:-:S05]  /*3dc0*/  FADD R5, R0, UR4 ;  /* 0x0000000400057e21 */ /* 0x002fca0008000000 */
[----:B0-----:R-:W-:Y:S01]  /*3dd0*/  STG.E desc[UR6][R2.64], R5 ;  /* 0x0000000502007986 */ /* 0x001fe2000c101906 */
[----:B------:R-:W-:Y:S05]  /*3de0*/  EXIT ;  /* 0x000000000000794d */ /* 0x000fea0003800000 */
.L_x_298:
        /* <DEDUP_REMOVED lines=9> */
.L_x_486:


//--------------------- .text._ZN3cub18CUB_300001_SM_10006detail6reduce18DeviceReduceKernelINS2_10policy_hubIfyN4cuda3std3__44plusIfEEE10Policy1000EN6thrust24THRUST_300001_SM_1000_NS6detail15normal_iteratorINSD_10device_ptrIKiEEEEyS9_fNS7_10__identityEEEvT0_PT3_T1_NS0_13GridEvenShareISO_EET2_T4_ --------------------------
	.section	.text._ZN3cub18CUB_300001_SM_10006detail6reduce18DeviceReduceKernelINS2_10policy_hubIfyN4cuda3std3__44plusIfEEE10Policy1000EN6thrust24THRUST_300001_SM_1000_NS6detail15normal_iteratorINSD_10device_ptrIKiEEEEyS9_fNS7_10__identityEEEvT0_PT3_T1_NS0_13GridEvenShareISO_EET2_T4_,"ax",@progbits
	.align	128
        .global         _ZN3cub18CUB_300001_SM_10006detail6reduce18DeviceReduceKernelINS2_10policy_hubIfyN4cuda3std3__44plusIfEEE10Policy1000EN6thrust24THRUST_300001_SM_1000_NS6detail15normal_iteratorINSD_10device_ptrIKiEEEEyS9_fNS7_10__identityEEEvT0_PT3_T1_NS0_13GridEvenShareISO_EET2_T4_
        .type           _ZN3cub18CUB_300001_SM_10006detail6reduce18DeviceReduceKernelINS2_10policy_hubIfyN4cuda3std3__44plusIfEEE10Policy1000EN6thrust24THRUST_300001_SM_1000_NS6detail15normal_iteratorINSD_10device_ptrIKiEEEEyS9_fNS7_10__identityEEEvT0_PT3_T1_NS0_13GridEvenShareISO_EET2_T4_,@function
        .size           _ZN3cub18CUB_300001_SM_10006detail6reduce18DeviceReduceKernelINS2_10policy_hubIfyN4cuda3std3__44plusIfEEE10Policy1000EN6thrust24THRUST_300001_SM_1000_NS6detail15normal_iteratorINSD_10device_ptrIKiEEEEyS9_fNS7_10__identityEEEvT0_PT3_T1_NS0_13GridEvenShareISO_EET2_T4_,(.L_x_487 - _ZN3cub18CUB_300001_SM_10006detail6reduce18DeviceReduceKernelINS2_10policy_hubIfyN4cuda3std3__44plusIfEEE10Policy1000EN6thrust24THRUST_300001_SM_1000_NS6detail15normal_iteratorINSD_10device_ptrIKiEEEEyS9_fNS7_10__identityEEEvT0_PT3_T1_NS0_13GridEvenShareISO_EET2_T4_)
        .other          _ZN3cub18CUB_300001_SM_10006detail6reduce18DeviceReduceKernelINS2_10policy_hubIfyN4cuda3std3__44plusIfEEE10Policy1000EN6thrust24THRUST_300001_SM_1000_NS6detail15normal_iteratorINSD_10device_ptrIKiEEEEyS9_fNS7_10__identityEEEvT0_PT3_T1_NS0_13GridEvenShareISO_EET2_T4_,@"STO_CUDA_ENTRY STV_DEFAULT"
_ZN3cub18CUB_300001_SM_10006detail6reduce18DeviceReduceKernelINS2_10policy_hubIfyN4cuda3std3__44plusIfEEE10Policy1000EN6thrust24THRUST_300001_SM_1000_NS6detail15normal_iteratorINSD_10device_ptrIKiEEEEyS9_fNS7_10__identityEEEvT0_PT3_T1_NS0_13GridEvenShareISO_EET2_T4_:
.text._ZN3cub18CUB_300001_SM_10006detail6reduce18DeviceReduceKernelINS2_10policy_hubIfyN4cuda3std3__44plusIfEEE10Policy1000EN6thrust24THRUST_300001_SM_1000_NS6detail15normal_iteratorINSD_10device_ptrIKiEEEEyS9_fNS7_10__identityEEEvT0_PT3_T1_NS0_13GridEvenShareISO_EET2_T4_:
        /* <DEDUP_REMOVED lines=29> */
.L_x_302:
[----:B------:R-:W-:Y:S05]  /*01d0*/  BSYNC.RECONVERGENT B1 ;  /* 0x0000000000017941 */ /* 0x000fea0003800200 */
.L_x_301:
        /* <DEDUP_REMOVED lines=21> */
.L_x_307:
        /* <DEDUP_REMOVED lines=54> */
.L_x_306:
[----:B------:R-:W-:Y:S05]  /*0690*/  BSYNC.RECONVERGENT B2 ;  /* 0x0000000000027941 */ /* 0x000fea0003800200 */
.L_x_305:
        /* <DEDUP_REMOVED lines=36> */
.L_x_309:
[----:B------:R-:W-:Y:S05]  /*08e0*/  BSYNC.RECONVERGENT B2 ;  /* 0x0000000000027941 */ /* 0x000fea0003800200 */
.L_x_308:
        /* <DEDUP_REMOVED lines=24> */
.L_x_311:
[----:B------:R-:W-:Y:S05]  /*0a70*/  BSYNC.RECONVERGENT B2 ;  /* 0x0000000000027941 */ /* 0x000fea0003800200 */
.L_x_310:
[----:B------:R-:W-:Y:S05]  /*0a80*/  @!P1 BRA `(.L_x_304) ;  /* 0x0000000000309947 */ /* 0x000fea0003800000 */
[----:B------:R-:W0:Y:S01]  /*0a90*/  LDC.64 R2, c[0x0][0x380] ;  /* 0x0000e000ff027b82 */ /* 0x000e220000000a00 */
[----:B------:R-:W-:Y:S02]  /*0aa0*/  IMAD.U32 R9, RZ, RZ, UR18 ;  /* 0x00000012ff097e24 */ /* 0x000fe4000f8e00ff */
[----:B------:R-:W-:Y:S02]  /*0ab0*/  IMAD.MOV R0, RZ, RZ, -R0 ;  /* 0x000000ffff007224 */ /* 0x000fe400078e0a00 */
[----:B0-----:R-:W-:-:S07]  /*0ac0*/  IMAD.WIDE.U32 R2, R9, 0x4000, R2 ;  /* 0x0000400009027825 */ /* 0x001fce00078e0002 */
.L_x_312:
        /* <DEDUP_REMOVED lines=8> */
.L_x_304:
[----:B------:R-:W-:Y:S05]  /*0b50*/  BSYNC.RECONVERGENT B1 ;  /* 0x0000000000017941 */ /* 0x000fea0003800200 */
.L_x_303:
        /* <DEDUP_REMOVED lines=45> */
.L_x_313:
        /* <DEDUP_REMOVED lines=59> */
.L_x_300:
        /* <DEDUP_REMOVED lines=80> */
.L_x_317:
        /* <DEDUP_REMOVED lines=76> */
.L_x_316:
        /* <DEDUP_REMOVED lines=26> */
.L_x_321:
        /* <DEDUP_REMOVED lines=54> */
.L_x_320:
[----:B------:R-:W-:Y:S05]  /*20a0*/  BSYNC.RECONVERGENT B2 ;  /* 0x0000000000027941 */ /* 0x000fea0003800200 */
.L_x_319:
        /* <DEDUP_REMOVED lines=35> */
.L_x_323:
[----:B------:R-:W-:Y:S05]  /*22e0*/  BSYNC.RECONVERGENT B2 ;  /* 0x0000000000027941 */ /* 0x000fea0003800200 */
.L_x_322:
        /* <DEDUP_REMOVED lines=22> */
.L_x_325:
[----:B------:R-:W-:Y:S05]  /*2450*/  BSYNC.RECONVERGENT B2 ;  /* 0x0000000000027941 */ /* 0x000fea0003800200 */
.L_x_324:
        /* <DEDUP_REMOVED lines=9> */
.L_x_326:
        /* <DEDUP_REMOVED lines=10> */
.L_x_318:
[----:B------:R-:W-:Y:S05]  /*2590*/  BSYNC.RECONVERGENT B1 ;  /* 0x0000000000017941 */ /* 0x000fea0003800200 */
.L_x_315:
        /* <DEDUP_REMOVED lines=42> */
.L_x_314:
[----:B------:R-:W-:Y:S05]  /*2840*/  BSYNC.RECONVERGENT B0 ;  /* 0x0000000000007941 */ /* 0x000fea0003800200 */
.L_x_299:
[----:B------:R-:W-:Y:S05]  /*2850*/  @P0 EXIT ;  /* 0x000000000000094d */ /* 0x000fea0003800000 */
[----:B------:R-:W3:Y:S02]  /*2860*/  LDCU.64 UR4, c[0x0][0x388] ;  /* 0x00007100ff0477ac */ /* 0x000ee40008000a00 */
[----:B---3--:R-:W-:-:S06]  /*2870*/  UIMAD.WIDE.U32 UR4, UR18, 0x4, UR4 ;  /* 0x00000004120478a5 */ /* 0x008fcc000f8e0004 */
[----:B-12---:R-:W-:Y:S02]  /*2880*/  IMAD.U32 R2, RZ, RZ, UR4 ;  /* 0x00000004ff027e24 */ /* 0x006fe4000f8e00ff */
[----:B0-----:R-:W-:-:S05]  /*2890*/  IMAD.U32 R3, RZ, RZ, UR5 ;  /* 0x00000005ff037e24 */ /* 0x001fca000f8e00ff */
[----:B------:R-:W-:Y:S01]  /*28a0*/  STG.E desc[UR16][R2.64], R9 ;  /* 0x0000000902007986 */ /* 0x000fe2000c101910 */
[----:B------:R-:W-:Y:S05]  /*28b0*/  EXIT ;  /* 0x000000000000794d */ /* 0x000fea0003800000 */
.L_x_327:
        /* <DEDUP_REMOVED lines=12> */
.L_x_487:


//--------------------- .text._ZN3cub18CUB_300001_SM_10006detail6reduce28DeviceReduceSingleTileKernelINS2_10policy_hubIfyN4cuda3std3__44plusIfEEE10Policy1000EN6thrust24THRUST_300001_SM_1000_NS6detail15normal_iteratorINSD_10device_ptrIKiEEEEPfyS9_ffNS7_10__identityEEEvT0_T1_T2_T3_T4_T6_ --------------------------
	.section	.text._ZN3cub18CUB_300001_SM_10006detail6reduce28DeviceReduceSingleTileKernelINS2_10policy_hubIfyN4cuda3std3__44plusIfEEE10Policy1000EN6thrust24THRUST_300001_SM_1000_NS6detail15normal_iteratorINSD_10device_ptrIKiEEEEPfyS9_ffNS7_10__identityEEEvT0_T1_T2_T3_T4_T6_,"ax",@progbits
	.align	128
        .global         _ZN3cub18CUB_300001_SM_10006detail6reduce28DeviceReduceSingleTileKernelINS2_10policy_hubIfyN4cuda3std3__44plusIfEEE10Policy1000EN6thrust24THRUST_300001_SM_1000_NS6detail15normal_iteratorINSD_10device_ptrIKiEEEEPfyS9_ffNS7_10__identityEEEvT0_T1_T2_T3_T4_T6_
        .type           _ZN3cub18CUB_300001_SM_10006detail6reduce28DeviceReduceSingleTileKernelINS2_10policy_hubIfyN4cuda3std3__44plusIfEEE10Policy1000EN6thrust24THRUST_300001_SM_1000_NS6detail15normal_iteratorINSD_10device_ptrIKiEEEEPfyS9_ffNS7_10__identityEEEvT0_T1_T2_T3_T4_T6_,@function
        .size           _ZN3cub18CUB_300001_SM_10006detail6reduce28DeviceReduceSingleTileKernelINS2_10policy_hubIfyN4cuda3std3__44plusIfEEE10Policy1000EN6thrust24THRUST_300001_SM_1000_NS6detail15normal_iteratorINSD_10device_ptrIKiEEEEPfyS9_ffNS7_10__identityEEEvT0_T1_T2_T3_T4_T6_,(.L_x_488 - _ZN3cub18CUB_300001_SM_10006detail6reduce28DeviceReduceSingleTileKernelINS2_10policy_hubIfyN4cuda3std3__44plusIfEEE10Policy1000EN6thrust24THRUST_300001_SM_1000_NS6detail15normal_iteratorINSD_10device_ptrIKiEEEEPfyS9_ffNS7_10__identityEEEvT0_T1_T2_T3_T4_T6_)
        .other          _ZN3cub18CUB_300001_SM_10006detail6reduce28DeviceReduceSingleTileKernelINS2_10policy_hubIfyN4cuda3std3__44plusIfEEE10Policy1000EN6thrust24THRUST_300001_SM_1000_NS6detail15normal_iteratorINSD_10device_ptrIKiEEEEPfyS9_ffNS7_10__identityEEEvT0_T1_T2_T3_T4_T6_,@"STO_CUDA_ENTRY STV_DEFAULT"
_ZN3cub18CUB_300001_SM_10006detail6reduce28DeviceReduceSingleTileKernelINS2_10policy_hubIfyN4cuda3std3__44plusIfEEE10Policy1000EN6thrust24THRUST_300001_SM_1000_NS6detail15normal_iteratorINSD_10device_ptrIKiEEEEPfyS9_ffNS7_10__identityEEEvT0_T1_T2_T3_T4_T6_:
.text._ZN3cub18CUB_300001_SM_10006detail6reduce28DeviceReduceSingleTileKernelINS2_10policy_hubIfyN4cuda3std3__44plusIfEEE10Policy1000EN6thrust24THRUST_300001_SM_1000_NS6detail15normal_iteratorINSD_10device_ptrIKiEEEEPfyS9_ffNS7_10__identityEEEvT0_T1_T2_T3_T4_T6_:
        /* <DEDUP_REMOVED lines=15> */
.L_x_328:
        /* <DEDUP_REMOVED lines=15> */
.L_x_332:
[----:B------:R-:W-:Y:S05]  /*01e0*/  BSYNC.RECONVERGENT B1 ;  /* 0x0000000000017941 */ /* 0x000fea0003800200 */
.L_x_331:
        /* <DEDUP_REMOVED lines=17> */
.L_x_337:
        /* <DEDUP_REMOVED lines=54> */
.L_x_336:
[----:B------:R-:W-:Y:S05]  /*0660*/  BSYNC.RECONVERGENT B2 ;  /* 0x0000000000027941 */ /* 0x000fea0003800200 */
.L_x_335:
        /* <DEDUP_REMOVED lines=33> */
.L_x_339:
[----:B------:R-:W-:Y:S05]  /*0880*/  BSYNC.RECONVERGENT B2 ;  /* 0x0000000000027941 */ /* 0x000fea0003800200 */
.L_x_338:
        /* <DEDUP_REMOVED lines=21> */
.L_x_341:
[----:B------:R-:W-:Y:S05]  /*09e0*/  BSYNC.RECONVERGENT B2 ;  /* 0x0000000000027941 */ /* 0x000fea0003800200 */
.L_x_340:
[----:B------:R-:W-:Y:S05]  /*09f0*/  @!P1 BRA `(.L_x_334) ;  /* 0x0000000000289947 */ /* 0x000fea0003800000 */
[----:B------:R-:W0:Y:S01]  /*0a00*/  LDC.64 R10, c[0x0][0x380] ;  /* 0x0000e000ff0a7b82 */ /* 0x000e220000000a00 */
[----:B------:R-:W-:-:S07]  /*0a10*/  IMAD.MOV R6, RZ, RZ, -R6 ;  /* 0x000000ffff067224 */ /* 0x000fce00078e0a06 */
.L_x_342:
        /* <DEDUP_REMOVED lines=8> */
.L_x_334:
[----:B------:R-:W-:Y:S05]  /*0aa0*/  BSYNC.RECONVERGENT B1 ;  /* 0x0000000000017941 */ /* 0x000fea0003800200 */
.L_x_333:
        /* <DEDUP_REMOVED lines=47> */
.L_x_343:
        /* <DEDUP_REMOVED lines=66> */
.L_x_330:
        /* <DEDUP_REMOVED lines=60> */
.L_x_347:
        /* <DEDUP_REMOVED lines=60> */
.L_x_345:
        /* <DEDUP_REMOVED lines=25> */
.L_x_351:
        /* <DEDUP_REMOVED lines=54> */
.L_x_350:
[----:B------:R-:W-:Y:S05]  /*1e30*/  BSYNC.RECONVERGENT B2 ;  /* 0x0000000000027941 */ /* 0x000fea0003800200 */
.L_x_349:
        /* <DEDUP_REMOVED lines=36> */
.L_x_353:
[----:B------:R-:W-:Y:S05]  /*2080*/  BSYNC.RECONVERGENT B2 ;  /* 0x0000000000027941 */ /* 0x000fea0003800200 */
.L_x_352:
        /* <DEDUP_REMOVED lines=24> */
.L_x_355:
[----:B------:R-:W-:Y:S05]  /*2210*/  BSYNC.RECONVERGENT B2 ;  /* 0x0000000000027941 */ /* 0x000fea0003800200 */
.L_x_354:
[----:B------:R-:W-:Y:S05]  /*2220*/  @!P1 BRA `(.L_x_348) ;  /* 0x0000000000409947 */ /* 0x000fea0003800000 */
[----:B------:R-:W0:Y:S01]  /*2230*/  LDCU.64 UR4, c[0x0][0x380] ;  /* 0x00007000ff0477ac */ /* 0x000e220008000a00 */
[----:B------:R-:W-:Y:S01]  /*2240*/  IADD3 R7, P0, PT, R4, R9, RZ ;  /* 0x0000000904077210 */ /* 0x000fe20007f1e0ff */
[----:B------:R-:W-:-:S04]  /*2250*/  IMAD.MOV R4, RZ, RZ, -R5 ;  /* 0x000000ffff047224 */ /* 0x000fc800078e0a05 */
[----:B------:R-:W-:Y:S01]  /*2260*/  IMAD.X R8, RZ, RZ, R8, P0 ;  /* 0x000000ffff087224 */ /* 0x000fe200000e0608 */
[----:B0-----:R-:W-:-:S04]  /*2270*/  LEA R6, P1, R7, UR4, 0x2 ;  /* 0x0000000407067c11 */ /* 0x001fc8000f8210ff */
[----:B------:R-:W-:-:S09]  /*2280*/  LEA.HI.X R7, R7, UR5, R8, 0x2, P1 ;  /* 0x0000000507077c11 */ /* 0x000fd200088f1408 */
.L_x_356:
        /* <DEDUP_REMOVED lines=10> */
.L_x_348:
[----:B------:R-:W-:Y:S05]  /*2330*/  BSYNC.RECONVERGENT B1 ;  /* 0x0000000000017941 */ /* 0x000fea0003800200 */
.L_x_346:
        /* <DEDUP_REMOVED lines=42> */
.L_x_344:
[----:B------:R-:W-:Y:S05]  /*25e0*/  BSYNC.RECONVERGENT B0 ;  /* 0x0000000000007941 */ /* 0x000fea0003800200 */
.L_x_329:
[----:B------:R-:W-:Y:S05]  /*25f0*/  @P5 EXIT ;  /* 0x000000000000594d */ /* 0x000fea0003800000 */
[----:B012---:R-:W0:Y:S01]  /*2600*/  LDC.64 R2, c[0x0][0x388] ;  /* 0x0000e200ff027b82 */ /* 0x007e220000000a00 */
[----:B------:R-:W1:Y:S02]  /*2610*/  LDCU UR4, c[0x0][0x39c] ;  /* 0x00007380ff0477ac */ /* 0x000e640008000800 */
[----:B-1----:R-:W-:-:S05]  /*2620*/  FADD R5, R0, UR4 ;  /* 0x0000000400057e21 */ /* 0x002fca0008000000 */
[----:B0-----:R-:W-:Y:S01]  /*2630*/  STG.E desc[UR6][R2.64], R5 ;  /* 0x0000000502007986 */ /* 0x001fe2000c101906 */
[----:B------:R-:W-:Y:S05]  /*2640*/  EXIT ;  /* 0x000000000000794d */ /* 0x000fea0003800000 */
.L_x_357:
        /* <DEDUP_REMOVED lines=11> */
.L_x_488:


//--------------------- .text._ZN3cub18CUB_300001_SM_10006detail6reduce28DeviceReduceSingleTileKernelINS2_10policy_hubIfjN4cuda3std3__44plusIfEEE10Policy1000EPfSC_iS9_ffNS7_10__identityEEEvT0_T1_T2_T3_T4_T6_ --------------------------
	.section	.text._ZN3cub18CUB_300001_SM_10006detail6reduce28DeviceReduceSingleTileKernelINS2_10policy_hubIfjN4cuda3std3__44plusIfEEE10Policy1000EPfSC_iS9_ffNS7_10__identityEEEvT0_T1_T2_T3_T4_T6_,"ax",@progbits
	.align	128
        .global         _ZN3cub18CUB_300001_SM_10006detail6reduce28DeviceReduceSingleTileKernelINS2_10policy_hubIfjN4cuda3std3__44plusIfEEE10Policy1000EPfSC_iS9_ffNS7_10__identityEEEvT0_T1_T2_T3_T4_T6_
        .type           _ZN3cub18CUB_300001_SM_10006detail6reduce28DeviceReduceSingleTileKernelINS2_10policy_hubIfjN4cuda3std3__44plusIfEEE10Policy1000EPfSC_iS9_ffNS7_10__identityEEEvT0_T1_T2_T3_T4_T6_,@function
        .size           _ZN3cub18CUB_300001_SM_10006detail6reduce28DeviceReduceSingleTileKernelINS2_10policy_hubIfjN4cuda3std3__44plusIfEEE10Policy1000EPfSC_iS9_ffNS7_10__identityEEEvT0_T1_T2_T3_T4_T6_,(.L_x_489 - _ZN3cub18CUB_300001_SM_10006detail6reduce28DeviceReduceSingleTileKernelINS2_10policy_hubIfjN4cuda3std3__44plusIfEEE10Policy1000EPfSC_iS9_ffNS7_10__identityEEEvT0_T1_T2_T3_T4_T6_)
        .other          _ZN3cub18CUB_300001_SM_10006detail6reduce28DeviceReduceSingleTileKernelINS2_10policy_hubIfjN4cuda3std3__44plusIfEEE10Policy1000EPfSC_iS9_ffNS7_10__identityEEEvT0_T1_T2_T3_T4_T6_,@"STO_CUDA_ENTRY STV_DEFAULT"
_ZN3cub18CUB_300001_SM_10006detail6reduce28DeviceReduceSingleTileKernelINS2_10policy_hubIfjN4cuda3std3__44plusIfEEE10Policy1000EPfSC_iS9_ffNS7_10__identityEEEvT0_T1_T2_T3_T4_T6_:
.text._ZN3cub18CUB_300001_SM_10006detail6reduce28DeviceReduceSingleTileKernelINS2_10policy_hubIfjN4cuda3std3__44plusIfEEE10Policy1000EPfSC_iS9_ffNS7_10__identityEEEvT0_T1_T2_T3_T4_T6_:
        /* <DEDUP_REMOVED lines=13> */
.L_x_358:
        /* <DEDUP_REMOVED lines=16> */
.L_x_363:
[----:B------:R-:W-:Y:S05]  /*01d0*/  BSYNC.RECONVERGENT B1 ;  /* 0x0000000000017941 */ /* 0x000fea0003800200 */
.L_x_362:
        /* <DEDUP_REMOVED lines=16> */
.L_x_368:
        /* <DEDUP_REMOVED lines=9> */
.L_x_367:
[----:B------:R-:W-:Y:S05]  /*0370*/  BSYNC.RECONVERGENT B2 ;  /* 0x0000000000027941 */ /* 0x000fea0003800200 */
.L_x_366:
        /* <DEDUP_REMOVED lines=8> */
.L_x_371:
        /* <DEDUP_REMOVED lines=43> */
.L_x_370:
[----:B------:R-:W-:Y:S05]  /*06b0*/  BSYNC.RECONVERGENT B2 ;  /* 0x0000000000027941 */ /* 0x000fea0003800200 */
.L_x_369:
        /* <DEDUP_REMOVED lines=26> */
.L_x_373:
[----:B------:R-:W-:Y:S05]  /*0860*/  BSYNC.RECONVERGENT B2 ;  /* 0x0000000000027941 */ /* 0x000fea0003800200 */
.L_x_372:
        /* <DEDUP_REMOVED lines=12> */
.L_x_365:
[----:B------:R-:W-:Y:S05]  /*0930*/  BSYNC.RECONVERGENT B1 ;  /* 0x0000000000017941 */ /* 0x000fea0003800200 */
.L_x_364:
        /* <DEDUP_REMOVED lines=10> */
[----:B------:R-:W1:Y:S06]  /*09e0*/  SHFL.DOWN PT, R3, R0, 0x2, 0x1f ;  /* 0x08401f0000037f89 */ /* 0x000e6c00000e0000 */
[----:B------:R-:W2:Y:S01]  /*09f0*/  @!P1 S2R R6, SR_CgaCtaId ;  /* 0x0000000000069919 */ /* 0x000ea20000008800 */
[----:B0-----:R-:W-:Y:S02]  /*0a00*/  @!P1 MOV R5, 0x400 ;  /* 0x0000040000059802 */ /* 0x001fe40000000f00 */
[----:B------:R-:W-:-:S04]  /*0a10*/  @!P1 SHF.R.U32.HI R4, RZ, 0x3, R2 ;  /* 0x00000003ff049819 */ /* 0x000fc80000011602 */
[----:B------:R-:W-:Y:S01]  /*0a20*/  @!P1 LOP3.LUT R4, R4, 0x7c, RZ, 0xc0, !PT ;  /* 0x0000007c04049812 */ /* 0x000fe200078ec0ff */
[----:B-1----:R-:W-:Y:S01]  /*0a30*/  @!P0 FADD R0, R0, R3 ;  /* 0x0000000300008221 */ /* 0x002fe20000000000 */
[----:B------:R-:W-:-:S04]  /*0a40*/  ISETP.GT.AND P0, PT, R8, 0x1b, PT ;  /* 0x0000001b0800780c */ /* 0x000fc80003f04270 */
[----:B------:R-:W0:Y:S01]  /*0a50*/  SHFL.DOWN PT, R3, R0, 0x4, 0x1f ;  /* 0x08801f0000037f89 */ /* 0x000e2200000e0000 */
[----:B--2---:R-:W-:-:S04]  /*0a60*/  @!P1 LEA R5, R6, R5, 0x18 ;  /* 0x0000000506059211 */ /* 0x004fc800078ec0ff */
        /* <DEDUP_REMOVED lines=16> */
[----:B0-----:R-:W0:Y:S04]  /*0b70*/  LDS.128 R4, [UR4+0x10] ;  /* 0x00001004ff047984 */ /* 0x001e280008000c00 */
        /* <DEDUP_REMOVED lines=19> */
.L_x_374:
        /* <DEDUP_REMOVED lines=45> */
[----:B------:R-:W0:Y:S04]  /*0f80*/  LDS.128 R16, [UR4+0x10] ;  /* 0x00001004ff107984 */ /* 0x000e280008000c00 */
[----:B----4-:R-:W1:Y:S04]  /*0f90*/  LDS.128 R4, [UR4+0x20] ;  /* 0x00002004ff047984 */ /* 0x010e680008000c00 */
[----:B------:R-:W2:Y:S04]  /*0fa0*/  LDS.128 R8, [UR4+0x30] ;  /* 0x00003004ff087984 */ /* 0x000ea80008000c00 */
[----:B------:R-:W3:Y:S01]  /*0fb0*/  LDS.128 R12, [UR4+0x40] ;  /* 0x00004004ff0c7984 */ /* 0x000ee20008000c00 */
[----:B0-----:R-:W-:Y:S01]  /*0fc0*/  @P2 FADD R0, R0, R17 ;  /* 0x0000001100002221 */ /* 0x001fe20000000000 */
[----:B------:R-:W-:-:S03]  /*0fd0*/  ISETP.GT.AND P2, PT, R3, 0x80, PT ;  /* 0x000000800300780c */ /* 0x000fc60003f44270 */
[----:B------:R-:W-:Y:S01]  /*0fe0*/  @P3 FADD R0, R0, R18 ;  /* 0x0000001200003221 */ /* 0x000fe20000000000 */
[----:B------:R-:W-:-:S03]  /*0ff0*/  ISETP.GT.AND P3, PT, R3, 0xa0, PT ;  /* 0x000000a00300780c */ /* 0x000fc60003f64270 */
[----:B------:R-:W-:Y:S01]  /*1000*/  @P1 FADD R0, R0, R19 ;  /* 0x0000001300001221 */ /* 0x000fe20000000000 */
[----:B------:R-:W-:-:S05]  /*1010*/  ISETP.GT.AND P1, PT, R3, 0xe0, PT ;  /* 0x000000e00300780c */ /* 0x000fca0003f24270 */
[----:B-1----:R-:W-:Y:S01]  /*1020*/  @P2 FADD R0, R0, R4 ;  /* 0x0000000400002221 */ /* 0x002fe20000000000 */
[----:B------:R-:W-:-:S03]  /*1030*/  ISETP.GT.AND P2, PT, R3, 0x100, PT ;  /* 0x000001000300780c */ /* 0x000fc60003f44270 */
[----:B------:R-:W-:Y:S01]  /*1040*/  @P3 FADD R0, R0, R5 ;  /* 0x0000000500003221 */ /* 0x000fe20000000000 */
[----:B------:R-:W-:-:S03]  /*1050*/  ISETP.GT.AND P3, PT, R3, 0x120, PT ;  /* 0x000001200300780c */ /* 0x000fc60003f64270 */
[----:B------:R-:W-:Y:S01]  /*1060*/  @P4 FADD R0, R0, R6 ;  /* 0x0000000600004221 */ /* 0x000fe20000000000 */
[----:B------:R-:W-:-:S03]  /*1070*/  ISETP.GT.AND P4, PT, R3, 0x140, PT ;  /* 0x000001400300780c */ /* 0x000fc60003f84270 */
[----:B------:R-:W-:Y:S01]  /*1080*/  @P1 FADD R0, R0, R7 ;  /* 0x0000000700001221 */ /* 0x000fe20000000000 */
[----:B------:R-:W-:-:S03]  /*1090*/  ISETP.GT.AND P1, PT, R3, 0x160, PT ;  /* 0x000001600300780c */ /* 0x000fc60003f24270 */
[----:B--2---:R-:W-:Y:S01]  /*10a0*/  @P2 FADD R0, R0, R8 ;  /* 0x0000000800002221 */ /* 0x004fe20000000000 */
[----:B------:R-:W-:-:S03]  /*10b0*/  ISETP.GT.AND P2, PT, R3, 0x180, PT ;  /* 0x000001800300780c */ /* 0x000fc60003f44270 */
[----:B------:R-:W-:Y:S01]  /*10c0*/  @P3 FADD R0, R0, R9 ;  /* 0x0000000900003221 */ /* 0x000fe20000000000 */
[----:B------:R-:W-:-:S03]  /*10d0*/  ISETP.GT.AND P3, PT, R3, 0x1a0, PT ;  /* 0x000001a00300780c */ /* 0x000fc60003f64270 */
[----:B------:R-:W-:Y:S01]  /*10e0*/  @P4 FADD R0, R0, R10 ;  /* 0x0000000a00004221 */ /* 0x000fe20000000000 */
[----:B------:R-:W-:-:S03]  /*10f0*/  ISETP.GT.AND P4, PT, R3, 0x1c0, PT ;  /* 0x000001c00300780c */ /* 0x000fc60003f84270 */
[----:B------:R-:W-:Y:S01]  /*1100*/  @P1 FADD R0, R0, R11 ;  /* 0x0000000b00001221 */ /* 0x000fe20000000000 */
[----:B------:R-:W-:-:S03]  /*1110*/  ISETP.GT.AND P1, PT, R3, 0x1e0, PT ;  /* 0x000001e00300780c */ /* 0x000fc60003f24270 */
[----:B---3--:R-:W-:-:S04]  /*1120*/  @P2 FADD R0, R0, R12 ;  /* 0x0000000c00002221 */ /* 0x008fc80000000000 */
[----:B------:R-:W-:-:S04]  /*1130*/  @P3 FADD R0, R0, R13 ;  /* 0x0000000d00003221 */ /* 0x000fc80000000000 */
[----:B------:R-:W-:-:S04]  /*1140*/  @P4 FADD R0, R0, R14 ;  /* 0x0000000e00004221 */ /* 0x000fc80000000000 */
[----:B------:R-:W-:Y:S01]  /*1150*/  @P1 FADD R0, R0, R15 ;  /* 0x0000000f00001221 */ /* 0x000fe20000000000 */
[----:B------:R-:W-:Y:S06]  /*1160*/  BRA `(.L_x_375) ;  /* 0x0000003000407947 */ /* 0x000fec0003800000 */
.L_x_361:
[----:B------:R-:W0:Y:S01]  /*1170*/  S2R R2, SR_TID.X ;  /* 0x0000000000027919 */ /* 0x000e220000002100 */
[----:B------:R-:W1:Y:S01]  /*1180*/  LDC.64 R4, c[0x0][0x380] ;  /* 0x0000e000ff047b82 */ /* 0x000e620000000a00 */
[----:B0-----:R-:W-:-:S05]  /*1190*/  SHF.L.U32 R7, R2, 0x1, RZ ;  /* 0x0000000102077819 */ /* 0x001fca00000006ff */
[----:B-1----:R-:W-:-:S05]  /*11a0*/  IMAD.WIDE.U32 R4, R7, 0x4, R4 ;  /* 0x0000000407047825 */ /* 0x002fca00078e0004 */
[----:B------:R-:W2:Y:S04]  /*11b0*/  LDG.E.64.CONSTANT R14, desc[UR6][R4.64] ;  /* 0x00000006040e7981 */ /* 0x000ea8000c1e9b00 */
[----:B------:R-:W3:Y:S04]  /*11c0*/  LDG.E.64.CONSTANT R16, desc[UR6][R4.64+0x1000] ;  /* 0x0010000604107981 */ /* 0x000ee8000c1e9b00 */
[----:B------:R-:W4:Y:S04]  /*11d0*/  LDG.E.64.CONSTANT R18, desc[UR6][R4.64+0x2000] ;  /* 0x0020000604127981 */ /* 0x000f28000c1e9b00 */
[----:B------:R-:W5:Y:S04]  /*11e0*/  LDG.E.64.CONSTANT R20, desc[UR6][R4.64+0x3000] ;  /* 0x0030000604147981 */ /* 0x000f68000c1e9b00 */
[----:B------:R-:W5:Y:S04]  /*11f0*/  LDG.E.64.CONSTANT R12, desc[UR6][R4.64+0x4000] ;  /* 0x00400006040c7981 */ /* 0x000f68000c1e9b00 */
[----:B------:R-:W5:Y:S04]  /*1200*/  LDG.E.64.CONSTANT R10, desc[UR6][R4.64+0x5000] ;  /* 0x00500006040a7981 */ /* 0x000f68000c1e9b00 */
[----:B------:R-:W5:Y:S04]  /*1210*/  LDG.E.64.CONSTANT R6, desc[UR6][R4.64+0x6000] ;  /* 0x0060000604067981 */ /* 0x000f68000c1e9b00 */
[----:B------:R-:W5:Y:S01]  /*1220*/  LDG.E.64.CONSTANT R8, desc[UR6][R4.64+0x7000] ;  /* 0x0070000604087981 */ /* 0x000f62000c1e9b00 */
[----:B------:R-:W-:Y:S01]  /*1230*/  ISETP.GE.U32.AND P0, PT, R3, 0x4000, PT ;  /* 0x000040000300780c */ /* 0x000fe20003f06070 */
[----:B--2---:R-:W-:Y:S01]  /*1240*/  FADD R14, R14, R15 ;  /* 0x0000000f0e0e7221 */ /* 0x004fe20000000000 */
[----:B---3--:R-:W-:Y:S01]  /*1250*/  FADD R17, R16, R17 ;  /* 0x0000001110117221 */ /* 0x008fe20000000000 */
[----:B----4-:R-:W-:-:S03]  /*1260*/  FADD R18, R18, R19 ;  /* 0x0000001312127221 */ /* 0x010fc60000000000 */
[----:B------:R-:W-:Y:S01]  /*1270*/  FADD R14, R14, R17 ;  /* 0x000000110e0e7221 */ /* 0x000fe20000000000 */
[----:B-----5:R-:W-:Y:S01]  /*1280*/  FADD R21, R20, R21 ;  /* 0x0000001514157221 */ /* 0x020fe20000000000 */
[----:B------:R-:W-:Y:S02]  /*1290*/  HFMA2 R20, -RZ, RZ, 0, 0.0078125 ;  /* 0x00002000ff147431 */ /* 0x000fe400000001ff */
[----:B------:R-:W-:Y:S01]  /*12a0*/  FADD R12, R12, R13 ;  /* 0x0000000d0c0c7221 */ /* 0x000fe20000000000 */
[----:B------:R-:W-:Y:S01]  /*12b0*/  FADD R21, R18, R21 ;  /* 0x0000001512157221 */ /* 0x000fe20000000000 */
[----:B------:R-:W-:-:S03]  /*12c0*/  FADD R11, R10, R11 ;  /* 0x0000000b0a0b7221 */ /* 0x000fc60000000000 */
[----:B------:R-:W-:Y:S01]  /*12d0*/  FADD R14, R14, R21 ;  /* 0x000000150e0e7221 */ /* 0x000fe20000000000 */
[----:B------:R-:W-:Y:S01]  /*12e0*/  FADD R6, R6, R7 ;  /* 0x0000000706067221 */ /* 0x000fe20000000000 */
[----:B------:R-:W-:Y:S01]  /*12f0*/  FADD R11, R12, R11 ;  /* 0x0000000b0c0b7221 */ /* 0x000fe20000000000 */
[----:B------:R-:W-:-:S04]  /*1300*/  FADD R9, R8, R9 ;  /* 0x0000000908097221 */ /* 0x000fc80000000000 */
[----:B------:R-:W-:-:S04]  /*1310*/  FADD R6, R6, R9 ;  /* 0x0000000906067221 */ /* 0x000fc80000000000 */
[----:B------:R-:W-:-:S04]  /*1320*/  FADD R11, R11, R6 ;  /* 0x000000060b0b7221 */ /* 0x000fc80000000000 */
[----:B------:R-:W-:Y:S01]  /*1330*/  FADD R0, R14, R11 ;  /* 0x0000000b0e007221 */ /* 0x000fe20000000000 */
[----:B------:R-:W-:Y:S06]  /*1340*/  @!P0 BRA `(.L_x_376) ;  /* 0x00000000008c8947 */ /* 0x000fec0003800000 */
[----:B------:R-:W0:Y:S01]  /*1350*/  LDC R24, c[0x0][0x390] ;  /* 0x0000e400ff187b82 */ /* 0x000e220000000800 */
[----:B------:R-:W-:Y:S02]  /*1360*/  IADD3 R21, PT, PT, R3, -0x2000, RZ ;  /* 0xffffe00003157810 */ /* 0x000fe40007ffe0ff */
[----:B------:R-:W-:-:S07]  /*1370*/  MOV R20, 0x2000 ;  /* 0x0000200000147802 */ /* 0x000fce0000000f00 */
.L_x_378:
[----:B------:R-:W-:-:S05]  /*1380*/  IMAD.WIDE R26, R20, 0x4, R4 ;  /* 0x00000004141a7825 */ /* 0x000fca00078e0204 */
[----:B------:R-:W2:Y:S04]  /*1390*/  LDG.E.64.CONSTANT R14, desc[UR6][R26.64+0x6000] ;  /* 0x006000061a0e7981 */ /* 0x000ea8000c1e9b00 */
[----:B------:R-:W2:Y:S04]  /*13a0*/  LDG.E.64.CONSTANT R6, desc[UR6][R26.64+0x7000] ;  /* 0x007000061a067981 */ /* 0x000ea8000c1e9b00 */
[----:B------:R-:W3:Y:S04]  /*13b0*/  LDG.E.64.CONSTANT R22, desc[UR6][R26.64] ;  /* 0x000000061a167981 */ /* 0x000ee8000c1e9b00 */
[----:B------:R-:W4:Y:S04]  /*13c0*/  LDG.E.64.CONSTANT R18, desc[UR6][R26.64+0x1000] ;  /* 0x001000061a127981 */ /* 0x000f28000c1e9b00 */
[----:B------:R-:W5:Y:S04]  /*13d0*/  LDG.E.64.CONSTANT R16, desc[UR6][R26.64+0x2000] ;  /* 0x002000061a107981 */ /* 0x000f68000c1e9b00 */
[----:B------:R-:W5:Y:S04]  /*13e0*/  LDG.E.64.CONSTANT R12, desc[UR6][R26.64+0x3000] ;  /* 0x003000061a0c7981 */ /* 0x000f68000c1e9b00 */
[----:B------:R-:W5:Y:S04]  /*13f0*/  LDG.E.64.CONSTANT R10, desc[UR6][R26.64+0x4000] ;  /* 0x004000061a0a7981 */ /* 0x000f68000c1e9b00 */
[----:B------:R-:W5:Y:S01]  /*1400*/  LDG.E.64.CONSTANT R8, desc[UR6][R26.64+0x5000] ;  /* 0x005000061a087981 */ /* 0x000f62000c1e9b00 */
[----:B0-----:R-:W-:Y:S01]  /*1410*/  MOV R3, R24 ;  /* 0x0000001800037202 */ /* 0x001fe20000000f00 */
[----:B--2---:R-:W-:-:S03]  /*1420*/  FADD R15, R15, R6 ;  /* 0x000000060f0f7221 */ /* 0x004fc60000000000 */
[----:B------:R-:W-:Y:S01]  /*1430*/  IADD3 R6, PT, PT, -R20, R3, RZ ;  /* 0x0000000314067210 */ /* 0x000fe20007ffe1ff */
[----:B---3--:R-:W-:-:S03]  /*1440*/  FADD R0, R22, R0 ;  /* 0x0000000016007221 */ /* 0x008fc60000000000 */
[----:B------:R-:W-:Y:S01]  /*1450*/  ISETP.GE.AND P0, PT, R6, 0x2000, PT ;  /* 0x000020000600780c */ /* 0x000fe20003f06270 */
[----:B----4-:R-:W-:Y:S01]  /*1460*/  FADD R23, R23, R18 ;  /* 0x0000001217177221 */ /* 0x010fe20000000000 */
[----:B-----5:R-:W-:Y:S01]  /*1470*/  FADD R18, R19, R16 ;  /* 0x0000001013127221 */ /* 0x020fe20000000000 */
        /* <DEDUP_REMOVED lines=10> */
[----:B------:R-:W-:-:S04]  /*1520*/  FADD R11, R0, R11 ;  /* 0x0000000b000b7221 */ /* 0x000fc80000000000 */
[----:B------:R-:W-:Y:S01]  /*1530*/  FADD R0, R7, R11 ;  /* 0x0000000b07007221 */ /* 0x000fe20000000000 */
[----:B------:R-:W-:Y:S06]  /*1540*/  @!P0 BRA `(.L_x_377) ;  /* 0x0000000800308947 */ /* 0x000fec0003800000 */
[----:B------:R-:W-:-:S04]  /*1550*/  IADD3 R20, PT, PT, R20, 0x2000, RZ ;  /* 0x0000200014147810 */ /* 0x000fc80007ffe0ff */
[----:B------:R-:W-:-:S13]  /*1560*/  ISETP.GT.AND P0, PT, R20, R21, PT ;  /* 0x000000151400720c */ /* 0x000fda0003f04270 */
[----:B------:R-:W-:Y:S05]  /*1570*/  @!P0 BRA `(.L_x_378) ;  /* 0xfffffffc00808947 */ /* 0x000fea000383ffff */
.L_x_376:
        /* <DEDUP_REMOVED lines=20> */
.L_x_382:
        /* <DEDUP_REMOVED lines=8> */
.L_x_381:
[----:B------:R-:W-:Y:S05]  /*1740*/  BSYNC.RECONVERGENT B2 ;  /* 0x0000000000027941 */ /* 0x000fea0003800200 */
.L_x_380:
[----:B------:R-:W-:Y:S05]  /*1750*/  @!P1 BRA `(.L_x_379) ;  /* 0x0000000400a89947 */ /* 0x000fea0003800000 */
[----:B------:R-:W0:Y:S01]  /*1760*/  LDCU.64 UR4, c[0x0][0x380] ;  /* 0x00007000ff0477ac */ /* 0x000e220008000a00 */
[----:B------:R-:W-:Y:S01]  /*1770*/  IADD3 R5, PT, PT, R11, -R10, RZ ;  /* 0x8000000a0b057210 */ /* 0x000fe20007ffe0ff */
[----:B------:R-:W-:Y:S01]  /*1780*/  BSSY.RECONVERGENT B2, `(.L_x_383) ;  /* 0x000003b000027945 */ /* 0x000fe20003800200 */
[----:B------:R-:W-:Y:S02]  /*1790*/  IADD3 R3, P0, PT, R10, R20, RZ ;  /* 0x000000140a037210 */ /* 0x000fe40007f1e0ff */
[----:B------:R-:W-:Y:S02]  /*17a0*/  ISETP.GT.AND P1, PT, R5, 0x1800, PT ;  /* 0x000018000500780c */ /* 0x000fe40003f24270 */
[----:B------:R-:W-:Y:S02]  /*17b0*/  IADD3.X R6, PT, PT, RZ, RZ, RZ, P0, !PT ;  /* 0x000000ffff067210 */ /* 0x000fe400007fe4ff */
[----:B0-----:R-:W-:-:S04]  /*17c0*/  LEA R4, P0, R3, UR4, 0x2 ;  /* 0x0000000403047c11 */ /* 0x001fc8000f8010ff */
[----:B------:R-:W-:Y:S02]  /*17d0*/  LEA.HI.X R3, R3, UR5, R6, 0x2, P0 ;  /* 0x0000000503037c11 */ /* 0x000fe400080f1406 */
[----:B------:R-:W-:-:S04]  /*17e0*/  IADD3 R4, P0, PT, R4, 0x1000, RZ ;  /* 0x0000100004047810 */ /* 0x000fc80007f1e0ff */
[----:B------:R-:W-:Y:S02]  /*17f0*/  IADD3.X R5, PT, PT, RZ, R3, RZ, P0, !PT ;  /* 0x00000003ff057210 */ /* 0x000fe400007fe4ff */
[----:B------:R-:W-:Y:S02]  /*1800*/  PLOP3.LUT P0, PT, PT, PT, PT, 0x80, 0x8 ;  /* 0x000000000008781c */ /* 0x000fe40003f0f070 */
[----:B------:R-:W-:Y:S01]  /*1810*/  IADD3 R3, PT, PT, R10, R20, RZ ;  /* 0x000000140a037210 */ /* 0x000fe20007ffe0ff */
[----:B------:R-:W-:Y:S10]  /*1820*/  @!P1 BRA `(.L_x_384) ;  /* 0x0000000000c09947 */ /* 0x000ff40003800000 */
[----:B------:R-:W-:Y:S02]  /*1830*/  PLOP3.LUT P0, PT, PT, PT, PT, 0x8, 0x80 ;  /* 0x000000000080781c */ /* 0x000fe40003f0e170 */
[----:B------:R-:W-:-:S11]  /*1840*/  IADD3 R13, PT, PT, R11, -0x1800, RZ ;  /* 0xffffe8000b0d7810 */ /* 0x000fd60007ffe0ff */
.L_x_385:
        /* <DEDUP_REMOVED lines=46> */
.L_x_384:
[----:B------:R-:W-:Y:S05]  /*1b30*/  BSYNC.RECONVERGENT B2 ;  /* 0x0000000000027941 */ /* 0x000fea0003800200 */
.L_x_383:
        /* <DEDUP_REMOVED lines=31> */
.L_x_387:
[----:B------:R-:W-:Y:S05]  /*1d30*/  BSYNC.RECONVERGENT B2 ;  /* 0x0000000000027941 */ /* 0x000fea0003800200 */
.L_x_386:
        /* <DEDUP_REMOVED lines=9> */
[----:B----4-:R-:W-:-:S04]  /*1dd0*/  FADD R0, R0, R3 ;  /* 0x0000000300007221 */ /* 0x010fc80000000000 */
[----:B--2---:R-:W-:-:S04]  /*1de0*/  FADD R0, R0, R9 ;  /* 0x0000000900007221 */ /* 0x004fc80000000000 */
[----:B---3--:R-:W-:-:S07]  /*1df0*/  FADD R0, R0, R11 ;  /* 0x0000000b00007221 */ /* 0x008fce0000000000 */
.L_x_379:
[----:B------:R-:W-:Y:S05]  /*1e00*/  BSYNC.RECONVERGENT B1 ;  /* 0x0000000000017941 */ /* 0x000fea0003800200 */
.L_x_377:
        /* <DEDUP_REMOVED lines=32> */
[----:B---3--:R-:W0:Y:S04]  /*2010*/  LDS.128 R4, [UR4+0x10] ;  /* 0x00001004ff047984 */ /* 0x008e280008000c00 */
        /* <DEDUP_REMOVED lines=19> */
.L_x_360:
        /* <DEDUP_REMOVED lines=12> */
.L_x_390:
[----:B------:R-:W-:Y:S05]  /*2210*/  BSYNC.RECONVERGENT B1 ;  /* 0x0000000000017941 */ /* 0x000fea0003800200 */
.L_x_389:
        /* <DEDUP_REMOVED lines=16> */
.L_x_395:
        /* <DEDUP_REMOVED lines=9> */
.L_x_394:
[----:B------:R-:W-:Y:S05]  /*23b0*/  BSYNC.RECONVERGENT B2 ;  /* 0x0000000000027941 */ /* 0x000fea0003800200 */
.L_x_393:
        /* <DEDUP_REMOVED lines=8> */
.L_x_398:
        /* <DEDUP_REMOVED lines=43> */
.L_x_397:
[----:B------:R-:W-:Y:S05]  /*26f0*/  BSYNC.RECONVERGENT B2 ;  /* 0x0000000000027941 */ /* 0x000fea0003800200 */
.L_x_396:
        /* <DEDUP_REMOVED lines=26> */
.L_x_400:
[----:B------:R-:W-:Y:S05]  /*28a0*/  BSYNC.RECONVERGENT B2 ;  /* 0x0000000000027941 */ /* 0x000fea0003800200 */
.L_x_399:
        /* <DEDUP_REMOVED lines=12> */
.L_x_392:
[----:B------:R-:W-:Y:S05]  /*2970*/  BSYNC.RECONVERGENT B1 ;  /* 0x0000000000017941 */ /* 0x000fea0003800200 */
.L_x_391:
[----:B------:R-:W-:Y:S02]  /*2980*/  ISETP.GE.AND P0, PT, R3, 0x200, PT ;  /* 0x000002000300780c */ /* 0x000fe40003f06270 */
[----:B0----5:R-:W-:-:S11]  /*2990*/  MOV R5, R0 ;  /* 0x0000000000057202 */ /* 0x021fd60000000f00 */
        /* <DEDUP_REMOVED lines=53> */
.L_x_401:
[----:B------:R-:W0:Y:S01]  /*2cf0*/  S2R R4, SR_LANEID ;  /* 0x0000000000047919 */ /* 0x000e220000000000 */
[----:B------:R-:W-:-:S04]  /*2d00*/  LOP3.LUT R0, R2, 0x3e0, RZ, 0xc0, !PT ;  /* 0x000003e002007812 */ /* 0x000fc800078ec0ff */
[----:B------:R-:W-:Y:S02]  /*2d10*/  IADD3 R6, PT, PT, R0, 0x20, RZ ;  /* 0x0000002000067810 */ /* 0x000fe40007ffe0ff */
[----:B------:R-:W-:Y:S02]  /*2d20*/  LOP3.LUT R0, RZ, R0, RZ, 0x33, !PT ;  /* 0x00000000ff007212 */ /* 0x000fe400078e33ff */
[-C--:B------:R-:W-:Y:S02]  /*2d30*/  ISETP.GT.AND P0, PT, R6, R3.reuse, PT ;  /* 0x000000030600720c */ /* 0x080fe40003f04270 */
        /* <DEDUP_REMOVED lines=41> */
[----:B-1----:R-:W1:Y:S04]  /*2fd0*/  LDS.128 R4, [UR4+0x20] ;  /* 0x00002004ff047984 */ /* 0x002e680008000c00 */
        /* <DEDUP_REMOVED lines=29> */
.L_x_388:
        /* <DEDUP_REMOVED lines=28> */
[----:B------:R-:W-:Y:S02]  /*3370*/  HFMA2 R11, -RZ, RZ, 0, 0.0078125 ;  /* 0x00002000ff0b7431 */ /* 0x000fe400000001ff */
[----:B------:R-:W-:-:S04]  /*3380*/  FADD R15, R14, R15 ;  /* 0x0000000f0e0f7221 */ /* 0x000fc80000000000 */
        /* <DEDUP_REMOVED lines=10> */
.L_x_404:
[----:B------:R-:W-:-:S05]  /*3430*/  IMAD.WIDE R2, R11, 0x4, R4 ;  /* 0x000000040b027825 */ /* 0x000fca00078e0204 */
        /* <DEDUP_REMOVED lines=15> */
[----:B------:R0:W5:Y:S02]  /*3530*/  LDG.E.CONSTANT R18, desc[UR6][R2.64+0x7800] ;  /* 0x0078000602127981 */ /* 0x000164000c1e9900 */
[----:B0-----:R-:W-:-:S04]  /*3540*/  MOV R3, R7 ;  /* 0x0000000700037202 */ /* 0x001fc80000000f00 */
[----:B------:R-:W-:-:S04]  /*3550*/  IADD3 R2, PT, PT, -R11, R3, RZ ;  /* 0x000000030b027210 */ /* 0x000fc80007ffe1ff */
[----:B------:R-:W-:Y:S01]  /*3560*/  ISETP.GE.AND P0, PT, R2, 0x2000, PT ;  /* 0x000020000200780c */ /* 0x000fe20003f06270 */
        /* <DEDUP_REMOVED lines=13> */
[----:B------:R-:W-:-:S04]  /*3640*/  FADD R15, R15, R12 ;  /* 0x0000000c0f0f7221 */ /* 0x000fc80000000000 */
[----:B------:R-:W-:-:S04]  /*3650*/  FADD R15, R0, R15 ;  /* 0x0000000f000f7221 */ /* 0x000fc80000000000 */
[----:B------:R-:W-:Y:S01]  /*3660*/  FADD R0, R18, R15 ;  /* 0x0000000f12007221 */ /* 0x000fe20000000000 */
[----:B------:R-:W-:Y:S06]  /*3670*/  @!P0 BRA `(.L_x_403) ;  /* 0x0000000800308947 */ /* 0x000fec0003800000 */
[----:B------:R-:W-:-:S04]  /*3680*/  IADD3 R11, PT, PT, R11, 0x2000, RZ ;  /* 0x000020000b0b7810 */ /* 0x000fc80007ffe0ff */
[----:B------:R-:W-:-:S13]  /*3690*/  ISETP.GT.AND P0, PT, R11, R6, PT ;  /* 0x000000060b00720c */ /* 0x000fda0003f04270 */
[----:B------:R-:W-:Y:S05]  /*36a0*/  @!P0 BRA `(.L_x_404) ;  /* 0xfffffffc00608947 */ /* 0x000fea000383ffff */
.L_x_402:
        /* <DEDUP_REMOVED lines=20> */
.L_x_408:
        /* <DEDUP_REMOVED lines=8> */
.L_x_407:
[----:B------:R-:W-:Y:S05]  /*3870*/  BSYNC.RECONVERGENT B2 ;  /* 0x0000000000027941 */ /* 0x000fea0003800200 */
.L_x_406:
        /* <DEDUP_REMOVED lines=16> */
.L_x_411:
        /* <DEDUP_REMOVED lines=46> */
.L_x_410:
[----:B------:R-:W-:Y:S05]  /*3c60*/  BSYNC.RECONVERGENT B2 ;  /* 0x0000000000027941 */ /* 0x000fea0003800200 */
.L_x_409:
        /* <DEDUP_REMOVED lines=31> */
.L_x_413:
[----:B------:R-:W-:Y:S05]  /*3e60*/  BSYNC.RECONVERGENT B2 ;  /* 0x0000000000027941 */ /* 0x000fea0003800200 */
.L_x_412:
        /* <DEDUP_REMOVED lines=12> */
.L_x_405:
[----:B------:R-:W-:Y:S05]  /*3f30*/  BSYNC.RECONVERGENT B1 ;  /* 0x0000000000017941 */ /* 0x000fea0003800200 */
.L_x_403:
        /* <DEDUP_REMOVED lines=51> */
.L_x_375:
[----:B------:R-:W-:Y:S05]  /*4270*/  BSYNC.RECONVERGENT B0 ;  /* 0x0000000000007941 */ /* 0x000fea0003800200 */
.L_x_359:
[----:B------:R-:W-:Y:S05]  /*4280*/  @P0 EXIT ;  /* 0x000000000000094d */ /* 0x000fea0003800000 */
[----:B0-23--:R-:W0:Y:S01]  /*4290*/  LDC.64 R2, c[0x0][0x388] ;  /* 0x0000e200ff027b82 */ /* 0x00de220000000a00 */
[----:B------:R-:W4:Y:S02]  /*42a0*/  LDCU UR4, c[0x0][0x398] ;  /* 0x00007300ff0477ac */ /* 0x000f240008000800 */
[----:B----4-:R-:W-:-:S05]  /*42b0*/  FADD R5, R0, UR4 ;  /* 0x0000000400057e21 */ /* 0x010fca0008000000 */
[----:B0-----:R-:W-:Y:S01]  /*42c0*/  STG.E desc[UR6][R2.64], R5 ;  /* 0x0000000502007986 */ /* 0x001fe2000c101906 */
[----:B------:R-:W-:Y:S05]  /*42d0*/  EXIT ;  /* 0x000000000000794d */ /* 0x000fea0003800000 */
.L_x_414:
        /* <DEDUP_REMOVED lines=10> */
.L_x_489:


//--------------------- .text._ZN3cub18CUB_300001_SM_10006detail6reduce18DeviceReduceKernelINS2_10policy_hubIfjN4cuda3std3__44plusIfEEE10Policy1000EN6thrust24THRUST_300001_SM_1000_NS6detail15normal_iteratorINSD_10device_ptrIKiEEEEjS9_fNS7_10__identityEEEvT0_PT3_T1_NS0_13GridEvenShareISO_EET2_T4_ --------------------------
	.section	.text._ZN3cub18CUB_300001_SM_10006detail6reduce18DeviceReduceKernelINS2_10policy_hubIfjN4cuda3std3__44plusIfEEE10Policy1000EN6thrust24THRUST_300001_SM_1000_NS6detail15normal_iteratorINSD_10device_ptrIKiEEEEjS9_fNS7_10__identityEEEvT0_PT3_T1_NS0_13GridEvenShareISO_EET2_T4_,"ax",@progbits
	.align	128
        .global         _ZN3cub18CUB_300001_SM_10006detail6reduce18DeviceReduceKernelINS2_10policy_hubIfjN4cuda3std3__44plusIfEEE10Policy1000EN6thrust24THRUST_300001_SM_1000_NS6detail15normal_iteratorINSD_10device_ptrIKiEEEEjS9_fNS7_10__identityEEEvT0_PT3_T1_NS0_13GridEvenShareISO_EET2_T4_
        .type           _ZN3cub18CUB_300001_SM_10006detail6reduce18DeviceReduceKernelINS2_10policy_hubIfjN4cuda3std3__44plusIfEEE10Policy1000EN6thrust24THRUST_300001_SM_1000_NS6detail15normal_iteratorINSD_10device_ptrIKiEEEEjS9_fNS7_10__identityEEEvT0_PT3_T1_NS0_13GridEvenShareISO_EET2_T4_,@function
        .size           _ZN3cub18CUB_300001_SM_10006detail6reduce18DeviceReduceKernelINS2_10policy_hubIfjN4cuda3std3__44plusIfEEE10Policy1000EN6thrust24THRUST_300001_SM_1000_NS6detail15normal_iteratorINSD_10device_ptrIKiEEEEjS9_fNS7_10__identityEEEvT0_PT3_T1_NS0_13GridEvenShareISO_EET2_T4_,(.L_x_490 - _ZN3cub18CUB_300001_SM_10006detail6reduce18DeviceReduceKernelINS2_10policy_hubIfjN4cuda3std3__44plusIfEEE10Policy1000EN6thrust24THRUST_300001_SM_1000_NS6detail15normal_iteratorINSD_10device_ptrIKiEEEEjS9_fNS7_10__identityEEEvT0_PT3_T1_NS0_13GridEvenShareISO_EET2_T4_)
        .other          _ZN3cub18CUB_300001_SM_10006detail6reduce18DeviceReduceKernelINS2_10policy_hubIfjN4cuda3std3__44plusIfEEE10Policy1000EN6thrust24THRUST_300001_SM_1000_NS6detail15normal_iteratorINSD_10device_ptrIKiEEEEjS9_fNS7_10__identityEEEvT0_PT3_T1_NS0_13GridEvenShareISO_EET2_T4_,@"STO_CUDA_ENTRY STV_DEFAULT"
_ZN3cub18CUB_300001_SM_10006detail6reduce18DeviceReduceKernelINS2_10policy_hubIfjN4cuda3std3__44plusIfEEE10Policy1000EN6thrust24THRUST_300001_SM_1000_NS6detail15normal_iteratorINSD_10device_ptrIKiEEEEjS9_fNS7_10__identityEEEvT0_PT3_T1_NS0_13GridEvenShareISO_EET2_T4_:
.text._ZN3cub18CUB_300001_SM_10006detail6reduce18DeviceReduceKernelINS2_10policy_hubIfjN4cuda3std3__44plusIfEEE10Policy1000EN6thrust24THRUST_300001_SM_1000_NS6detail15normal_iteratorINSD_10device_ptrIKiEEEEjS9_fNS7_10__identityEEEvT0_PT3_T1_NS0_13GridEvenShareISO_EET2_T4_:
        /* <DEDUP_REMOVED lines=21> */
.L_x_418:
[----:B------:R-:W-:Y:S05]  /*0150*/  BSYNC.RECONVERGENT B1 ;  /* 0x0000000000017941 */ /* 0x000fea0003800200 */
.L_x_417:
        /* <DEDUP_REMOVED lines=17> */
.L_x_424:
        /* <DEDUP_REMOVED lines=85> */
.L_x_423:
[----:B------:R-:W-:-:S07]  /*07c0*/  IADD3 R4, PT, PT, R8, -0x1000, RZ ;  /* 0xfffff00008047810 */ /* 0x000fce0007ffe0ff */
.L_x_422:
[----:B------:R-:W-:Y:S05]  /*07d0*/  BSYNC.RECONVERGENT B2 ;  /* 0x0000000000027941 */ /* 0x000fea0003800200 */
.L_x_421:
        /* <DEDUP_REMOVED lines=49> */
.L_x_426:
[----:B------:R-:W-:Y:S05]  /*0af0*/  BSYNC.RECONVERGENT B2 ;  /* 0x0000000000027941 */ /* 0x000fea0003800200 */
.L_x_425:
        /* <DEDUP_REMOVED lines=28> */
.L_x_428:
[----:B------:R-:W-:Y:S05]  /*0cc0*/  BSYNC.RECONVERGENT B2 ;  /* 0x0000000000027941 */ /* 0x000fea0003800200 */
.L_x_427:
[----:B------:R-:W-:Y:S05]  /*0cd0*/  @!P1 BRA `(.L_x_420) ;  /* 0x00000000002c9947 */ /* 0x000fea0003800000 */
[----:B------:R-:W0:Y:S01]  /*0ce0*/  LDC.64 R6, c[0x0][0x380] ;  /* 0x0000e000ff067b82 */ /* 0x000e220000000a00 */
[----:B------:R-:W-:Y:S01]  /*0cf0*/  IMAD R9, R3, 0x2000, R4 ;  /* 0x0000200003097824 */ /* 0x000fe200078e0204 */
[----:B------:R-:W-:-:S07]  /*0d00*/  IADD3 R8, PT, PT, -R5, RZ, RZ ;  /* 0x000000ff05087210 */ /* 0x000fce0007ffe1ff */
.L_x_429:
        /* <DEDUP_REMOVED lines=8> */
.L_x_420:
[----:B------:R-:W-:Y:S05]  /*0d90*/  BSYNC.RECONVERGENT B1 ;  /* 0x0000000000017941 */ /* 0x000fea0003800200 */
.L_x_419:
        /* <DEDUP_REMOVED lines=54> */
.L_x_430:
        /* <DEDUP_REMOVED lines=76> */
.L_x_416:
        /* <DEDUP_REMOVED lines=67> */
.L_x_434:
        /* <DEDUP_REMOVED lines=61> */
.L_x_433:
        /* <DEDUP_REMOVED lines=24> */
.L_x_439:
        /* <DEDUP_REMOVED lines=85> */
.L_x_438:
[----:B------:R-:W-:-:S07]  /*2490*/  VIADD R20, R11, 0xfffff000 ;  /* 0xfffff0000b147836 */ /* 0x000fce0000000000 */
.L_x_437:
[----:B------:R-:W-:Y:S05]  /*24a0*/  BSYNC.RECONVERGENT B2 ;  /* 0x0000000000027941 */ /* 0x000fea0003800200 */
.L_x_436:
        /* <DEDUP_REMOVED lines=48> */
.L_x_441:
[----:B------:R-:W-:Y:S05]  /*27b0*/  BSYNC.RECONVERGENT B2 ;  /* 0x0000000000027941 */ /* 0x000fea0003800200 */
.L_x_440:
        /* <DEDUP_REMOVED lines=26> */
.L_x_443:
[----:B------:R-:W-:Y:S05]  /*2960*/  BSYNC.RECONVERGENT B2 ;  /* 0x0000000000027941 */ /* 0x000fea0003800200 */
.L_x_442:
[----:B------:R-:W-:Y:S05]  /*2970*/  @!P1 BRA `(.L_x_435) ;  /* 0x0000000000349947 */ /* 0x000fea0003800000 */
[----:B------:R-:W-:Y:S01]  /*2980*/  LOP3.LUT R2, R2, 0xffff, RZ, 0xc0, !PT ;  /* 0x0000ffff02027812 */ /* 0x000fe200078ec0ff */
[----:B------:R-:W-:-:S03]  /*2990*/  IMAD.IADD R9, R20, 0x1, R0 ;  /* 0x0000000114097824 */ /* 0x000fc600078e0200 */
[----:B------:R-:W-:-:S04]  /*29a0*/  LEA.HI R2, R2, 0x1, RZ, 0x17 ;  /* 0x0000000102027811 */ /* 0x000fc800078fb8ff */
[----:B------:R-:W-:-:S04]  /*29b0*/  LOP3.LUT R2, R2, 0x3, RZ, 0xc0, !PT ;  /* 0x0000000302027812 */ /* 0x000fc800078ec0ff */
[----:B------:R-:W-:-:S07]  /*29c0*/  IADD3 R2, PT, PT, -R2, RZ, RZ ;  /* 0x000000ff02027210 */ /* 0x000fce0007ffe1ff */
.L_x_444:
        /* <DEDUP_REMOVED lines=8> */
.L_x_435:
[----:B------:R-:W-:Y:S05]  /*2a50*/  BSYNC.RECONVERGENT B1 ;  /* 0x0000000000017941 */ /* 0x000fea0003800200 */
.L_x_432:
        /* <DEDUP_REMOVED lines=52> */
.L_x_431:
[----:B------:R-:W-:Y:S05]  /*2da0*/  BSYNC.RECONVERGENT B0 ;  /* 0x0000000000007941 */ /* 0x000fea0003800200 */
.L_x_415:
[----:B------:R-:W-:Y:S05]  /*2db0*/  @P0 EXIT ;  /* 0x000000000000094d */ /* 0x000fea0003800000 */
[----:B01----:R-:W0:Y:S02]  /*2dc0*/  LDC.64 R4, c[0x0][0x388] ;  /* 0x0000e200ff047b82 */ /* 0x003e240000000a00 */
[----:B0-----:R-:W-:-:S05]  /*2dd0*/  IMAD.WIDE.U32 R2, R3, 0x4, R4 ;  /* 0x0000000403027825 */ /* 0x001fca00078e0004 */
[----:B------:R-:W-:Y:S01]  /*2de0*/  STG.E desc[UR6][R2.64], R20 ;  /* 0x0000001402007986 */ /* 0x000fe2000c101906 */
[----:B------:R-:W-:Y:S05]  /*2df0*/  EXIT ;  /* 0x000000000000794d */ /* 0x000fea0003800000 */
.L_x_445:
        /* <DEDUP_REMOVED lines=16> */
.L_x_490:


//--------------------- .text._ZN3cub18CUB_300001_SM_10006detail6reduce28DeviceReduceSingleTileKernelINS2_10policy_hubIfjN4cuda3std3__44plusIfEEE10Policy1000EN6thrust24THRUST_300001_SM_1000_NS6detail15normal_iteratorINSD_10device_ptrIKiEEEEPfjS9_ffNS7_10__identityEEEvT0_T1_T2_T3_T4_T6_ --------------------------
	.section	.text._ZN3cub18CUB_300001_SM_10006detail6reduce28DeviceReduceSingleTileKernelINS2_10policy_hubIfjN4cuda3std3__44plusIfEEE10Policy1000EN6thrust24THRUST_300001_SM_1000_NS6detail15normal_iteratorINSD_10device_ptrIKiEEEEPfjS9_ffNS7_10__identityEEEvT0_T1_T2_T3_T4_T6_,"ax",@progbits
	.align	128
        .global         _ZN3cub18CUB_300001_SM_10006detail6reduce28DeviceReduceSingleTileKernelINS2_10policy_hubIfjN4cuda3std3__44plusIfEEE10Policy1000EN6thrust24THRUST_300001_SM_1000_NS6detail15normal_iteratorINSD_10device_ptrIKiEEEEPfjS9_ffNS7_10__identityEEEvT0_T1_T2_T3_T4_T6_
        .type           _ZN3cub18CUB_300001_SM_10006detail6reduce28DeviceReduceSingleTileKernelINS2_10policy_hubIfjN4cuda3std3__44plusIfEEE10Policy1000EN6thrust24THRUST_300001_SM_1000_NS6detail15normal_iteratorINSD_10device_ptrIKiEEEEPfjS9_ffNS7_10__identityEEEvT0_T1_T2_T3_T4_T6_,@function
        .size           _ZN3cub18CUB_300001_SM_10006detail6reduce28DeviceReduceSingleTileKernelINS2_10policy_hubIfjN4cuda3std3__44plusIfEEE10Policy1000EN6thrust24THRUST_300001_SM_1000_NS6detail15normal_iteratorINSD_10device_ptrIKiEEEEPfjS9_ffNS7_10__identityEEEvT0_T1_T2_T3_T4_T6_,(.L_x_491 - _ZN3cub18CUB_300001_SM_10006detail6reduce28DeviceReduceSingleTileKernelINS2_10policy_hubIfjN4cuda3std3__44plusIfEEE10Policy1000EN6thrust24THRUST_300001_SM_1000_NS6detail15normal_iteratorINSD_10device_ptrIKiEEEEPfjS9_ffNS7_10__identityEEEvT0_T1_T2_T3_T4_T6_)
        .other          _ZN3cub18CUB_300001_SM_10006detail6reduce28DeviceReduceSingleTileKernelINS2_10policy_hubIfjN4cuda3std3__44plusIfEEE10Policy1000EN6thrust24THRUST_300001_SM_1000_NS6detail15normal_iteratorINSD_10device_ptrIKiEEEEPfjS9_ffNS7_10__identityEEEvT0_T1_T2_T3_T4_T6_,@"STO_CUDA_ENTRY STV_DEFAULT"
_ZN3cub18CUB_300001_SM_10006detail6reduce28DeviceReduceSingleTileKernelINS2_10policy_hubIfjN4cuda3std3__44plusIfEEE10Policy1000EN6thrust24THRUST_300001_SM_1000_NS6detail15normal_iteratorINSD_10device_ptrIKiEEEEPfjS9_ffNS7_10__identityEEEvT0_T1_T2_T3_T4_T6_:
.text._ZN3cub18CUB_300001_SM_10006detail6reduce28DeviceReduceSingleTileKernelINS2_10policy_hubIfjN4cuda3std3__44plusIfEEE10Policy1000EN6thrust24THRUST_300001_SM_1000_NS6detail15normal_iteratorINSD_10device_ptrIKiEEEEPfjS9_ffNS7_10__identityEEEvT0_T1_T2_T3_T4_T6_:
        /* <DEDUP_REMOVED lines=13> */
.L_x_446:
        /* <DEDUP_REMOVED lines=14> */
.L_x_450:
[----:B------:R-:W-:Y:S05]  /*01b0*/  BSYNC.RECONVERGENT B1 ;  /* 0x0000000000017941 */ /* 0x000fea0003800200 */
.L_x_449:
        /* <DEDUP_REMOVED lines=17> */
.L_x_455:
        /* <DEDUP_REMOVED lines=54> */
.L_x_454:
[----:B------:R-:W-:Y:S05]  /*0630*/  BSYNC.RECONVERGENT B2 ;  /* 0x0000000000027941 */ /* 0x000fea0003800200 */
.L_x_453:
        /* <DEDUP_REMOVED lines=33> */
.L_x_457:
[----:B------:R-:W-:Y:S05]  /*0850*/  BSYNC.RECONVERGENT B2 ;  /* 0x0000000000027941 */ /* 0x000fea0003800200 */
.L_x_456:
        /* <DEDUP_REMOVED lines=21> */
.L_x_459:
[----:B------:R-:W-:Y:S05]  /*09b0*/  BSYNC.RECONVERGENT B2 ;  /* 0x0000000000027941 */ /* 0x000fea0003800200 */
.L_x_458:
[----:B------:R-:W-:Y:S05]  /*09c0*/  @!P1 BRA `(.L_x_452) ;  /* 0x0000000000349947 */ /* 0x000fea0003800000 */
[----:B------:R-:W0:Y:S01]  /*09d0*/  LDC.64 R2, c[0x0][0x380] ;  /* 0x0000e000ff027b82 */ /* 0x000e220000000a00 */
[----:B------:R-:W-:Y:S02]  /*09e0*/  IMAD.MOV R6, RZ, RZ, -R6 ;  /* 0x000000ffff067224 */ /* 0x000fe400078e0a06 */
[----:B0-----:R-:W-:-:S03]  /*09f0*/  IMAD.WIDE.U32 R2, R7, 0x4, R2 ;  /* 0x0000000407027825 */ /* 0x001fc600078e0002 */
[----:B------:R-:W-:-:S07]  /*0a00*/  MOV R8, R2 ;  /* 0x0000000200087202 */ /* 0x000fce0000000f00 */
.L_x_460:
        /* <DEDUP_REMOVED lines=9> */
.L_x_452:
[----:B------:R-:W-:Y:S05]  /*0aa0*/  BSYNC.RECONVERGENT B1 ;  /* 0x0000000000017941 */ /* 0x000fea0003800200 */
.L_x_451:
        /* <DEDUP_REMOVED lines=55> */
.L_x_461:
        /* <DEDUP_REMOVED lines=76> */
.L_x_448:
        /* <DEDUP_REMOVED lines=59> */
.L_x_465:
        /* <DEDUP_REMOVED lines=56> */
.L_x_463:
        /* <DEDUP_REMOVED lines=18> */
.L_x_470:
        /* <DEDUP_REMOVED lines=85> */
.L_x_469:
[----:B------:R-:W-:-:S07]  /*2080*/  VIADD R2, R6, 0xfffff000 ;  /* 0xfffff00006027836 */ /* 0x000fce0000000000 */
.L_x_468:
[----:B------:R-:W-:Y:S05]  /*2090*/  BSYNC.RECONVERGENT B2 ;  /* 0x0000000000027941 */ /* 0x000fea0003800200 */
.L_x_467:
        /* <DEDUP_REMOVED lines=48> */
.L_x_472:
[----:B------:R-:W-:Y:S05]  /*23a0*/  BSYNC.RECONVERGENT B2 ;  /* 0x0000000000027941 */ /* 0x000fea0003800200 */
.L_x_471:
        /* <DEDUP_REMOVED lines=27> */
.L_x_474:
[----:B------:R-:W-:Y:S05]  /*2560*/  BSYNC.RECONVERGENT B2 ;  /* 0x0000000000027941 */ /* 0x000fea0003800200 */
.L_x_473:
[----:B------:R-:W-:Y:S05]  /*2570*/  @!P1 BRA `(.L_x_466) ;  /* 0x0000000000289947 */ /* 0x000fea0003800000 */
[----:B------:R-:W-:Y:S01]  /*2580*/  IADD3 R7, PT, PT, R2, UR4, RZ ;  /* 0x0000000402077c10 */ /* 0x000fe2000fffe0ff */
[----:B------:R-:W-:-:S07]  /*2590*/  IMAD.MOV R4, RZ, RZ, -R3 ;  /* 0x000000ffff047224 */ /* 0x000fce00078e0a03 */
.L_x_475:
        /* <DEDUP_REMOVED lines=8> */
.L_x_466:
[----:B------:R-:W-:Y:S05]  /*2620*/  BSYNC.RECONVERGENT B1 ;  /* 0x0000000000017941 */ /* 0x000fea0003800200 */
.L_x_464:
        /* <DEDUP_REMOVED lines=50> */
.L_x_462:
[----:B------:R-:W-:Y:S05]  /*2950*/  BSYNC.RECONVERGENT B0 ;  /* 0x0000000000007941 */ /* 0x000fea0003800200 */
.L_x_447:
[----:B------:R-:W-:Y:S05]  /*2960*/  @P0 EXIT ;  /* 0x000000000000094d */ /* 0x000fea0003800000 */
[----:B012---:R-:W0:Y:S01]  /*2970*/  LDC.64 R2, c[0x0][0x388] ;  /* 0x0000e200ff027b82 */ /* 0x007e220000000a00 */
[----:B------:R-:W1:Y:S02]  /*2980*/  LDCU UR4, c[0x0][0x398] ;  /* 0x00007300ff0477ac */ /* 0x000e640008000800 */
[----:B-1----:R-:W-:-:S05]  /*2990*/  FADD R5, R0, UR4 ;  /* 0x0000000400057e21 */ /* 0x002fca0008000000 */
[----:B0-----:R-:W-:Y:S01]  /*29a0*/  STG.E desc[UR6][R2.64], R5 ;  /* 0x0000000502007986 */ /* 0x001fe2000c101906 */
[----:B------:R-:W-:Y:S05]  /*29b0*/  EXIT ;  /* 0x000000000000794d */ /* 0x000fea0003800000 */
.L_x_476:
        /* <DEDUP_REMOVED lines=12> */
.L_x_491:


//--------------------- .text._ZN3cub18CUB_300001_SM_10006detail11EmptyKernelIvEEvv --------------------------
	.section	.text._ZN3cub18CUB_300001_SM_10006detail11EmptyKernelIvEEvv,"ax",@progbits
	.align	128
        .global         _ZN3cub18CUB_300001_SM_10006detail11EmptyKernelIvEEvv
        .type           _ZN3cub18CUB_300001_SM_10006detail11EmptyKernelIvEEvv,@function
        .size           _ZN3cub18CUB_300001_SM_10006detail11EmptyKernelIvEEvv,(.L_x_492 - _ZN3cub18CUB_300001_SM_10006detail11EmptyKernelIvEEvv)
        .other          _ZN3cub18CUB_300001_SM_10006detail11EmptyKernelIvEEvv,@"STO_CUDA_ENTRY STV_DEFAULT"
_ZN3cub18CUB_300001_SM_10006detail11EmptyKernelIvEEvv:
.text._ZN3cub18CUB_300001_SM_10006detail11EmptyKernelIvEEvv:
[----:B------:R-:W-:Y:S01]  /*0000*/  LDC R1, c[0x0][0x37c] ;  /* 0x0000df00ff017b82 */ /* 0x000fe20000000800 */
[----:B------:R-:W-:Y:S05]  /*0010*/  EXIT ;  /* 0x000000000000794d */ /* 0x000fea0003800000 */
.L_x_477:
        /* <DEDUP_REMOVED lines=14> */
.L_x_492:


//--------------------- .nv.shared._ZN3cub18CUB_300001_SM_10006detail6reduce18DeviceReduceKernelINS2_10policy_hubIfyN4cuda3std3__44plusIfEEE10Policy1000EN6thrust24THRUST_300001_SM_1000_NS6detail15normal_iteratorINSD_10device_ptrIiEEEEyS9_fNS7_10__identityEEEvT0_PT3_T1_NS0_13GridEvenShareISN_EET2_T4_ --------------------------
	.section	.nv.shared._ZN3cub18CUB_300001_SM_10006detail6reduce18DeviceReduceKernelINS2_10policy_hubIfyN4cuda3std3__44plusIfEEE10Policy1000EN6thrust24THRUST_300001_SM_1000_NS6detail15normal_iteratorINSD_10device_ptrIiEEEEyS9_fNS7_10__identityEEEvT0_PT3_T1_NS0_13GridEvenShareISN_EET2_T4_,"aw",@nobits
	.sectionflags	@""
	.align	4
.nv.shared._ZN3cub18CUB_300001_SM_10006detail6reduce18DeviceReduceKernelINS2_10policy_hubIfyN4cuda3std3__44plusIfEEE10Policy1000EN6thrust24THRUST_300001_SM_1000_NS6detail15normal_iteratorINSD_10device_ptrIiEEEEyS9_fNS7_10__identityEEEvT0_PT3_T1_NS0_13GridEvenShareISN_EET2_T4_:
	.zero		1068


//--------------------- .nv.shared.reserved.0     --------------------------
	.section	.nv.shared.reserved.0,"aw",@nobits
	.weak		__nv_reservedSMEM_offset_0_alias
	.size		__nv_reservedSMEM_offset_0_alias, 0, 64
	.other		__nv_reservedSMEM_offset_0_alias,@"STO_CUDA_RESERVED_SHARED STV_DEFAULT"
__nv_reservedSMEM_offset_0_alias:
	.zero		0
	.zero		64


//--------------------- .nv.global                --------------------------
	.section	.nv.global,"aw",@nobits
.nv.global:
	.type		_ZN34_INTERNAL_72ae1f52_4_k_cu_3734bfce6thrust24THRUST_300001_SM_1000_NS3seqE,@object
	.size		_ZN34_INTERNAL_72ae1f52_4_k_cu_3734bfce6thrust24THRUST_300001_SM_1000_NS3seqE,(_ZN34_INTERNAL_72ae1f52_4_k_cu_3734bfce4cuda3std3__48in_placeE - _ZN34_INTERNAL_72ae1f52_4_k_cu_3734bfce6thrust24THRUST_300001_SM_1000_NS3seqE)
_ZN34_INTERNAL_72ae1f52_4_k_cu_3734bfce6thrust24THRUST_300001_SM_1000_NS3seqE:
	.zero		1
	.type		_ZN34_INTERNAL_72ae1f52_4_k_cu_3734bfce4cuda3std3__48in_placeE,@object
	.size		_ZN34_INTERNAL_72ae1f52_4_k_cu_3734bfce4cuda3std3__48in_placeE,(_ZN34_INTERNAL_72ae1f52_4_k_cu_3734bfce4cuda3std6ranges3__45__cpo4sizeE - _ZN34_INTERNAL_72ae1f52_4_k_cu_3734bfce4cuda3std3__48in_placeE)
_ZN34_INTERNAL_72ae1f52_4_k_cu_3734bfce4cuda3std3__48in_placeE:
	.zero		1
	.type		_ZN34_INTERNAL_72ae1f52_4_k_cu_3734bfce4cuda3std6ranges3__45__cpo4sizeE,@object
	.size		_ZN34_INTERNAL_72ae1f52_4_k_cu_3734bfce4cuda3std6ranges3__45__cpo4sizeE,(_ZN34_INTERNAL_72ae1f52_4_k_cu_3734bfce6thrust24THRUST_300001_SM_1000_NS12placeholders2_3E - _ZN34_INTERNAL_72ae1f52_4_k_cu_3734bfce4cuda3std6ranges3__45__cpo4sizeE)
_ZN34_INTERNAL_72ae1f52_4_k_cu_3734bfce4cuda3std6ranges3__45__cpo4sizeE:
	.zero		1
	.type		_ZN34_INTERNAL_72ae1f52_4_k_cu_3734bfce6thrust24THRUST_300001_SM_1000_NS12placeholders2_3E,@object
	.size		_ZN34_INTERNAL_72ae1f52_4_k_cu_3734bfce6thrust24THRUST_300001_SM_1000_NS12placeholders2_3E,(_ZN34_INTERNAL_72ae1f52_4_k_cu_3734bfce4cuda3std3__45__cpo6cbeginE - _ZN34_INTERNAL_72ae1f52_4_k_cu_3734bfce6thrust24THRUST_300001_SM_1000_NS12placeholders2_3E)
_ZN34_INTERNAL_72ae1f52_4_k_cu_3734bfce6thrust24THRUST_300001_SM_1000_NS12placeholders2_3E:
	.zero		1
	.type		_ZN34_INTERNAL_72ae1f52_4_k_cu_3734bfce4cuda3std3__45__cpo6cbeginE,@object
	.size		_ZN34_INTERNAL_72ae1f52_4_k_cu_3734bfce4cuda3std3__45__cpo6cbeginE,(_ZN34_INTERNAL_72ae1f52_4_k_cu_3734bfce4cuda3std6ranges3__45__cpo6cbeginE - _ZN34_INTERNAL_72ae1f52_4_k_cu_3734bfce4cuda3std3__45__cpo6cbeginE)
_ZN34_INTERNAL_72ae1f52_4_k_cu_3734bfce4cuda3std3__45__cpo6cbeginE:
	.zero		1
	.type		_ZN34_INTERNAL_72ae1f52_4_k_cu_3734bfce4cuda3std6ranges3__45__cpo6cbeginE,@object
	.size		_ZN34_INTERNAL_72ae1f52_4_k_cu_3734bfce4cuda3std6ranges3__45__cpo6cbeginE,(_ZN34_INTERNAL_72ae1f52_4_k_cu_3734bfce6thrust24THRUST_300001_SM_1000_NS12placeholders2_7E - _ZN34_INTERNAL_72ae1f52_4_k_cu_3734bfce4cuda3std6ranges3__45__cpo6cbeginE)
_ZN34_INTERNAL_72ae1f52_4_k_cu_3734bfce4cuda3std6ranges3__45__cpo6cbeginE:
	.zero		1
	.type		_ZN34_INTERNAL_72ae1f52_4_k_cu_3734bfce6thrust24THRUST_300001_SM_1000_NS12placeholders2_7E,@object
	.size		_ZN34_INTERNAL_72ae1f52_4_k_cu_3734bfce6thrust24THRUST_300001_SM_1000_NS12placeholders2_7E,(_ZN34_INTERNAL_72ae1f52_4_k_cu_3734bfce4cuda3std3__45__cpo7crbeginE - _ZN34_INTERNAL_72ae1f52_4_k_cu_3734bfce6thrust24THRUST_300001_SM_1000_NS12placeholders2_7E)
_ZN34_INTERNAL_72ae1f52_4_k_cu_3734bfce6thrust24THRUST_300001_SM_1000_NS12placeholders2_7E:
	.zero		1
	.type		_ZN34_INTERNAL_72ae1f52_4_k_cu_3734bfce4cuda3std3__45__cpo7crbeginE,@object
	.size		_ZN34_INTERNAL_72ae1f52_4_k_cu_3734bfce4cuda3std3__45__cpo7crbeginE,(_ZN34_INTERNAL_72ae1f52_4_k_cu_3734bfce4cuda3std6ranges3__45__cpo4nextE - _ZN34_INTERNAL_72ae1f52_4_k_cu_3734bfce4cuda3std3__45__cpo7crbeginE)
_ZN34_INTERNAL_72ae1f52_4_k_cu_3734bfce4cuda3std3__45__cpo7crbeginE:
	.zero		1
	.type		_ZN34_INTERNAL_72ae1f52_4_k_cu_3734bfce4cuda3std6ranges3__45__cpo4nextE,@object
	.size		_ZN34_INTERNAL_72ae1f52_4_k_cu_3734bfce4cuda3std6ranges3__45__cpo4nextE,(_ZN34_INTERNAL_72ae1f52_4_k_cu_3734bfce4cuda3std6ranges3__45__cpo4swapE - _ZN34_INTERNAL_72ae1f52_4_k_cu_3734bfce4cuda3std6ranges3__45__cpo4nextE)
_ZN34_INTERNAL_72ae1f52_4_k_cu_3734bfce4cuda3std6ranges3__45__cpo4nextE:
	.zero		1
	.type		_ZN34_INTERNAL_72ae1f52_4_k_cu_3734bfce4cuda3std6ranges3__45__cpo4swapE,@object
	.size		_ZN34_INTERNAL_72ae1f52_4_k_cu_3734bfce4cuda3std6ranges3__45__cpo4swapE,(_ZN34_INTERNAL_72ae1f52_4_k_cu_3734bfce6thrust24THRUST_300001_SM_1000_NS8cuda_cub10par_nosyncE - _ZN34_INTERNAL_72ae1f52_4_k_cu_3734bfce4cuda3std6ranges3__45__cpo4swapE)
_ZN34_INTERNAL_72ae1f52_4_k_cu_3734bfce4cuda3std6ranges3__45__cpo4swapE:
	.zero		1
	.type		_ZN34_INTERNAL_72ae1f52_4_k_cu_3734bfce6thrust24THRUST_300001_SM_1000_NS8cuda_cub10par_nosyncE,@object
	.size		_ZN34_INTERNAL_72ae1f52_4_k_cu_3734bfce6thrust24THRUST_300001_SM_1000_NS8cuda_cub10par_nosyncE,(_ZN34_INTERNAL_72ae1f52_4_k_cu_3734bfce6thrust24THRUST_300001_SM_1000_NS12placeholders2_9E - _ZN34_INTERNAL_72ae1f52_4_k_cu_3734bfce6thrust24THRUST_300001_SM_1000_NS8cuda_cub10par_nosyncE)
_ZN34_INTERNAL_72ae1f52_4_k_cu_3734bfce6thrust24THRUST_300001_SM_1000_NS8cuda_cub10par_nosyncE:
	.zero		1
	.type		_ZN34_INTERNAL_72ae1f52_4_k_cu_3734bfce6thrust24THRUST_300001_SM_1000_NS12placeholders2_9E,@object
	.size		_ZN34_INTERNAL_72ae1f52_4_k_cu_3734bfce6thrust24THRUST_300001_SM_1000_NS12placeholders2_9E,(_ZN34_INTERNAL_72ae1f52_4_k_cu_3734bfce4cuda3std3__436_GLOBAL__N__72ae1f52_4_k_cu_3734bfce6ignoreE - _ZN34_INTERNAL_72ae1f52_4_k_cu_3734bfce6thrust24THRUST_300001_SM_1000_NS12placeholders2_9E)
_ZN34_INTERNAL_72ae1f52_4_k_cu_3734bfce6thrust24THRUST_300001_SM_1000_NS12placeholders2_9E:
	.zero		1
	.type		_ZN34_INTERNAL_72ae1f52_4_k_cu_3734bfce4cuda3std3__436_GLOBAL__N__72ae1f52_4_k_cu_3734bfce6ignoreE,@object
	.size		_ZN34_INTERNAL_72ae1f52_4_k_cu_3734bfce4cuda3std3__436_GLOBAL__N__72ae1f52_4_k_cu_3734bfce6ignoreE,(_ZN34_INTERNAL_72ae1f52_4_k_cu_3734bfce4cuda3std6ranges3__45__cpo4dataE - _ZN34_INTERNAL_72ae1f52_4_k_cu_3734bfce4cuda3std3__436_GLOBAL__N__72ae1f52_4_k_cu_3734bfce6ignoreE)
_ZN34_INTERNAL_72ae1f52_4_k_cu_3734bfce4cuda3std3__436_GLOBAL__N__72ae1f52_4_k_cu_3734bfce6ignoreE:
	.zero		1
	.type		_ZN34_INTERNAL_72ae1f52_4_k_cu_3734bfce4cuda3std6ranges3__45__cpo4dataE,@object
	.size		_ZN34_INTERNAL_72ae1f52_4_k_cu_3734bfce4cuda3std6ranges3__45__cpo4dataE,(_ZN34_INTERNAL_72ae1f52_4_k_cu_3734bfce6thrust24THRUST_300001_SM_1000_NS12placeholders2_1E - _ZN34_INTERNAL_72ae1f52_4_k_cu_3734bfce4cuda3std6ranges3__45__cpo4dataE)
_ZN34_INTERNAL_72ae1f52_4_k_cu_3734bfce4cuda3std6ranges3__45__cpo4dataE:
	.zero		1
	.type		_ZN34_INTERNAL_72ae1f52_4_k_cu_3734bfce6thrust24THRUST_300001_SM_1000_NS12placeholders2_1E,@object
	.size		_ZN34_INTERNAL_72ae1f52_4_k_cu_3734bfce6thrust24THRUST_300001_SM_1000_NS12placeholders2_1E,(_ZN34_INTERNAL_72ae1f52_4_k_cu_3734bfce4cuda3std3__45__cpo5beginE - _ZN34_INTERNAL_72ae1f52_4_k_cu_3734bfce6thrust24THRUST_300001_SM_1000_NS12placeholders2_1E)
_ZN34_INTERNAL_72ae1f52_4_k_cu_3734bfce6thrust24THRUST_300001_SM_1000_NS12placeholders2_1E:
	.zero		1
	.type		_ZN34_INTERNAL_72ae1f52_4_k_cu_3734bfce4cuda3std3__45__cpo5beginE,@object
	.size		_ZN34_INTERNAL_72ae1f52_4_k_cu_3734bfce4cuda3std3__45__cpo5beginE,(_ZN34_INTERNAL_72ae1f52_4_k_cu_3734bfce4cuda3std6ranges3__45__cpo5beginE - _ZN34_INTERNAL_72ae1f52_4_k_cu_3734bfce4cuda3std3__45__cpo5beginE)
_ZN34_INTERNAL_72ae1f52_4_k_cu_3734bfce4cuda3std3__45__cpo5beginE:
	.zero		1
	.type		_ZN34_INTERNAL_72ae1f52_4_k_cu_3734bfce4cuda3std6ranges3__45__cpo5beginE,@object
	.size		_ZN34_INTERNAL_72ae1f52_4_k_cu_3734bfce4cuda3std6ranges3__45__cpo5beginE,(_ZN34_INTERNAL_72ae1f52_4_k_cu_3734bfce6thrust24THRUST_300001_SM_1000_NS12placeholders2_5E - _ZN34_INTERNAL_72ae1f52_4_k_cu_3734bfce4cuda3std6ranges3__45__cpo5beginE)
_ZN34_INTERNAL_72ae1f52_4_k_cu_3734bfce4cuda3std6ranges3__45__cpo5beginE:
	.zero		1
	.type		_ZN34_INTERNAL_72ae1f52_4_k_cu_3734bfce6thrust24THRUST_300001_SM_1000_NS12placeholders2_5E,@object
	.size		_ZN34_INTERNAL_72ae1f52_4_k_cu_3734bfce6thrust24THRUST_300001_SM_1000_NS12placeholders2_5E,(_ZN34_INTERNAL_72ae1f52_4_k_cu_3734bfce4cuda3std3__45__cpo6rbeginE - _ZN34_INTERNAL_72ae1f52_4_k_cu_3734bfce6thrust24THRUST_300001_SM_1000_NS12placeholders2_5E)
_ZN34_INTERNAL_72ae1f52_4_k_cu_3734bfce6thrust24THRUST_300001_SM_1000_NS12placeholders2_5E:
	.zero		1
	.type		_ZN34_INTERNAL_72ae1f52_4_k_cu_3734bfce4cuda3std3__45__cpo6rbeginE,@object
	.size		_ZN34_INTERNAL_72ae1f52_4_k_cu_3734bfce4cuda3std3__45__cpo6rbeginE,(_ZN34_INTERNAL_72ae1f52_4_k_cu_3734bfce4cuda3std6ranges3__45__cpo7advanceE - _ZN34_INTERNAL_72ae1f52_4_k_cu_3734bfce4cuda3std3__45__cpo6rbeginE)
_ZN34_INTERNAL_72ae1f52_4_k_cu_3734bfce4cuda3std3__45__cpo6rbeginE:
	.zero		1
	.type		_ZN34_INTERNAL_72ae1f52_4_k_cu_3734bfce4cuda3std6ranges3__45__cpo7advanceE,@object
	.size		_ZN34_INTERNAL_72ae1f52_4_k_cu_3734bfce4cuda3std6ranges3__45__cpo7advanceE,(_ZN34_INTERNAL_72ae1f52_4_k_cu_3734bfce4cuda3std3__47nulloptE - _ZN34_INTERNAL_72ae1f52_4_k_cu_3734bfce4cuda3std6ranges3__45__cpo7advanceE)
_ZN34_INTERNAL_72ae1f52_4_k_cu_3734bfce4cuda3std6ranges3__45__cpo7advanceE:
	.zero		1
	.type		_ZN34_INTERNAL_72ae1f52_4_k_cu_3734bfce4cuda3std3__47nulloptE,@object
	.size		_ZN34_INTERNAL_72ae1f52_4_k_cu_3734bfce4cuda3std3__47nulloptE,(_ZN34_INTERNAL_72ae1f52_4_k_cu_3734bfce4cuda3std6ranges3__45__cpo8distanceE - _ZN34_INTERNAL_72ae1f52_4_k_cu_3734bfce4cuda3std3__47nulloptE)
_ZN34_INTERNAL_72ae1f52_4_k_cu_3734bfce4cuda3std3__47nulloptE:
	.zero		1
	.type		_ZN34_INTERNAL_72ae1f52_4_k_cu_3734bfce4cuda3std6ranges3__45__cpo8distanceE,@object
	.size		_ZN34_INTERNAL_72ae1f52_4_k_cu_3734bfce4cuda3std6ranges3__45__cpo8distanceE,(_ZN34_INTERNAL_72ae1f52_4_k_cu_3734bfce6thrust24THRUST_300001_SM_1000_NS12placeholders3_10E - _ZN34_INTERNAL_72ae1f52_4_k_cu_3734bfce4cuda3std6ranges3__45__cpo8distanceE)
_ZN34_INTERNAL_72ae1f52_4_k_cu_3734bfce4cuda3std6ranges3__45__cpo8distanceE:
	.zero		1
	.type		_ZN34_INTERNAL_72ae1f52_4_k_cu_3734bfce6thrust24THRUST_300001_SM_1000_NS12placeholders3_10E,@object
	.size		_ZN34_INTERNAL_72ae1f52_4_k_cu_3734bfce6thrust24THRUST_300001_SM_1000_NS12placeholders3_10E,(_ZN34_INTERNAL_72ae1f52_4_k_cu_3734bfce4cuda3std3__419piecewise_constructE - _ZN34_INTERNAL_72ae1f52_4_k_cu_3734bfce6thrust24THRUST_300001_SM_1000_NS12placeholders3_10E)
_ZN34_INTERNAL_72ae1f52_4_k_cu_3734bfce6thrust24THRUST_300001_SM_1000_NS12placeholders3_10E:
	.zero		1
	.type		_ZN34_INTERNAL_72ae1f52_4_k_cu_3734bfce4cuda3std3__419piecewise_constructE,@object
	.size		_ZN34_INTERNAL_72ae1f52_4_k_cu_3734bfce4cuda3std3__419piecewise_constructE,(_ZN34_INTERNAL_72ae1f52_4_k_cu_3734bfce4cuda3std6ranges3__45__cpo5cdataE - _ZN34_INTERNAL_72ae1f52_4_k_cu_3734bfce4cuda3std3__419piecewise_constructE)
_ZN34_INTERNAL_72ae1f52_4_k_cu_3734bfce4cuda3std3__419piecewise_constructE:
	.zero		1
	.type		_ZN34_INTERNAL_72ae1f52_4_k_cu_3734bfce4cuda3std6ranges3__45__cpo5cdataE,@object
	.size		_ZN34_INTERNAL_72ae1f52_4_k_cu_3734bfce4cuda3std6ranges3__45__cpo5cdataE,(_ZN34_INTERNAL_72ae1f52_4_k_cu_3734bfce6thrust24THRUST_300001_SM_1000_NS12placeholders2_2E - _ZN34_INTERNAL_72ae1f52_4_k_cu_3734bfce4cuda3std6ranges3__45__cpo5cdataE)
_ZN34_INTERNAL_72ae1f52_4_k_cu_3734bfce4cuda3std6ranges3__45__cpo5cdataE:
	.zero		1
	.type		_ZN34_INTERNAL_72ae1f52_4_k_cu_3734bfce6thrust24THRUST_300001_SM_1000_NS12placeholders2_2E,@object
	.size		_ZN34_INTERNAL_72ae1f52_4_k_cu_3734bfce6thrust24THRUST_300001_SM_1000_NS12placeholders2_2E,(_ZN34_INTERNAL_72ae1f52_4_k_cu_3734bfce4cuda3std3__45__cpo3endE - _ZN34_INTERNAL_72ae1f52_4_k_cu_3734bfce6thrust24THRUST_300001_SM_1000_NS12placeholders2_2E)
_ZN34_INTERNAL_72ae1f52_4_k_cu_3734bfce6thrust24THRUST_300001_SM_1000_NS12placeholders2_2E:
	.zero		1
	.type		_ZN34_INTERNAL_72ae1f52_4_k_cu_3734bfce4cuda3std3__45__cpo3endE,@object
	.size		_ZN34_INTERNAL_72ae1f52_4_k_cu_3734bfce4cuda3std3__45__cpo3endE,(_ZN34_INTERNAL_72ae1f52_4_k_cu_3734bfce4cuda3std6ranges3__45__cpo3endE - _ZN34_INTERNAL_72ae1f52_4_k_cu_3734bfce4cuda3std3__45__cpo3endE)
_ZN34_INTERNAL_72ae1f52_4_k_cu_3734bfce4cuda3std3__45__cpo3endE:
	.zero		1
	.type		_ZN34_INTERNAL_72ae1f52_4_k_cu_3734bfce4cuda3std6ranges3__45__cpo3endE,@object
	.size		_ZN34_INTERNAL_72ae1f52_4_k_cu_3734bfce4cuda3std6ranges3__45__cpo3endE,(_ZN34_INTERNAL_72ae1f52_4_k_cu_3734bfce6thrust24THRUST_300001_SM_1000_NS12placeholders2_6E - _ZN34_INTERNAL_72ae1f52_4_k_cu_3734bfce4cuda3std6ranges3__45__cpo3endE)
_ZN34_INTERNAL_72ae1f52_4_k_cu_3734bfce4cuda3std6ranges3__45__cpo3endE:
	.zero		1
	.type		_ZN34_INTERNAL_72ae1f52_4_k_cu_3734bfce6thrust24THRUST_300001_SM_1000_NS12placeholders2_6E,@object
	.size		_ZN34_INTERNAL_72ae1f52_4_k_cu_3734bfce6thrust24THRUST_300001_SM_1000_NS12placeholders2_6E,(_ZN34_INTERNAL_72ae1f52_4_k_cu_3734bfce4cuda3std3__45__cpo4rendE - _ZN34_INTERNAL_72ae1f52_4_k_cu_3734bfce6thrust24THRUST_300001_SM_1000_NS12placeholders2_6E)
_ZN34_INTERNAL_72ae1f52_4_k_cu_3734bfce6thrust24THRUST_300001_SM_1000_NS12placeholders2_6E:
	.zero		1
	.type		_ZN34_INTERNAL_72ae1f52_4_k_cu_3734bfce4cuda3std3__45__cpo4rendE,@object
	.size		_ZN34_INTERNAL_72ae1f52_4_k_cu_3734bfce4cuda3std3__45__cpo4rendE,(_ZN34_INTERNAL_72ae1f52_4_k_cu_3734bfce4cuda3std6ranges3__45__cpo9iter_swapE - _ZN34_INTERNAL_72ae1f52_4_k_cu_3734bfce4cuda3std3__45__cpo4rendE)
_ZN34_INTERNAL_72ae1f52_4_k_cu_3734bfce4cuda3std3__45__cpo4rendE:
	.zero		1
	.type		_ZN34_INTERNAL_72ae1f52_4_k_cu_3734bfce4cuda3std6ranges3__45__cpo9iter_swapE,@object
	.size		_ZN34_INTERNAL_72ae1f52_4_k_cu_3734bfce4cuda3std6ranges3__45__cpo9iter_swapE,(_ZN34_INTERNAL_72ae1f52_4_k_cu_3734bfce4cuda3std3__48unexpectE - _ZN34_INTERNAL_72ae1f52_4_k_cu_3734bfce4cuda3std6ranges3__45__cpo9iter_swapE)
_ZN34_INTERNAL_72ae1f52_4_k_cu_3734bfce4cuda3std6ranges3__45__cpo9iter_swapE:
	.zero		1
	.type		_ZN34_INTERNAL_72ae1f52_4_k_cu_3734bfce4cuda3std3__48unexpectE,@object
	.size		_ZN34_INTERNAL_72ae1f52_4_k_cu_3734bfce4cuda3std3__48unexpectE,(_ZN34_INTERNAL_72ae1f52_4_k_cu_3734bfce6thrust24THRUST_300001_SM_1000_NS8cuda_cub3parE - _ZN34_INTERNAL_72ae1f52_4_k_cu_3734bfce4cuda3std3__48unexpectE)
_ZN34_INTERNAL_72ae1f52_4_k_cu_3734bfce4cuda3std3__48unexpectE:
	.zero		1
	.type		_ZN34_INTERNAL_72ae1f52_4_k_cu_3734bfce6thrust24THRUST_300001_SM_1000_NS8cuda_cub3parE,@object
	.size		_ZN34_INTERNAL_72ae1f52_4_k_cu_3734bfce6thrust24THRUST_300001_SM_1000_NS8cuda_cub3parE,(_ZN34_INTERNAL_72ae1f52_4_k_cu_3734bfce6thrust24THRUST_300001_SM_1000_NS12placeholders2_4E - _ZN34_INTERNAL_72ae1f52_4_k_cu_3734bfce6thrust24THRUST_300001_SM_1000_NS8cuda_cub3parE)
_ZN34_INTERNAL_72ae1f52_4_k_cu_3734bfce6thrust24THRUST_300001_SM_1000_NS8cuda_cub3parE:
	.zero		1
	.type		_ZN34_INTERNAL_72ae1f52_4_k_cu_3734bfce6thrust24THRUST_300001_SM_1000_NS12placeholders2_4E,@object
	.size		_ZN34_INTERNAL_72ae1f52_4_k_cu_3734bfce6thrust24THRUST_300001_SM_1000_NS12placeholders2_4E,(_ZN34_INTERNAL_72ae1f52_4_k_cu_3734bfce4cuda3std3__45__cpo4cendE - _ZN34_INTERNAL_72ae1f52_4_k_cu_3734bfce6thrust24THRUST_300001_SM_1000_NS12placeholders2_4E)
_ZN34_INTERNAL_72ae1f52_4_k_cu_3734bfce6thrust24THRUST_300001_SM_1000_NS12placeholders2_4E:
	.zero		1
	.type		_ZN34_INTERNAL_72ae1f52_4_k_cu_3734bfce4cuda3std3__45__cpo4cendE,@object
	.size		_ZN34_INTERNAL_72ae1f52_4_k_cu_3734bfce4cuda3std3__45__cpo4cendE,(_ZN34_INTERNAL_72ae1f52_4_k_cu_3734bfce4cuda3std6ranges3__45__cpo4cendE - _ZN34_INTERNAL_72ae1f52_4_k_cu_3734bfce4cuda3std3__45__cpo4cendE)
_ZN34_INTERNAL_72ae1f52_4_k_cu_3734bfce4cuda3std3__45__cpo4cendE:
	.zero		1
	.type		_ZN34_INTERNAL_72ae1f52_4_k_cu_3734bfce4cuda3std6ranges3__45__cpo4cendE,@object
	.size		_ZN34_INTERNAL_72ae1f52_4_k_cu_3734bfce4cuda3std6ranges3__45__cpo4cendE,(_ZN34_INTERNAL_72ae1f52_4_k_cu_3734bfce4cuda3std3__420unreachable_sentinelE - _ZN34_INTERNAL_72ae1f52_4_k_cu_3734bfce4cuda3std6ranges3__45__cpo4cendE)
_ZN34_INTERNAL_72ae1f52_4_k_cu_3734bfce4cuda3std6ranges3__45__cpo4cendE:
	.zero		1
	.type		_ZN34_INTERNAL_72ae1f52_4_k_cu_3734bfce4cuda3std3__420unreachable_sentinelE,@object
	.size		_ZN34_INTERNAL_72ae1f52_4_k_cu_3734bfce4cuda3std3__420unreachable_sentinelE,(_ZN34_INTERNAL_72ae1f52_4_k_cu_3734bfce4cuda3std6ranges3__45__cpo5ssizeE - _ZN34_INTERNAL_72ae1f52_4_k_cu_3734bfce4cuda3std3__420unreachable_sentinelE)
_ZN34_INTERNAL_72ae1f52_4_k_cu_3734bfce4cuda3std3__420unreachable_sentinelE:
	.zero		1
	.type		_ZN34_INTERNAL_72ae1f52_4_k_cu_3734bfce4cuda3std6ranges3__45__cpo5ssizeE,@object
	.size		_ZN34_INTERNAL_72ae1f52_4_k_cu_3734bfce4cuda3std6ranges3__45__cpo5ssizeE,(_ZN34_INTERNAL_72ae1f52_4_k_cu_3734bfce6thrust24THRUST_300001_SM_1000_NS12placeholders2_8E - _ZN34_INTERNAL_72ae1f52_4_k_cu_3734bfce4cuda3std6ranges3__45__cpo5ssizeE)
_ZN34_INTERNAL_72ae1f52_4_k_cu_3734bfce4cuda3std6ranges3__45__cpo5ssizeE:
	.zero		1
	.type		_ZN34_INTERNAL_72ae1f52_4_k_cu_3734bfce6thrust24THRUST_300001_SM_1000_NS12placeholders2_8E,@object
	.size		_ZN34_INTERNAL_72ae1f52_4_k_cu_3734bfce6thrust24THRUST_300001_SM_1000_NS12placeholders2_8E,(_ZN34_INTERNAL_72ae1f52_4_k_cu_3734bfce4cuda3std3__45__cpo5crendE - _ZN34_INTERNAL_72ae1f52_4_k_cu_3734bfce6thrust24THRUST_300001_SM_1000_NS12placeholders2_8E)
_ZN34_INTERNAL_72ae1f52_4_k_cu_3734bfce6thrust24THRUST_300001_SM_1000_NS12placeholders2_8E:
	.zero		1
	.type		_ZN34_INTERNAL_72ae1f52_4_k_cu_3734bfce4cuda3std3__45__cpo5crendE,@object
	.size		_ZN34_INTERNAL_72ae1f52_4_k_cu_3734bfce4cuda3std3__45__cpo5crendE,(_ZN34_INTERNAL_72ae1f52_4_k_cu_3734bfce4cuda3std6ranges3__45__cpo4prevE - _ZN34_INTERNAL_72ae1f52_4_k_cu_3734bfce4cuda3std3__45__cpo5crendE)
_ZN34_INTERNAL_72ae1f52_4_k_cu_3734bfce4cuda3std3__45__cpo5crendE:
	.zero		1
	.type		_ZN34_INTERNAL_72ae1f52_4_k_cu_3734bfce4cuda3std6ranges3__45__cpo4prevE,@object
	.size		_ZN34_INTERNAL_72ae1f52_4_k_cu_3734bfce4cuda3std6ranges3__45__cpo4prevE,(_ZN34_INTERNAL_72ae1f52_4_k_cu_3734bfce4cuda3std6ranges3__45__cpo9iter_moveE - _ZN34_INTERNAL_72ae1f52_4_k_cu_3734bfce4cuda3std6ranges3__45__cpo4prevE)
_ZN34_INTERNAL_72ae1f52_4_k_cu_3734bfce4cuda3std6ranges3__45__cpo4prevE:
	.zero		1
	.type		_ZN34_INTERNAL_72ae1f52_4_k_cu_3734bfce4cuda3std6ranges3__45__cpo9iter_moveE,@object
	.size		_ZN34_INTERNAL_72ae1f52_4_k_cu_3734bfce4cuda3std6ranges3__45__cpo9iter_moveE,(_ZN34_INTERNAL_72ae1f52_4_k_cu_3734bfce6thrust24THRUST_300001_SM_1000_NS6system6detail10sequential3seqE - _ZN34_INTERNAL_72ae1f52_4_k_cu_3734bfce4cuda3std6ranges3__45__cpo9iter_moveE)
_ZN34_INTERNAL_72ae1f52_4_k_cu_3734bfce4cuda3std6ranges3__45__cpo9iter_moveE:
	.zero		1
	.type		_ZN34_INTERNAL_72ae1f52_4_k_cu_3734bfce6thrust24THRUST_300001_SM_1000_NS6system6detail10sequential3seqE,@object
	.size		_ZN34_INTERNAL_72ae1f52_4_k_cu_3734bfce6thrust24THRUST_300001_SM_1000_NS6system6detail10sequential3seqE,(.L_31 - _ZN34_INTERNAL_72ae1f52_4_k_cu_3734bfce6thrust24THRUST_300001_SM_1000_NS6system6detail10sequential3seqE)
_ZN34_INTERNAL_72ae1f52_4_k_cu_3734bfce6thrust24THRUST_300001_SM_1000_NS6system6detail10sequential3seqE:
	.zero		1
.L_31:


//--------------------- .nv.shared._ZN3cub18CUB_300001_SM_10006detail6reduce28DeviceReduceSingleTileKernelINS2_10policy_hubIfyN4cuda3std3__44plusIfEEE10Policy1000EN6thrust24THRUST_300001_SM_1000_NS6detail15normal_iteratorINSD_10device_ptrIiEEEEPfyS9_ffNS7_10__identityEEEvT0_T1_T2_T3_T4_T6_ --------------------------
	.section	.nv.shared._ZN3cub18CUB_300001_SM_10006detail6reduce28DeviceReduceSingleTileKernelINS2_10policy_hubIfyN4cuda3std3__44plusIfEEE10Policy1000EN6thrust24THRUST_300001_SM_1000_NS6detail15normal_iteratorINSD_10device_ptrIiEEEEPfyS9_ffNS7_10__identityEEEvT0_T1_T2_T3_T4_T6_,"aw",@nobits
	.sectionflags	@""
	.align	4
.nv.shared._ZN3cub18CUB_300001_SM_10006detail6reduce28DeviceReduceSingleTileKernelINS2_10policy_hubIfyN4cuda3std3__44plusIfEEE10Policy1000EN6thrust24THRUST_300001_SM_1000_NS6detail15normal_iteratorINSD_10device_ptrIiEEEEPfyS9_ffNS7_10__identityEEEvT0_T1_T2_T3_T4_T6_:
	.zero		1068


//--------------------- .nv.shared._ZN3cub18CUB_300001_SM_10006detail6reduce18DeviceReduceKernelINS2_10policy_hubIfjN4cuda3std3__44plusIfEEE10Policy1000EN6thrust24THRUST_300001_SM_1000_NS6detail15normal_iteratorINSD_10device_ptrIiEEEEjS9_fNS7_10__identityEEEvT0_PT3_T1_NS0_13GridEvenShareISN_EET2_T4_ --------------------------
	.section	.nv.shared._ZN3cub18CUB_300001_SM_10006detail6reduce18DeviceReduceKernelINS2_10policy_hubIfjN4cuda3std3__44plusIfEEE10Policy1000EN6thrust24THRUST_300001_SM_1000_NS6detail15normal_iteratorINSD_10device_ptrIiEEEEjS9_fNS7_10__identityEEEvT0_PT3_T1_NS0_13GridEvenShareISN_EET2_T4_,"aw",@nobits
	.sectionflags	@""
	.align	4
.nv.shared._ZN3cub18CUB_300001_SM_10006detail6reduce18DeviceReduceKernelINS2_10policy_hubIfjN4cuda3std3__44plusIfEEE10Policy1000EN6thrust24THRUST_300001_SM_1000_NS6detail15normal_iteratorINSD_10device_ptrIiEEEEjS9_fNS7_10__identityEEEvT0_PT3_T1_NS0_13GridEvenShareISN_EET2_T4_:
	.zero		1108


//--------------------- .nv.shared._ZN3cub18CUB_300001_SM_10006detail6reduce28DeviceReduceSingleTileKernelINS2_10policy_hubIfjN4cuda3std3__44plusIfEEE10Policy1000EN6thrust24THRUST_300001_SM_1000_NS6detail15normal_iteratorINSD_10device_ptrIiEEEEPfjS9_ffNS7_10__identityEEEvT0_T1_T2_T3_T4_T6_ --------------------------
	.section	.nv.shared._ZN3cub18CUB_300001_SM_10006detail6reduce28DeviceReduceSingleTileKernelINS2_10policy_hubIfjN4cuda3std3__44plusIfEEE10Policy1000EN6thrust24THRUST_300001_SM_1000_NS6detail15normal_iteratorINSD_10device_ptrIiEEEEPfjS9_ffNS7_10__identityEEEvT0_T1_T2_T3_T4_T6_,"aw",@nobits
	.sectionflags	@""
	.align	4
.nv.shared._ZN3cub18CUB_300001_SM_10006detail6reduce28DeviceReduceSingleTileKernelINS2_10policy_hubIfjN4cuda3std3__44plusIfEEE10Policy1000EN6thrust24THRUST_300001_SM_1000_NS6detail15normal_iteratorINSD_10device_ptrIiEEEEPfjS9_ffNS7_10__identityEEEvT0_T1_T2_T3_T4_T6_:
	.zero		1108


//--------------------- .nv.shared._ZN3cub18CUB_300001_SM_10006detail6reduce18DeviceReduceKernelINS2_10policy_hubIfyN4cuda3std3__44plusIfEEE10Policy1000EN6thrust24THRUST_300001_SM_1000_NS6detail15normal_iteratorINSD_10device_ptrIKiEEEEyS9_f16SquaredDeviationEEvT0_PT3_T1_NS0_13GridEvenShareISO_EET2_T4_ --------------------------
	.section	.nv.shared._ZN3cub18CUB_300001_SM_10006detail6reduce18DeviceReduceKernelINS2_10policy_hubIfyN4cuda3std3__44plusIfEEE10Policy1000EN6thrust24THRUST_300001_SM_1000_NS6detail15normal_iteratorINSD_10device_ptrIKiEEEEyS9_f16SquaredDeviationEEvT0_PT3_T1_NS0_13GridEvenShareISO_EET2_T4_,"aw",@nobits
	.sectionflags	@""
	.align	4
.nv.shared._ZN3cub18CUB_300001_SM_10006detail6reduce18DeviceReduceKernelINS2_10policy_hubIfyN4cuda3std3__44plusIfEEE10Policy1000EN6thrust24THRUST_300001_SM_1000_NS6detail15normal_iteratorINSD_10device_ptrIKiEEEEyS9_f16SquaredDeviationEEvT0_PT3_T1_NS0_13GridEvenShareISO_EET2_T4_:
	.zero		1068


//--------------------- .nv.shared._ZN3cub18CUB_300001_SM_10006detail6reduce28DeviceReduceSingleTileKernelINS2_10policy_hubIfyN4cuda3std3__44plusIfEEE10Policy1000EN6thrust24THRUST_300001_SM_1000_NS6detail15normal_iteratorINSD_10device_ptrIKiEEEEPfyS9_ff16SquaredDeviationEEvT0_T1_T2_T3_T4_T6_ --------------------------
	.section	.nv.shared._ZN3cub18CUB_300001_SM_10006detail6reduce28DeviceReduceSingleTileKernelINS2_10policy_hubIfyN4cuda3std3__44plusIfEEE10Policy1000EN6thrust24THRUST_300001_SM_1000_NS6detail15normal_iteratorINSD_10device_ptrIKiEEEEPfyS9_ff16SquaredDeviationEEvT0_T1_T2_T3_T4_T6_,"aw",@nobits
	.sectionflags	@""
	.align	4
.nv.shared._ZN3cub18CUB_300001_SM_10006detail6reduce28DeviceReduceSingleTileKernelINS2_10policy_hubIfyN4cuda3std3__44plusIfEEE10Policy1000EN6thrust24THRUST_300001_SM_1000_NS6detail15normal_iteratorINSD_10device_ptrIKiEEEEPfyS9_ff16SquaredDeviationEEvT0_T1_T2_T3_T4_T6_:
	.zero		1068


//--------------------- .nv.shared._ZN3cub18CUB_300001_SM_10006detail6reduce18DeviceReduceKernelINS2_10policy_hubIfjN4cuda3std3__44plusIfEEE10Policy1000EN6thrust24THRUST_300001_SM_1000_NS6detail15normal_iteratorINSD_10device_ptrIKiEEEEjS9_f16SquaredDeviationEEvT0_PT3_T1_NS0_13GridEvenShareISO_EET2_T4_ --------------------------
	.section	.nv.shared._ZN3cub18CUB_300001_SM_10006detail6reduce18DeviceReduceKernelINS2_10policy_hubIfjN4cuda3std3__44plusIfEEE10Policy1000EN6thrust24THRUST_300001_SM_1000_NS6detail15normal_iteratorINSD_10device_ptrIKiEEEEjS9_f16SquaredDeviationEEvT0_PT3_T1_NS0_13GridEvenShareISO_EET2_T4_,"aw",@nobits
	.sectionflags	@""
	.align	4
.nv.shared._ZN3cub18CUB_300001_SM_10006detail6reduce18DeviceReduceKernelINS2_10policy_hubIfjN4cuda3std3__44plusIfEEE10Policy1000EN6thrust24THRUST_300001_SM_1000_NS6detail15normal_iteratorINSD_10device_ptrIKiEEEEjS9_f16SquaredDeviationEEvT0_PT3_T1_NS0_13GridEvenShareISO_EET2_T4_:
	.zero		1108


//--------------------- .nv.shared._ZN3cub18CUB_300001_SM_10006detail6reduce28DeviceReduceSingleTileKernelINS2_10policy_hubIfjN4cuda3std3__44plusIfEEE10Policy1000EN6thrust24THRUST_300001_SM_1000_NS6detail15normal_iteratorINSD_10device_ptrIKiEEEEPfjS9_ff16SquaredDeviationEEvT0_T1_T2_T3_T4_T6_ --------------------------
	.section	.nv.shared._ZN3cub18CUB_300001_SM_10006detail6reduce28DeviceReduceSingleTileKernelINS2_10policy_hubIfjN4cuda3std3__44plusIfEEE10Policy1000EN6thrust24THRUST_300001_SM_1000_NS6detail15normal_iteratorINSD_10device_ptrIKiEEEEPfjS9_ff16SquaredDeviationEEvT0_T1_T2_T3_T4_T6_,"aw",@nobits
	.sectionflags	@""
	.align	4
.nv.shared._ZN3cub18CUB_300001_SM_10006detail6reduce28DeviceReduceSingleTileKernelINS2_10policy_hubIfjN4cuda3std3__44plusIfEEE10Policy1000EN6thrust24THRUST_300001_SM_1000_NS6detail15normal_iteratorINSD_10device_ptrIKiEEEEPfjS9_ff16SquaredDeviationEEvT0_T1_T2_T3_T4_T6_:
	.zero		1108


//--------------------- .nv.shared._ZN3cub18CUB_300001_SM_10006detail6reduce28DeviceReduceSingleTileKernelINS2_10policy_hubIfyN4cuda3std3__44plusIfEEE10Policy1000EPfSC_iS9_ffNS7_10__identityEEEvT0_T1_T2_T3_T4_T6_ --------------------------
	.section	.nv.shared._ZN3cub18CUB_300001_SM_10006detail6reduce28DeviceReduceSingleTileKernelINS2_10policy_hubIfyN4cuda3std3__44plusIfEEE10Policy1000EPfSC_iS9_ffNS7_10__identityEEEvT0_T1_T2_T3_T4_T6_,"aw",@nobits
	.sectionflags	@""
	.align	4
.nv.shared._ZN3cub18CUB_300001_SM_10006detail6reduce28DeviceReduceSingleTileKernelINS2_10policy_hubIfyN4cuda3std3__44plusIfEEE10Policy1000EPfSC_iS9_ffNS7_10__identityEEEvT0_T1_T2_T3_T4_T6_:
	.zero		1068


//--------------------- .nv.shared._ZN3cub18CUB_300001_SM_10006detail6reduce18DeviceReduceKernelINS2_10policy_hubIfyN4cuda3std3__44plusIfEEE10Policy1000EN6thrust24THRUST_300001_SM_1000_NS6detail15normal_iteratorINSD_10device_ptrIKiEEEEyS9_fNS7_10__identityEEEvT0_PT3_T1_NS0_13GridEvenShareISO_EET2_T4_ --------------------------
	.section	.nv.shared._ZN3cub18CUB_300001_SM_10006detail6reduce18DeviceReduceKernelINS2_10policy_hubIfyN4cuda3std3__44plusIfEEE10Policy1000EN6thrust24THRUST_300001_SM_1000_NS6detail15normal_iteratorINSD_10device_ptrIKiEEEEyS9_fNS7_10__identityEEEvT0_PT3_T1_NS0_13GridEvenShareISO_EET2_T4_,"aw",@nobits
	.sectionflags	@""
	.align	4
.nv.shared._ZN3cub18CUB_300001_SM_10006detail6reduce18DeviceReduceKernelINS2_10policy_hubIfyN4cuda3std3__44plusIfEEE10Policy1000EN6thrust24THRUST_300001_SM_1000_NS6detail15normal_iteratorINSD_10device_ptrIKiEEEEyS9_fNS7_10__identityEEEvT0_PT3_T1_NS0_13GridEvenShareISO_EET2_T4_:
	.zero		1068


//--------------------- .nv.shared._ZN3cub18CUB_300001_SM_10006detail6reduce28DeviceReduceSingleTileKernelINS2_10policy_hubIfyN4cuda3std3__44plusIfEEE10Policy1000EN6thrust24THRUST_300001_SM_1000_NS6detail15normal_iteratorINSD_10device_ptrIKiEEEEPfyS9_ffNS7_10__identityEEEvT0_T1_T2_T3_T4_T6_ --------------------------
	.section	.nv.shared._ZN3cub18CUB_300001_SM_10006detail6reduce28DeviceReduceSingleTileKernelINS2_10policy_hubIfyN4cuda3std3__44plusIfEEE10Policy1000EN6thrust24THRUST_300001_SM_1000_NS6detail15normal_iteratorINSD_10device_ptrIKiEEEEPfyS9_ffNS7_10__identityEEEvT0_T1_T2_T3_T4_T6_,"aw",@nobits
	.sectionflags	@""
	.align	4
.nv.shared._ZN3cub18CUB_300001_SM_10006detail6reduce28DeviceReduceSingleTileKernelINS2_10policy_hubIfyN4cuda3std3__44plusIfEEE10Policy1000EN6thrust24THRUST_300001_SM_1000_NS6detail15normal_iteratorINSD_10device_ptrIKiEEEEPfyS9_ffNS7_10__identityEEEvT0_T1_T2_T3_T4_T6_:
	.zero		1068


//--------------------- .nv.shared._ZN3cub18CUB_300001_SM_10006detail6reduce28DeviceReduceSingleTileKernelINS2_10policy_hubIfjN4cuda3std3__44plusIfEEE10Policy1000EPfSC_iS9_ffNS7_10__identityEEEvT0_T1_T2_T3_T4_T6_ --------------------------
	.section	.nv.shared._ZN3cub18CUB_300001_SM_10006detail6reduce28DeviceReduceSingleTileKernelINS2_10policy_hubIfjN4cuda3std3__44plusIfEEE10Policy1000EPfSC_iS9_ffNS7_10__identityEEEvT0_T1_T2_T3_T4_T6_,"aw",@nobits
	.sectionflags	@""
	.align	4
.nv.shared._ZN3cub18CUB_300001_SM_10006detail6reduce28DeviceReduceSingleTileKernelINS2_10policy_hubIfjN4cuda3std3__44plusIfEEE10Policy1000EPfSC_iS9_ffNS7_10__identityEEEvT0_T1_T2_T3_T4_T6_:
	.zero		1108


//--------------------- .nv.shared._ZN3cub18CUB_300001_SM_10006detail6reduce18DeviceReduceKernelINS2_10policy_hubIfjN4cuda3std3__44plusIfEEE10Policy1000EN6thrust24THRUST_300001_SM_1000_NS6detail15normal_iteratorINSD_10device_ptrIKiEEEEjS9_fNS7_10__identityEEEvT0_PT3_T1_NS0_13GridEvenShareISO_EET2_T4_ --------------------------
	.section	.nv.shared._ZN3cub18CUB_300001_SM_10006detail6reduce18DeviceReduceKernelINS2_10policy_hubIfjN4cuda3std3__44plusIfEEE10Policy1000EN6thrust24THRUST_300001_SM_1000_NS6detail15normal_iteratorINSD_10device_ptrIKiEEEEjS9_fNS7_10__identityEEEvT0_PT3_T1_NS0_13GridEvenShareISO_EET2_T4_,"aw",@nobits
	.sectionflags	@""
	.align	4
.nv.shared._ZN3cub18CUB_300001_SM_10006detail6reduce18DeviceReduceKernelINS2_10policy_hubIfjN4cuda3std3__44plusIfEEE10Policy1000EN6thrust24THRUST_300001_SM_1000_NS6detail15normal_iteratorINSD_10device_ptrIKiEEEEjS9_fNS7_10__identityEEEvT0_PT3_T1_NS0_13GridEvenShareISO_EET2_T4_:
	.zero		1108


//--------------------- .nv.shared._ZN3cub18CUB_300001_SM_10006detail6reduce28DeviceReduceSingleTileKernelINS2_10policy_hubIfjN4cuda3std3__44plusIfEEE10Policy1000EN6thrust24THRUST_300001_SM_1000_NS6detail15normal_iteratorINSD_10device_ptrIKiEEEEPfjS9_ffNS7_10__identityEEEvT0_T1_T2_T3_T4_T6_ --------------------------
	.section	.nv.shared._ZN3cub18CUB_300001_SM_10006detail6reduce28DeviceReduceSingleTileKernelINS2_10policy_hubIfjN4cuda3std3__44plusIfEEE10Policy1000EN6thrust24THRUST_300001_SM_1000_NS6detail15normal_iteratorINSD_10device_ptrIKiEEEEPfjS9_ffNS7_10__identityEEEvT0_T1_T2_T3_T4_T6_,"aw",@nobits
	.sectionflags	@""
	.align	4
.nv.shared._ZN3cub18CUB_300001_SM_10006detail6reduce28DeviceReduceSingleTileKernelINS2_10policy_hubIfjN4cuda3std3__44plusIfEEE10Policy1000EN6thrust24THRUST_300001_SM_1000_NS6detail15normal_iteratorINSD_10device_ptrIKiEEEEPfjS9_ffNS7_10__identityEEEvT0_T1_T2_T3_T4_T6_:
	.zero		1108


//--------------------- .nv.constant0._ZN3cub18CUB_300001_SM_10006detail6reduce18DeviceReduceKernelINS2_10policy_hubIfyN4cuda3std3__44plusIfEEE10Policy1000EN6thrust24THRUST_300001_SM_1000_NS6detail15normal_iteratorINSD_10device_ptrIiEEEEyS9_fNS7_10__identityEEEvT0_PT3_T1_NS0_13GridEvenShareISN_EET2_T4_ --------------------------
	.section	.nv.constant0._ZN3cub18CUB_300001_SM_10006detail6reduce18DeviceReduceKernelINS2_10policy_hubIfyN4cuda3std3__44plusIfEEE10Policy1000EN6thrust24THRUST_300001_SM_1000_NS6detail15normal_iteratorINSD_10device_ptrIiEEEEyS9_fNS7_10__identityEEEvT0_PT3_T1_NS0_13GridEvenShareISN_EET2_T4_,"a",@progbits
	.sectionflags	@""
	.align	4
.nv.constant0._ZN3cub18CUB_300001_SM_10006detail6reduce18DeviceReduceKernelINS2_10policy_hubIfyN4cuda3std3__44plusIfEEE10Policy1000EN6thrust24THRUST_300001_SM_1000_NS6detail15normal_iteratorINSD_10device_ptrIiEEEEyS9_fNS7_10__identityEEEvT0_PT3_T1_NS0_13GridEvenShareISN_EET2_T4_:
	.zero		994


//--------------------- .nv.constant0._ZN3cub18CUB_300001_SM_10006detail6reduce28DeviceReduceSingleTileKernelINS2_10policy_hubIfyN4cuda3std3__44plusIfEEE10Policy1000EN6thrust24THRUST_300001_SM_1000_NS6detail15normal_iteratorINSD_10device_ptrIiEEEEPfyS9_ffNS7_10__identityEEEvT0_T1_T2_T3_T4_T6_ --------------------------
	.section	.nv.constant0._ZN3cub18CUB_300001_SM_10006detail6reduce28DeviceReduceSingleTileKernelINS2_10policy_hubIfyN4cuda3std3__44plusIfEEE10Policy1000EN6thrust24THRUST_300001_SM_1000_NS6detail15normal_iteratorINSD_10device_ptrIiEEEEPfyS9_ffNS7_10__identityEEEvT0_T1_T2_T3_T4_T6_,"a",@progbits
	.sectionflags	@""
	.align	4
.nv.constant0._ZN3cub18CUB_300001_SM_10006detail6reduce28DeviceReduceSingleTileKernelINS2_10policy_hubIfyN4cuda3std3__44plusIfEEE10Policy1000EN6thrust24THRUST_300001_SM_1000_NS6detail15normal_iteratorINSD_10device_ptrIiEEEEPfyS9_ffNS7_10__identityEEEvT0_T1_T2_T3_T4_T6_:
	.zero		929


//--------------------- .nv.constant0._ZN3cub18CUB_300001_SM_10006detail6reduce18DeviceReduceKernelINS2_10policy_hubIfjN4cuda3std3__44plusIfEEE10Policy1000EN6thrust24THRUST_300001_SM_1000_NS6detail15normal_iteratorINSD_10device_ptrIiEEEEjS9_fNS7_10__identityEEEvT0_PT3_T1_NS0_13GridEvenShareISN_EET2_T4_ --------------------------
	.section	.nv.constant0._ZN3cub18CUB_300001_SM_10006detail6reduce18DeviceReduceKernelINS2_10policy_hubIfjN4cuda3std3__44plusIfEEE10Policy1000EN6thrust24THRUST_300001_SM_1000_NS6detail15normal_iteratorINSD_10device_ptrIiEEEEjS9_fNS7_10__identityEEEvT0_PT3_T1_NS0_13GridEvenShareISN_EET2_T4_,"a",@progbits
	.sectionflags	@""
	.align	4
.nv.constant0._ZN3cub18CUB_300001_SM_10006detail6reduce18DeviceReduceKernelINS2_10policy_hubIfjN4cuda3std3__44plusIfEEE10Policy1000EN6thrust24THRUST_300001_SM_1000_NS6detail15normal_iteratorINSD_10device_ptrIiEEEEjS9_fNS7_10__identityEEEvT0_PT3_T1_NS0_13GridEvenShareISN_EET2_T4_:
	.zero		958


//--------------------- .nv.constant0._ZN3cub18CUB_300001_SM_10006detail6reduce28DeviceReduceSingleTileKernelINS2_10policy_hubIfjN4cuda3std3__44plusIfEEE10Policy1000EN6thrust24THRUST_300001_SM_1000_NS6detail15normal_iteratorINSD_10device_ptrIiEEEEPfjS9_ffNS7_10__identityEEEvT0_T1_T2_T3_T4_T6_ --------------------------
	.section	.nv.constant0._ZN3cub18CUB_300001_SM_10006detail6reduce28DeviceReduceSingleTileKernelINS2_10policy_hubIfjN4cuda3std3__44plusIfEEE10Policy1000EN6thrust24THRUST_300001_SM_1000_NS6detail15normal_iteratorINSD_10device_ptrIiEEEEPfjS9_ffNS7_10__identityEEEvT0_T1_T2_T3_T4_T6_,"a",@progbits
	.sectionflags	@""
	.align	4
.nv.constant0._ZN3cub18CUB_300001_SM_10006detail6reduce28DeviceReduceSingleTileKernelINS2_10policy_hubIfjN4cuda3std3__44plusIfEEE10Policy1000EN6thrust24THRUST_300001_SM_1000_NS6detail15normal_iteratorINSD_10device_ptrIiEEEEPfjS9_ffNS7_10__identityEEEvT0_T1_T2_T3_T4_T6_:
	.zero		925


//--------------------- .nv.constant0._ZN3cub18CUB_300001_SM_10006detail6reduce18DeviceReduceKernelINS2_10policy_hubIfyN4cuda3std3__44plusIfEEE10Policy1000EN6thrust24THRUST_300001_SM_1000_NS6detail15normal_iteratorINSD_10device_ptrIKiEEEEyS9_f16SquaredDeviationEEvT0_PT3_T1_NS0_13GridEvenShareISO_EET2_T4_ --------------------------
	.section	.nv.constant0._ZN3cub18CUB_300001_SM_10006detail6reduce18DeviceReduceKernelINS2_10policy_hubIfyN4cuda3std3__44plusIfEEE10Policy1000EN6thrust24THRUST_300001_SM_1000_NS6detail15normal_iteratorINSD_10device_ptrIKiEEEEyS9_f16SquaredDeviationEEvT0_PT3_T1_NS0_13GridEvenShareISO_EET2_T4_,"a",@progbits
	.sectionflags	@""
	.align	4
.nv.constant0._ZN3cub18CUB_300001_SM_10006detail6reduce18DeviceReduceKernelINS2_10policy_hubIfyN4cuda3std3__44plusIfEEE10Policy1000EN6thrust24THRUST_300001_SM_1000_NS6detail15normal_iteratorINSD_10device_ptrIKiEEEEyS9_f16SquaredDeviationEEvT0_PT3_T1_NS0_13GridEvenShareISO_EET2_T4_:
	.zero		1000


//--------------------- .nv.constant0._ZN3cub18CUB_300001_SM_10006detail6reduce28DeviceReduceSingleTileKernelINS2_10policy_hubIfyN4cuda3std3__44plusIfEEE10Policy1000EN6thrust24THRUST_300001_SM_1000_NS6detail15normal_iteratorINSD_10device_ptrIKiEEEEPfyS9_ff16SquaredDeviationEEvT0_T1_T2_T3_T4_T6_ --------------------------
	.section	.nv.constant0._ZN3cub18CUB_300001_SM_10006detail6reduce28DeviceReduceSingleTileKernelINS2_10policy_hubIfyN4cuda3std3__44plusIfEEE10Policy1000EN6thrust24THRUST_300001_SM_1000_NS6detail15normal_iteratorINSD_10device_ptrIKiEEEEPfyS9_ff16SquaredDeviationEEvT0_T1_T2_T3_T4_T6_,"a",@progbits
	.sectionflags	@""
	.align	4
.nv.constant0._ZN3cub18CUB_300001_SM_10006detail6reduce28DeviceReduceSingleTileKernelINS2_10policy_hubIfyN4cuda3std3__44plusIfEEE10Policy1000EN6thrust24THRUST_300001_SM_1000_NS6detail15normal_iteratorINSD_10device_ptrIKiEEEEPfyS9_ff16SquaredDeviationEEvT0_T1_T2_T3_T4_T6_:
	.zero		932


//--------------------- .nv.constant0._ZN3cub18CUB_300001_SM_10006detail6reduce18DeviceReduceKernelINS2_10policy_hubIfjN4cuda3std3__44plusIfEEE10Policy1000EN6thrust24THRUST_300001_SM_1000_NS6detail15normal_iteratorINSD_10device_ptrIKiEEEEjS9_f16SquaredDeviationEEvT0_PT3_T1_NS0_13GridEvenShareISO_EET2_T4_ --------------------------
	.section	.nv.constant0._ZN3cub18CUB_300001_SM_10006detail6reduce18DeviceReduceKernelINS2_10policy_hubIfjN4cuda3std3__44plusIfEEE10Policy1000EN6thrust24THRUST_300001_SM_1000_NS6detail15normal_iteratorINSD_10device_ptrIKiEEEEjS9_f16SquaredDeviationEEvT0_PT3_T1_NS0_13GridEvenShareISO_EET2_T4_,"a",@progbits
	.sectionflags	@""
	.align	4
.nv.constant0._ZN3cub18CUB_300001_SM_10006detail6reduce18DeviceReduceKernelINS2_10policy_hubIfjN4cuda3std3__44plusIfEEE10Policy1000EN6thrust24THRUST_300001_SM_1000_NS6detail15normal_iteratorINSD_10device_ptrIKiEEEEjS9_f16SquaredDeviationEEvT0_PT3_T1_NS0_13GridEvenShareISO_EET2_T4_:
	.zero		964


//--------------------- .nv.constant0._ZN3cub18CUB_300001_SM_10006detail6reduce28DeviceReduceSingleTileKernelINS2_10policy_hubIfjN4cuda3std3__44plusIfEEE10Policy1000EN6thrust24THRUST_300001_SM_1000_NS6detail15normal_iteratorINSD_10device_ptrIKiEEEEPfjS9_ff16SquaredDeviationEEvT0_T1_T2_T3_T4_T6_ --------------------------
	.section	.nv.constant0._ZN3cub18CUB_300001_SM_10006detail6reduce28DeviceReduceSingleTileKernelINS2_10policy_hubIfjN4cuda3std3__44plusIfEEE10Policy1000EN6thrust24THRUST_300001_SM_1000_NS6detail15normal_iteratorINSD_10device_ptrIKiEEEEPfjS9_ff16SquaredDeviationEEvT0_T1_T2_T3_T4_T6_,"a",@progbits
	.sectionflags	@""
	.align	4
.nv.constant0._ZN3cub18CUB_300001_SM_10006detail6reduce28DeviceReduceSingleTileKernelINS2_10policy_hubIfjN4cuda3std3__44plusIfEEE10Policy1000EN6thrust24THRUST_300001_SM_1000_NS6detail15normal_iteratorINSD_10device_ptrIKiEEEEPfjS9_ff16SquaredDeviationEEvT0_T1_T2_T3_T4_T6_:
	.zero		928


//--------------------- .nv.constant0._ZN3cub18CUB_300001_SM_10006detail6reduce28DeviceReduceSingleTileKernelINS2_10policy_hubIfyN4cuda3std3__44plusIfEEE10Policy1000EPfSC_iS9_ffNS7_10__identityEEEvT0_T1_T2_T3_T4_T6_ --------------------------
	.section	.nv.constant0._ZN3cub18CUB_300001_SM_10006detail6reduce28DeviceReduceSingleTileKernelINS2_10policy_hubIfyN4cuda3std3__44plusIfEEE10Policy1000EPfSC_iS9_ffNS7_10__identityEEEvT0_T1_T2_T3_T4_T6_,"a",@progbits
	.sectionflags	@""
	.align	4
.nv.constant0._ZN3cub18CUB_300001_SM_10006detail6reduce28DeviceReduceSingleTileKernelINS2_10policy_hubIfyN4cuda3std3__44plusIfEEE10Policy1000EPfSC_iS9_ffNS7_10__identityEEEvT0_T1_T2_T3_T4_T6_:
	.zero		925


//--------------------- .nv.constant0._ZN3cub18CUB_300001_SM_10006detail6reduce18DeviceReduceKernelINS2_10policy_hubIfyN4cuda3std3__44plusIfEEE10Policy1000EN6thrust24THRUST_300001_SM_1000_NS6detail15normal_iteratorINSD_10device_ptrIKiEEEEyS9_fNS7_10__identityEEEvT0_PT3_T1_NS0_13GridEvenShareISO_EET2_T4_ --------------------------
	.section	.nv.constant0._ZN3cub18CUB_300001_SM_10006detail6reduce18DeviceReduceKernelINS2_10policy_hubIfyN4cuda3std3__44plusIfEEE10Policy1000EN6thrust24THRUST_300001_SM_1000_NS6detail15normal_iteratorINSD_10device_ptrIKiEEEEyS9_fNS7_10__identityEEEvT0_PT3_T1_NS0_13GridEvenShareISO_EET2_T4_,"a",@progbits
	.sectionflags	@""
	.align	4
.nv.constant0._ZN3cub18CUB_300001_SM_10006detail6reduce18DeviceReduceKernelINS2_10policy_hubIfyN4cuda3std3__44plusIfEEE10Policy1000EN6thrust24THRUST_300001_SM_1000_NS6detail15normal_iteratorINSD_10device_ptrIKiEEEEyS9_fNS7_10__identityEEEvT0_PT3_T1_NS0_13GridEvenShareISO_EET2_T4_:
	.zero		994


//--------------------- .nv.constant0._ZN3cub18CUB_300001_SM_10006detail6reduce28DeviceReduceSingleTileKernelINS2_10policy_hubIfyN4cuda3std3__44plusIfEEE10Policy1000EN6thrust24THRUST_300001_SM_1000_NS6detail15normal_iteratorINSD_10device_ptrIKiEEEEPfyS9_ffNS7_10__identityEEEvT0_T1_T2_T3_T4_T6_ --------------------------
	.section	.nv.constant0._ZN3cub18CUB_300001_SM_10006detail6reduce28DeviceReduceSingleTileKernelINS2_10policy_hubIfyN4cuda3std3__44plusIfEEE10Policy1000EN6thrust24THRUST_300001_SM_1000_NS6detail15normal_iteratorINSD_10device_ptrIKiEEEEPfyS9_ffNS7_10__identityEEEvT0_T1_T2_T3_T4_T6_,"a",@progbits
	.sectionflags	@""
	.align	4
.nv.constant0._ZN3cub18CUB_300001_SM_10006detail6reduce28DeviceReduceSingleTileKernelINS2_10policy_hubIfyN4cuda3std3__44plusIfEEE10Policy1000EN6thrust24THRUST_300001_SM_1000_NS6detail15normal_iteratorINSD_10device_ptrIKiEEEEPfyS9_ffNS7_10__identityEEEvT0_T1_T2_T3_T4_T6_:
	.zero		929


//--------------------- .nv.constant0._ZN3cub18CUB_300001_SM_10006detail6reduce28DeviceReduceSingleTileKernelINS2_10policy_hubIfjN4cuda3std3__44plusIfEEE10Policy1000EPfSC_iS9_ffNS7_10__identityEEEvT0_T1_T2_T3_T4_T6_ --------------------------
	.section	.nv.constant0._ZN3cub18CUB_300001_SM_10006detail6reduce28DeviceReduceSingleTileKernelINS2_10policy_hubIfjN4cuda3std3__44plusIfEEE10Policy1000EPfSC_iS9_ffNS7_10__identityEEEvT0_T1_T2_T3_T4_T6_,"a",@progbits
	.sectionflags	@""
	.align	4
.nv.constant0._ZN3cub18CUB_300001_SM_10006detail6reduce28DeviceReduceSingleTileKernelINS2_10policy_hubIfjN4cuda3std3__44plusIfEEE10Policy1000EPfSC_iS9_ffNS7_10__identityEEEvT0_T1_T2_T3_T4_T6_:
	.zero		925


//--------------------- .nv.constant0._ZN3cub18CUB_300001_SM_10006detail6reduce18DeviceReduceKernelINS2_10policy_hubIfjN4cuda3std3__44plusIfEEE10Policy1000EN6thrust24THRUST_300001_SM_1000_NS6detail15normal_iteratorINSD_10device_ptrIKiEEEEjS9_fNS7_10__identityEEEvT0_PT3_T1_NS0_13GridEvenShareISO_EET2_T4_ --------------------------
	.section	.nv.constant0._ZN3cub18CUB_300001_SM_10006detail6reduce18DeviceReduceKernelINS2_10policy_hubIfjN4cuda3std3__44plusIfEEE10Policy1000EN6thrust24THRUST_300001_SM_1000_NS6detail15normal_iteratorINSD_10device_ptrIKiEEEEjS9_fNS7_10__identityEEEvT0_PT3_T1_NS0_13GridEvenShareISO_EET2_T4_,"a",@progbits
	.sectionflags	@""
	.align	4
.nv.constant0._ZN3cub18CUB_300001_SM_10006detail6reduce18DeviceReduceKernelINS2_10policy_hubIfjN4cuda3std3__44plusIfEEE10Policy1000EN6thrust24THRUST_300001_SM_1000_NS6detail15normal_iteratorINSD_10device_ptrIKiEEEEjS9_fNS7_10__identityEEEvT0_PT3_T1_NS0_13GridEvenShareISO_EET2_T4_:
	.zero		958


//--------------------- .nv.constant0._ZN3cub18CUB_300001_SM_10006detail6reduce28DeviceReduceSingleTileKernelINS2_10policy_hubIfjN4cuda3std3__44plusIfEEE10Policy1000EN6thrust24THRUST_300001_SM_1000_NS6detail15normal_iteratorINSD_10device_ptrIKiEEEEPfjS9_ffNS7_10__identityEEEvT0_T1_T2_T3_T4_T6_ --------------------------
	.section	.nv.constant0._ZN3cub18CUB_300001_SM_10006detail6reduce28DeviceReduceSingleTileKernelINS2_10policy_hubIfjN4cuda3std3__44plusIfEEE10Policy1000EN6thrust24THRUST_300001_SM_1000_NS6detail15normal_iteratorINSD_10device_ptrIKiEEEEPfjS9_ffNS7_10__identityEEEvT0_T1_T2_T3_T4_T6_,"a",@progbits
	.sectionflags	@""
	.align	4
.nv.constant0._ZN3cub18CUB_300001_SM_10006detail6reduce28DeviceReduceSingleTileKernelINS2_10policy_hubIfjN4cuda3std3__44plusIfEEE10Policy1000EN6thrust24THRUST_300001_SM_1000_NS6detail15normal_iteratorINSD_10device_ptrIKiEEEEPfjS9_ffNS7_10__identityEEEvT0_T1_T2_T3_T4_T6_:
	.zero		925


//--------------------- .nv.constant0._ZN3cub18CUB_300001_SM_10006detail11EmptyKernelIvEEvv --------------------------
	.section	.nv.constant0._ZN3cub18CUB_300001_SM_10006detail11EmptyKernelIvEEvv,"a",@progbits
	.sectionflags	@""
	.align	4
.nv.constant0._ZN3cub18CUB_300001_SM_10006detail11EmptyKernelIvEEvv:
	.zero		896


//--------------------- SYMBOLS --------------------------

	.type		.nv.reservedSmem.offset0,@object
	.size		.nv.reservedSmem.offset0,0x4
	.type		.nv.reservedSmem.cap,@object
	.size		.nv.reservedSmem.cap,0x4
